//
// Generated by NVIDIA NVVM Compiler
//
// Compiler Build ID: CL-36424714
// Cuda compilation tools, release 13.0, V13.0.88
// Based on NVVM 20.0.0
//

.version 9.0
.target sm_100
.address_size 64

	// .globl	_Z12cumsumKerneliiPKfPf
// _ZZ12cumsumKerneliiPKfPfE7buffer4 has been demoted
// _ZZ12cumsumKerneliiPKfPfE6buffer has been demoted
// _ZZ27farthestpointsamplingKernelILj1024EEviiiPKfPfPiE5dists has been demoted
// _ZZ27farthestpointsamplingKernelILj1024EEviiiPKfPfPiE7dists_i has been demoted
// _ZZ27farthestpointsamplingKernelILj512EEviiiPKfPfPiE5dists has been demoted
// _ZZ27farthestpointsamplingKernelILj512EEviiiPKfPfPiE7dists_i has been demoted
// _ZZ27farthestpointsamplingKernelILj256EEviiiPKfPfPiE5dists has been demoted
// _ZZ27farthestpointsamplingKernelILj256EEviiiPKfPfPiE7dists_i has been demoted
// _ZZ27farthestpointsamplingKernelILj128EEviiiPKfPfPiE5dists has been demoted
// _ZZ27farthestpointsamplingKernelILj128EEviiiPKfPfPiE7dists_i has been demoted
// _ZZ27farthestpointsamplingKernelILj64EEviiiPKfPfPiE5dists has been demoted
// _ZZ27farthestpointsamplingKernelILj64EEviiiPKfPfPiE7dists_i has been demoted
// _ZZ27farthestpointsamplingKernelILj32EEviiiPKfPfPiE5dists has been demoted
// _ZZ27farthestpointsamplingKernelILj32EEviiiPKfPfPiE7dists_i has been demoted
// _ZZ27farthestpointsamplingKernelILj16EEviiiPKfPfPiE5dists has been demoted
// _ZZ27farthestpointsamplingKernelILj16EEviiiPKfPfPiE7dists_i has been demoted
// _ZZ27farthestpointsamplingKernelILj8EEviiiPKfPfPiE5dists has been demoted
// _ZZ27farthestpointsamplingKernelILj8EEviiiPKfPfPiE7dists_i has been demoted
// _ZZ27farthestpointsamplingKernelILj4EEviiiPKfPfPiE5dists has been demoted
// _ZZ27farthestpointsamplingKernelILj4EEviiiPKfPfPiE7dists_i has been demoted
// _ZZ27farthestpointsamplingKernelILj2EEviiiPKfPfPiE5dists has been demoted
// _ZZ27farthestpointsamplingKernelILj2EEviiiPKfPfPiE7dists_i has been demoted
// _ZZ27farthestpointsamplingKernelILj1EEviiiPKfPfPiE7dists_i has been demoted

.visible .entry _Z12cumsumKerneliiPKfPf(
	.param .u32 _Z12cumsumKerneliiPKfPf_param_0,
	.param .u32 _Z12cumsumKerneliiPKfPf_param_1,
	.param .u64 .ptr .align 1 _Z12cumsumKerneliiPKfPf_param_2,
	.param .u64 .ptr .align 1 _Z12cumsumKerneliiPKfPf_param_3
)
{
	.reg .pred 	%p<32>;
	.reg .b32 	%r<189>;
	.reg .b32 	%f<43>;
	.reg .b64 	%rd<11>;
	// demoted variable
	.shared .align 4 .b8 _ZZ12cumsumKerneliiPKfPfE7buffer4[32768];
	// demoted variable
	.shared .align 4 .b8 _ZZ12cumsumKerneliiPKfPfE6buffer[8448];
	ld.param.u32 	%r62, [_Z12cumsumKerneliiPKfPf_param_0];
	ld.param.u64 	%rd4, [_Z12cumsumKerneliiPKfPf_param_2];
	ld.param.u64 	%rd3, [_Z12cumsumKerneliiPKfPf_param_3];
	cvta.to.global.u64 	%rd1, %rd4;
	mov.u32 	%r170, %ctaid.x;
	setp.ge.s32 	%p1, %r170, %r62;
	@%p1 bra 	$L__BB0_41;
	mov.u32 	%r2, %tid.x;
	mov.u32 	%r3, %ntid.x;
	shl.b32 	%r4, %r3, 2;
	cvta.to.global.u64 	%rd2, %rd3;
$L__BB0_2:
	ld.param.u32 	%r164, [_Z12cumsumKerneliiPKfPf_param_1];
	setp.lt.s32 	%p2, %r164, 1;
	@%p2 bra 	$L__BB0_40;
	mov.f32 	%f39, 0f00000000;
	mov.b32 	%r171, 0;
	mov.f32 	%f40, %f39;
	mov.u32 	%r172, %r171;
$L__BB0_4:
	ld.param.u32 	%r165, [_Z12cumsumKerneliiPKfPf_param_1];
	shl.b32 	%r65, %r171, 13;
	sub.s32 	%r66, %r165, %r65;
	min.s32 	%r8, %r66, 8192;
	add.s32 	%r9, %r8, 3;
	and.b32  	%r10, %r9, -4;
	sub.s32 	%r11, %r165, %r172;
	min.s32 	%r12, %r11, 8192;
	shr.s32 	%r13, %r9, 2;
	shl.b32 	%r173, %r2, 2;
	setp.ge.s32 	%p3, %r173, %r12;
	@%p3 bra 	$L__BB0_23;
	and.b32  	%r68, %r9, 12;
	sub.s32 	%r69, %r68, %r8;
	sub.s32 	%r70, %r10, %r8;
	and.b32  	%r71, %r69, 15;
	add.s32 	%r15, %r71, -1;
	and.b32  	%r72, %r9, 4;
	add.s32 	%r73, %r72, %r8;
	neg.s32 	%r74, %r73;
	and.b32  	%r75, %r74, 7;
	add.s32 	%r16, %r75, -1;
	and.b32  	%r17, %r70, 15;
	sub.s32 	%r18, %r8, %r10;
	and.b32  	%r19, %r70, -16;
	and.b32  	%r20, %r69, 7;
	and.b32  	%r21, %r74, 3;
$L__BB0_6:
	add.s32 	%r76, %r173, 3;
	setp.lt.s32 	%p4, %r76, %r12;
	@%p4 bra 	$L__BB0_29;
	ld.param.u32 	%r166, [_Z12cumsumKerneliiPKfPf_param_1];
	shl.b32 	%r77, %r173, 2;
	mov.u32 	%r78, _ZZ12cumsumKerneliiPKfPfE7buffer4;
	add.s32 	%r175, %r78, %r77;
	mad.lo.s32 	%r79, %r170, %r166, %r172;
	add.s32 	%r174, %r79, %r173;
	mov.f32 	%f42, 0f00000000;
	mov.u32 	%r176, %r173;
$L__BB0_8:
	mul.wide.s32 	%rd5, %r174, 4;
	add.s64 	%rd6, %rd1, %rd5;
	ld.global.nc.f32 	%f11, [%rd6];
	add.f32 	%f42, %f42, %f11;
	st.shared.f32 	[%r175], %f42;
	add.s32 	%r176, %r176, 1;
	add.s32 	%r175, %r175, 4;
	add.s32 	%r174, %r174, 1;
	setp.lt.s32 	%p5, %r176, %r12;
	@%p5 bra 	$L__BB0_8;
	setp.ge.s32 	%p6, %r12, %r10;
	@%p6 bra 	$L__BB0_30;
	setp.gt.u32 	%p7, %r18, -16;
	mov.u32 	%r179, %r12;
	@%p7 bra 	$L__BB0_13;
	mov.b32 	%r178, 0;
	mov.u32 	%r179, %r12;
$L__BB0_12:
	.pragma "nounroll";
	shl.b32 	%r81, %r179, 2;
	mov.u32 	%r82, _ZZ12cumsumKerneliiPKfPfE7buffer4;
	add.s32 	%r83, %r82, %r81;
	st.shared.f32 	[%r83], %f42;
	st.shared.f32 	[%r83+4], %f42;
	st.shared.f32 	[%r83+8], %f42;
	st.shared.f32 	[%r83+12], %f42;
	st.shared.f32 	[%r83+16], %f42;
	st.shared.f32 	[%r83+20], %f42;
	st.shared.f32 	[%r83+24], %f42;
	st.shared.f32 	[%r83+28], %f42;
	st.shared.f32 	[%r83+32], %f42;
	st.shared.f32 	[%r83+36], %f42;
	st.shared.f32 	[%r83+40], %f42;
	st.shared.f32 	[%r83+44], %f42;
	st.shared.f32 	[%r83+48], %f42;
	st.shared.f32 	[%r83+52], %f42;
	st.shared.f32 	[%r83+56], %f42;
	st.shared.f32 	[%r83+60], %f42;
	add.s32 	%r179, %r179, 16;
	add.s32 	%r178, %r178, 16;
	setp.ne.s32 	%p8, %r178, %r19;
	@%p8 bra 	$L__BB0_12;
$L__BB0_13:
	setp.eq.s32 	%p9, %r17, 0;
	@%p9 bra 	$L__BB0_30;
	setp.lt.u32 	%p10, %r15, 7;
	@%p10 bra 	$L__BB0_16;
	shl.b32 	%r84, %r179, 2;
	mov.u32 	%r85, _ZZ12cumsumKerneliiPKfPfE7buffer4;
	add.s32 	%r86, %r85, %r84;
	st.shared.f32 	[%r86], %f42;
	st.shared.f32 	[%r86+4], %f42;
	st.shared.f32 	[%r86+8], %f42;
	st.shared.f32 	[%r86+12], %f42;
	st.shared.f32 	[%r86+16], %f42;
	st.shared.f32 	[%r86+20], %f42;
	st.shared.f32 	[%r86+24], %f42;
	st.shared.f32 	[%r86+28], %f42;
	add.s32 	%r179, %r179, 8;
$L__BB0_16:
	setp.eq.s32 	%p11, %r20, 0;
	@%p11 bra 	$L__BB0_30;
	setp.lt.u32 	%p12, %r16, 3;
	@%p12 bra 	$L__BB0_19;
	shl.b32 	%r87, %r179, 2;
	mov.u32 	%r88, _ZZ12cumsumKerneliiPKfPfE7buffer4;
	add.s32 	%r89, %r88, %r87;
	st.shared.f32 	[%r89], %f42;
	st.shared.f32 	[%r89+4], %f42;
	st.shared.f32 	[%r89+8], %f42;
	st.shared.f32 	[%r89+12], %f42;
	add.s32 	%r179, %r179, 4;
$L__BB0_19:
	setp.eq.s32 	%p13, %r21, 0;
	@%p13 bra 	$L__BB0_30;
	setp.eq.s32 	%p14, %r21, 1;
	shl.b32 	%r90, %r179, 2;
	mov.u32 	%r91, _ZZ12cumsumKerneliiPKfPfE7buffer4;
	add.s32 	%r40, %r91, %r90;
	st.shared.f32 	[%r40], %f42;
	@%p14 bra 	$L__BB0_30;
	setp.eq.s32 	%p15, %r21, 2;
	st.shared.f32 	[%r40+4], %f42;
	@%p15 bra 	$L__BB0_30;
	st.shared.f32 	[%r40+8], %f42;
	bra.uni 	$L__BB0_30;
$L__BB0_23:
	setp.lt.s32 	%p17, %r13, 2;
	mov.b32 	%r182, 0;
	@%p17 bra 	$L__BB0_31;
	mov.b32 	%r182, 0;
$L__BB0_25:
	mov.u32 	%r43, %r182;
	bar.sync 	0;
	add.s32 	%r182, %r43, 1;
	shr.u32 	%r45, %r13, %r182;
	setp.ge.s32 	%p18, %r2, %r45;
	@%p18 bra 	$L__BB0_28;
	mov.u32 	%r184, %r2;
$L__BB0_27:
	shl.b32 	%r105, %r184, 1;
	add.s32 	%r106, %r105, 2;
	shl.b32 	%r107, %r106, %r43;
	add.s32 	%r108, %r107, -1;
	or.b32  	%r109, %r105, 1;
	shl.b32 	%r110, %r109, %r43;
	add.s32 	%r111, %r110, -1;
	shr.s32 	%r112, %r108, 5;
	add.s32 	%r113, %r112, %r107;
	shr.s32 	%r114, %r111, 5;
	add.s32 	%r115, %r114, %r110;
	shl.b32 	%r116, %r115, 2;
	mov.u32 	%r117, _ZZ12cumsumKerneliiPKfPfE6buffer;
	add.s32 	%r118, %r117, %r116;
	ld.shared.f32 	%f19, [%r118+-4];
	shl.b32 	%r119, %r113, 2;
	add.s32 	%r120, %r117, %r119;
	ld.shared.f32 	%f20, [%r120+-4];
	add.f32 	%f21, %f19, %f20;
	st.shared.f32 	[%r120+-4], %f21;
	add.s32 	%r184, %r184, %r3;
	setp.lt.s32 	%p19, %r184, %r45;
	@%p19 bra 	$L__BB0_27;
$L__BB0_28:
	mov.b32 	%r121, 4;
	shl.b32 	%r122, %r121, %r43;
	setp.le.s32 	%p20, %r122, %r13;
	@%p20 bra 	$L__BB0_25;
	bra.uni 	$L__BB0_31;
$L__BB0_29:
	ld.param.u32 	%r167, [_Z12cumsumKerneliiPKfPf_param_1];
	mad.lo.s32 	%r92, %r170, %r167, %r172;
	add.s32 	%r93, %r92, %r173;
	mul.wide.s32 	%rd7, %r93, 4;
	add.s64 	%rd8, %rd1, %rd7;
	ld.global.nc.f32 	%f12, [%rd8];
	ld.global.nc.f32 	%f13, [%rd8+4];
	add.f32 	%f14, %f12, %f13;
	ld.global.nc.f32 	%f15, [%rd8+8];
	ld.global.nc.f32 	%f16, [%rd8+12];
	add.f32 	%f17, %f15, %f16;
	add.f32 	%f18, %f15, %f14;
	add.f32 	%f42, %f14, %f17;
	shl.b32 	%r94, %r173, 2;
	mov.u32 	%r95, _ZZ12cumsumKerneliiPKfPfE7buffer4;
	add.s32 	%r96, %r95, %r94;
	st.shared.f32 	[%r96], %f12;
	st.shared.f32 	[%r96+4], %f14;
	st.shared.f32 	[%r96+8], %f18;
	st.shared.f32 	[%r96+12], %f42;
$L__BB0_30:
	shr.u32 	%r97, %r173, 2;
	shr.u32 	%r98, %r173, 7;
	add.s32 	%r99, %r97, %r98;
	shl.b32 	%r100, %r99, 2;
	mov.u32 	%r101, _ZZ12cumsumKerneliiPKfPfE6buffer;
	add.s32 	%r102, %r101, %r100;
	st.shared.f32 	[%r102], %f42;
	add.s32 	%r173, %r173, %r4;
	setp.lt.s32 	%p16, %r173, %r12;
	@%p16 bra 	$L__BB0_6;
	bra.uni 	$L__BB0_23;
$L__BB0_31:
	setp.lt.s32 	%p21, %r182, 1;
	@%p21 bra 	$L__BB0_32;
	bra.uni 	$L__BB0_43;
$L__BB0_32:
	bar.sync 	0;
	shl.b32 	%r187, %r2, 2;
	setp.ge.s32 	%p25, %r187, %r10;
	@%p25 bra 	$L__BB0_36;
$L__BB0_33:
	setp.eq.s32 	%p26, %r187, 0;
	@%p26 bra 	$L__BB0_35;
	shr.s32 	%r142, %r187, 2;
	add.s32 	%r143, %r142, -1;
	shr.s32 	%r144, %r143, 5;
	add.s32 	%r145, %r144, %r142;
	shl.b32 	%r146, %r145, 2;
	mov.u32 	%r147, _ZZ12cumsumKerneliiPKfPfE6buffer;
	add.s32 	%r148, %r147, %r146;
	ld.shared.f32 	%f25, [%r148+-4];
	shl.b32 	%r149, %r187, 2;
	mov.u32 	%r150, _ZZ12cumsumKerneliiPKfPfE7buffer4;
	add.s32 	%r151, %r150, %r149;
	ld.shared.f32 	%f26, [%r151];
	add.f32 	%f27, %f25, %f26;
	st.shared.f32 	[%r151], %f27;
	ld.shared.f32 	%f28, [%r151+4];
	add.f32 	%f29, %f25, %f28;
	st.shared.f32 	[%r151+4], %f29;
	ld.shared.f32 	%f30, [%r151+8];
	add.f32 	%f31, %f25, %f30;
	st.shared.f32 	[%r151+8], %f31;
	ld.shared.f32 	%f32, [%r151+12];
	add.f32 	%f33, %f25, %f32;
	st.shared.f32 	[%r151+12], %f33;
$L__BB0_35:
	add.s32 	%r187, %r187, %r4;
	setp.lt.s32 	%p27, %r187, %r10;
	@%p27 bra 	$L__BB0_33;
$L__BB0_36:
	bar.sync 	0;
	setp.le.s32 	%p28, %r11, %r2;
	@%p28 bra 	$L__BB0_39;
	ld.param.u32 	%r168, [_Z12cumsumKerneliiPKfPf_param_1];
	mad.lo.s32 	%r56, %r170, %r168, %r172;
	mov.u32 	%r188, %r2;
$L__BB0_38:
	shl.b32 	%r152, %r188, 2;
	mov.u32 	%r153, _ZZ12cumsumKerneliiPKfPfE7buffer4;
	add.s32 	%r154, %r153, %r152;
	ld.shared.f32 	%f34, [%r154];
	add.f32 	%f35, %f39, %f34;
	add.s32 	%r155, %r56, %r188;
	mul.wide.s32 	%rd9, %r155, 4;
	add.s64 	%rd10, %rd2, %rd9;
	st.global.f32 	[%rd10], %f35;
	add.s32 	%r188, %r188, %r3;
	setp.lt.s32 	%p29, %r188, %r12;
	@%p29 bra 	$L__BB0_38;
$L__BB0_39:
	ld.param.u32 	%r169, [_Z12cumsumKerneliiPKfPf_param_1];
	add.s32 	%r156, %r13, -1;
	shr.s32 	%r157, %r156, 5;
	add.s32 	%r158, %r157, %r13;
	shl.b32 	%r159, %r158, 2;
	mov.u32 	%r160, _ZZ12cumsumKerneliiPKfPfE6buffer;
	add.s32 	%r161, %r160, %r159;
	ld.shared.f32 	%f36, [%r161+-4];
	add.f32 	%f37, %f40, %f36;
	add.f32 	%f7, %f39, %f37;
	sub.f32 	%f38, %f7, %f39;
	sub.f32 	%f40, %f37, %f38;
	bar.sync 	0;
	add.s32 	%r172, %r172, 8192;
	setp.lt.s32 	%p30, %r172, %r169;
	add.s32 	%r171, %r171, 1;
	mov.f32 	%f39, %f7;
	@%p30 bra 	$L__BB0_4;
$L__BB0_40:
	ld.param.u32 	%r163, [_Z12cumsumKerneliiPKfPf_param_0];
	mov.u32 	%r162, %nctaid.x;
	add.s32 	%r170, %r170, %r162;
	setp.lt.s32 	%p31, %r170, %r163;
	@%p31 bra 	$L__BB0_2;
$L__BB0_41:
	ret;
$L__BB0_42:
	setp.lt.u32 	%p24, %r48, 2;
	@%p24 bra 	$L__BB0_32;
$L__BB0_43:
	mov.u32 	%r48, %r182;
	add.s32 	%r182, %r48, -1;
	bar.sync 	0;
	mov.b32 	%r123, -1;
	shl.b32 	%r124, %r123, %r182;
	add.s32 	%r125, %r124, %r13;
	shr.s32 	%r50, %r125, %r48;
	setp.ge.s32 	%p22, %r2, %r50;
	@%p22 bra 	$L__BB0_42;
	mov.u32 	%r186, %r2;
$L__BB0_45:
	shl.b32 	%r126, %r186, 1;
	add.s32 	%r127, %r126, 3;
	shl.b32 	%r128, %r127, %r182;
	add.s32 	%r129, %r128, -1;
	add.s32 	%r130, %r126, 2;
	shl.b32 	%r131, %r130, %r182;
	add.s32 	%r132, %r131, -1;
	shr.s32 	%r133, %r129, 5;
	add.s32 	%r134, %r133, %r128;
	shr.s32 	%r135, %r132, 5;
	add.s32 	%r136, %r135, %r131;
	shl.b32 	%r137, %r136, 2;
	mov.u32 	%r138, _ZZ12cumsumKerneliiPKfPfE6buffer;
	add.s32 	%r139, %r138, %r137;
	ld.shared.f32 	%f22, [%r139+-4];
	shl.b32 	%r140, %r134, 2;
	add.s32 	%r141, %r138, %r140;
	ld.shared.f32 	%f23, [%r141+-4];
	add.f32 	%f24, %f22, %f23;
	st.shared.f32 	[%r141+-4], %f24;
	add.s32 	%r186, %r186, %r3;
	setp.lt.s32 	%p23, %r186, %r50;
	@%p23 bra 	$L__BB0_45;
	bra.uni 	$L__BB0_42;

}
	// .globl	_Z18binarysearchKerneliiiPKfS0_Pi
.visible .entry _Z18binarysearchKerneliiiPKfS0_Pi(
	.param .u32 _Z18binarysearchKerneliiiPKfS0_Pi_param_0,
	.param .u32 _Z18binarysearchKerneliiiPKfS0_Pi_param_1,
	.param .u32 _Z18binarysearchKerneliiiPKfS0_Pi_param_2,
	.param .u64 .ptr .align 1 _Z18binarysearchKerneliiiPKfS0_Pi_param_3,
	.param .u64 .ptr .align 1 _Z18binarysearchKerneliiiPKfS0_Pi_param_4,
	.param .u64 .ptr .align 1 _Z18binarysearchKerneliiiPKfS0_Pi_param_5
)
{
	.reg .pred 	%p<13>;
	.reg .b32 	%r<47>;
	.reg .b32 	%f<5>;
	.reg .b64 	%rd<17>;

	ld.param.u32 	%r26, [_Z18binarysearchKerneliiiPKfS0_Pi_param_0];
	ld.param.u32 	%r27, [_Z18binarysearchKerneliiiPKfS0_Pi_param_1];
	ld.param.u32 	%r28, [_Z18binarysearchKerneliiiPKfS0_Pi_param_2];
	ld.param.u64 	%rd5, [_Z18binarysearchKerneliiiPKfS0_Pi_param_3];
	ld.param.u64 	%rd4, [_Z18binarysearchKerneliiiPKfS0_Pi_param_4];
	ld.param.u64 	%rd6, [_Z18binarysearchKerneliiiPKfS0_Pi_param_5];
	cvta.to.global.u64 	%rd1, %rd6;
	cvta.to.global.u64 	%rd2, %rd5;
	mov.b32 	%r39, 1;
$L__BB1_1:
	mov.u32 	%r1, %r39;
	setp.lt.s32 	%p1, %r1, %r27;
	shl.b32 	%r39, %r1, 1;
	@%p1 bra 	$L__BB1_1;
	mov.u32 	%r40, %ctaid.x;
	setp.ge.s32 	%p2, %r40, %r26;
	@%p2 bra 	$L__BB1_17;
	mov.u32 	%r30, %ctaid.y;
	mov.u32 	%r31, %ntid.x;
	mov.u32 	%r32, %tid.x;
	mad.lo.s32 	%r4, %r30, %r31, %r32;
	add.s32 	%r5, %r27, -1;
	setp.gt.s32 	%p3, %r1, 0;
	mov.u32 	%r33, %nctaid.y;
	mul.lo.s32 	%r6, %r31, %r33;
	mov.u32 	%r7, %nctaid.x;
	@%p3 bra 	$L__BB1_4;
	bra.uni 	$L__BB1_13;
$L__BB1_4:
	cvta.to.global.u64 	%rd3, %rd4;
$L__BB1_5:
	setp.lt.s32 	%p7, %r4, %r28;
	@%p7 bra 	$L__BB1_7;
$L__BB1_6:
	add.s32 	%r40, %r40, %r7;
	setp.lt.s32 	%p12, %r40, %r26;
	@%p12 bra 	$L__BB1_5;
	bra.uni 	$L__BB1_17;
$L__BB1_7:
	mul.lo.s32 	%r10, %r40, %r28;
	mul.lo.s32 	%r11, %r40, %r27;
	add.s32 	%r35, %r5, %r11;
	mul.wide.s32 	%rd9, %r35, 4;
	add.s64 	%rd10, %rd2, %rd9;
	ld.global.nc.f32 	%f1, [%rd10];
	mov.u32 	%r41, %r4;
$L__BB1_8:
	add.s32 	%r13, %r41, %r10;
	mul.wide.s32 	%rd11, %r13, 4;
	add.s64 	%rd12, %rd3, %rd11;
	ld.global.nc.f32 	%f3, [%rd12];
	mul.f32 	%f2, %f3, %f1;
	mov.u32 	%r42, %r1;
	mov.u32 	%r43, %r5;
$L__BB1_9:
	setp.lt.s32 	%p8, %r43, %r42;
	mov.b32 	%r44, 0;
	@%p8 bra 	$L__BB1_11;
	add.s32 	%r37, %r43, %r11;
	sub.s32 	%r38, %r37, %r42;
	mul.wide.s32 	%rd13, %r38, 4;
	add.s64 	%rd14, %rd2, %rd13;
	ld.global.nc.f32 	%f4, [%rd14];
	setp.ge.f32 	%p9, %f4, %f2;
	selp.b32 	%r44, %r42, 0, %p9;
$L__BB1_11:
	sub.s32 	%r43, %r43, %r44;
	shr.u32 	%r19, %r42, 1;
	setp.gt.u32 	%p10, %r42, 1;
	mov.u32 	%r42, %r19;
	@%p10 bra 	$L__BB1_9;
	add.s64 	%rd16, %rd1, %rd11;
	st.global.u32 	[%rd16], %r43;
	add.s32 	%r41, %r41, %r6;
	setp.lt.s32 	%p11, %r41, %r28;
	@%p11 bra 	$L__BB1_8;
	bra.uni 	$L__BB1_6;
$L__BB1_13:
	setp.ge.s32 	%p4, %r4, %r28;
	@%p4 bra 	$L__BB1_16;
	mul.lo.s32 	%r22, %r40, %r28;
	mov.u32 	%r46, %r4;
$L__BB1_15:
	add.s32 	%r34, %r46, %r22;
	mul.wide.s32 	%rd7, %r34, 4;
	add.s64 	%rd8, %rd1, %rd7;
	st.global.u32 	[%rd8], %r5;
	add.s32 	%r46, %r46, %r6;
	setp.lt.s32 	%p5, %r46, %r28;
	@%p5 bra 	$L__BB1_15;
$L__BB1_16:
	add.s32 	%r40, %r40, %r7;
	setp.lt.s32 	%p6, %r40, %r26;
	@%p6 bra 	$L__BB1_13;
$L__BB1_17:
	ret;

}
	// .globl	_Z17gatherpointKerneliiiPKfPKiPf
.visible .entry _Z17gatherpointKerneliiiPKfPKiPf(
	.param .u32 _Z17gatherpointKerneliiiPKfPKiPf_param_0,
	.param .u32 _Z17gatherpointKerneliiiPKfPKiPf_param_1,
	.param .u32 _Z17gatherpointKerneliiiPKfPKiPf_param_2,
	.param .u64 .ptr .align 1 _Z17gatherpointKerneliiiPKfPKiPf_param_3,
	.param .u64 .ptr .align 1 _Z17gatherpointKerneliiiPKfPKiPf_param_4,
	.param .u64 .ptr .align 1 _Z17gatherpointKerneliiiPKfPKiPf_param_5
)
{
	.reg .pred 	%p<10>;
	.reg .b32 	%r<58>;
	.reg .b32 	%f<22>;
	.reg .b64 	%rd<45>;

	ld.param.u32 	%r18, [_Z17gatherpointKerneliiiPKfPKiPf_param_0];
	ld.param.u32 	%r20, [_Z17gatherpointKerneliiiPKfPKiPf_param_2];
	ld.param.u64 	%rd8, [_Z17gatherpointKerneliiiPKfPKiPf_param_3];
	ld.param.u64 	%rd9, [_Z17gatherpointKerneliiiPKfPKiPf_param_4];
	ld.param.u64 	%rd10, [_Z17gatherpointKerneliiiPKfPKiPf_param_5];
	cvta.to.global.u64 	%rd1, %rd10;
	cvta.to.global.u64 	%rd2, %rd8;
	cvta.to.global.u64 	%rd3, %rd9;
	mov.u32 	%r1, %tid.x;
	mov.u32 	%r2, %ntid.x;
	mov.u32 	%r55, %ctaid.x;
	setp.ge.s32 	%p1, %r55, %r18;
	@%p1 bra 	$L__BB2_10;
	add.s32 	%r4, %r1, %r2;
	max.s32 	%r21, %r20, %r4;
	setp.lt.s32 	%p2, %r4, %r20;
	selp.u32 	%r22, 1, 0, %p2;
	add.s32 	%r23, %r4, %r22;
	sub.s32 	%r24, %r21, %r23;
	div.u32 	%r25, %r24, %r2;
	add.s32 	%r5, %r25, %r22;
	and.b32  	%r6, %r5, 3;
	add.s32 	%r7, %r4, %r2;
$L__BB2_2:
	setp.ge.s32 	%p3, %r1, %r20;
	@%p3 bra 	$L__BB2_9;
	ld.param.u32 	%r54, [_Z17gatherpointKerneliiiPKfPKiPf_param_1];
	setp.eq.s32 	%p4, %r6, 3;
	mul.lo.s32 	%r9, %r55, %r20;
	mul.lo.s32 	%r10, %r55, %r54;
	mov.u32 	%r56, %r1;
	@%p4 bra 	$L__BB2_7;
	setp.eq.s32 	%p5, %r6, 0;
	add.s32 	%r26, %r1, %r9;
	mul.wide.s32 	%rd11, %r26, 4;
	add.s64 	%rd4, %rd3, %rd11;
	ld.global.nc.u32 	%r27, [%rd4];
	add.s32 	%r28, %r27, %r10;
	mul.lo.s32 	%r29, %r28, 3;
	mul.wide.s32 	%rd12, %r29, 4;
	add.s64 	%rd13, %rd2, %rd12;
	ld.global.nc.f32 	%f1, [%rd13];
	mul.lo.s32 	%r30, %r26, 3;
	mul.wide.s32 	%rd14, %r30, 4;
	add.s64 	%rd5, %rd1, %rd14;
	st.global.f32 	[%rd5], %f1;
	ld.global.nc.f32 	%f2, [%rd13+4];
	st.global.f32 	[%rd5+4], %f2;
	ld.global.nc.f32 	%f3, [%rd13+8];
	st.global.f32 	[%rd5+8], %f3;
	mov.u32 	%r56, %r4;
	@%p5 bra 	$L__BB2_7;
	setp.eq.s32 	%p6, %r6, 1;
	shl.b32 	%r11, %r2, 2;
	cvt.u64.u32 	%rd15, %r11;
	add.s64 	%rd6, %rd4, %rd15;
	ld.global.nc.u32 	%r31, [%rd6];
	add.s32 	%r32, %r31, %r10;
	mul.lo.s32 	%r33, %r32, 3;
	mul.wide.s32 	%rd16, %r33, 4;
	add.s64 	%rd17, %rd2, %rd16;
	ld.global.nc.f32 	%f4, [%rd17];
	mul.lo.s32 	%r12, %r2, 12;
	cvt.u64.u32 	%rd18, %r12;
	add.s64 	%rd7, %rd5, %rd18;
	st.global.f32 	[%rd7], %f4;
	ld.global.nc.f32 	%f5, [%rd17+4];
	st.global.f32 	[%rd7+4], %f5;
	ld.global.nc.f32 	%f6, [%rd17+8];
	st.global.f32 	[%rd7+8], %f6;
	mov.u32 	%r56, %r7;
	@%p6 bra 	$L__BB2_7;
	add.s32 	%r56, %r7, %r2;
	add.s64 	%rd21, %rd6, %rd15;
	ld.global.nc.u32 	%r34, [%rd21];
	add.s32 	%r35, %r34, %r10;
	mul.lo.s32 	%r36, %r35, 3;
	mul.wide.s32 	%rd22, %r36, 4;
	add.s64 	%rd23, %rd2, %rd22;
	ld.global.nc.f32 	%f7, [%rd23];
	add.s64 	%rd24, %rd7, %rd18;
	st.global.f32 	[%rd24], %f7;
	ld.global.nc.f32 	%f8, [%rd23+4];
	st.global.f32 	[%rd24+4], %f8;
	ld.global.nc.f32 	%f9, [%rd23+8];
	st.global.f32 	[%rd24+8], %f9;
$L__BB2_7:
	setp.lt.u32 	%p7, %r5, 3;
	@%p7 bra 	$L__BB2_9;
$L__BB2_8:
	add.s32 	%r37, %r56, %r9;
	mul.wide.s32 	%rd25, %r37, 4;
	add.s64 	%rd26, %rd3, %rd25;
	ld.global.nc.u32 	%r38, [%rd26];
	add.s32 	%r39, %r38, %r10;
	mul.lo.s32 	%r40, %r39, 3;
	mul.wide.s32 	%rd27, %r40, 4;
	add.s64 	%rd28, %rd2, %rd27;
	ld.global.nc.f32 	%f10, [%rd28];
	mul.lo.s32 	%r41, %r37, 3;
	mul.wide.s32 	%rd29, %r41, 4;
	add.s64 	%rd30, %rd1, %rd29;
	st.global.f32 	[%rd30], %f10;
	ld.global.nc.f32 	%f11, [%rd28+4];
	st.global.f32 	[%rd30+4], %f11;
	ld.global.nc.f32 	%f12, [%rd28+8];
	st.global.f32 	[%rd30+8], %f12;
	shl.b32 	%r42, %r2, 2;
	cvt.u64.u32 	%rd31, %r42;
	add.s64 	%rd32, %rd26, %rd31;
	ld.global.nc.u32 	%r43, [%rd32];
	add.s32 	%r44, %r43, %r10;
	mul.lo.s32 	%r45, %r44, 3;
	mul.wide.s32 	%rd33, %r45, 4;
	add.s64 	%rd34, %rd2, %rd33;
	ld.global.nc.f32 	%f13, [%rd34];
	mul.lo.s32 	%r46, %r2, 12;
	cvt.u64.u32 	%rd35, %r46;
	add.s64 	%rd36, %rd30, %rd35;
	st.global.f32 	[%rd36], %f13;
	ld.global.nc.f32 	%f14, [%rd34+4];
	st.global.f32 	[%rd36+4], %f14;
	ld.global.nc.f32 	%f15, [%rd34+8];
	st.global.f32 	[%rd36+8], %f15;
	add.s64 	%rd37, %rd32, %rd31;
	ld.global.nc.u32 	%r47, [%rd37];
	add.s32 	%r48, %r47, %r10;
	mul.lo.s32 	%r49, %r48, 3;
	mul.wide.s32 	%rd38, %r49, 4;
	add.s64 	%rd39, %rd2, %rd38;
	ld.global.nc.f32 	%f16, [%rd39];
	add.s64 	%rd40, %rd36, %rd35;
	st.global.f32 	[%rd40], %f16;
	ld.global.nc.f32 	%f17, [%rd39+4];
	st.global.f32 	[%rd40+4], %f17;
	ld.global.nc.f32 	%f18, [%rd39+8];
	st.global.f32 	[%rd40+8], %f18;
	add.s64 	%rd41, %rd37, %rd31;
	ld.global.nc.u32 	%r50, [%rd41];
	add.s32 	%r51, %r50, %r10;
	mul.lo.s32 	%r52, %r51, 3;
	mul.wide.s32 	%rd42, %r52, 4;
	add.s64 	%rd43, %rd2, %rd42;
	ld.global.nc.f32 	%f19, [%rd43];
	add.s64 	%rd44, %rd40, %rd35;
	st.global.f32 	[%rd44], %f19;
	ld.global.nc.f32 	%f20, [%rd43+4];
	st.global.f32 	[%rd44+4], %f20;
	ld.global.nc.f32 	%f21, [%rd43+8];
	st.global.f32 	[%rd44+8], %f21;
	add.s32 	%r56, %r42, %r56;
	setp.lt.s32 	%p8, %r56, %r20;
	@%p8 bra 	$L__BB2_8;
$L__BB2_9:
	mov.u32 	%r53, %nctaid.x;
	add.s32 	%r55, %r55, %r53;
	setp.lt.s32 	%p9, %r55, %r18;
	@%p9 bra 	$L__BB2_2;
$L__BB2_10:
	ret;

}
	// .globl	_Z21scatteraddpointKerneliiiPKfPKiPf
.visible .entry _Z21scatteraddpointKerneliiiPKfPKiPf(
	.param .u32 _Z21scatteraddpointKerneliiiPKfPKiPf_param_0,
	.param .u32 _Z21scatteraddpointKerneliiiPKfPKiPf_param_1,
	.param .u32 _Z21scatteraddpointKerneliiiPKfPKiPf_param_2,
	.param .u64 .ptr .align 1 _Z21scatteraddpointKerneliiiPKfPKiPf_param_3,
	.param .u64 .ptr .align 1 _Z21scatteraddpointKerneliiiPKfPKiPf_param_4,
	.param .u64 .ptr .align 1 _Z21scatteraddpointKerneliiiPKfPKiPf_param_5
)
{
	.reg .pred 	%p<10>;
	.reg .b32 	%r<58>;
	.reg .b32 	%f<43>;
	.reg .b64 	%rd<45>;

	ld.param.u32 	%r18, [_Z21scatteraddpointKerneliiiPKfPKiPf_param_0];
	ld.param.u32 	%r20, [_Z21scatteraddpointKerneliiiPKfPKiPf_param_2];
	ld.param.u64 	%rd8, [_Z21scatteraddpointKerneliiiPKfPKiPf_param_3];
	ld.param.u64 	%rd9, [_Z21scatteraddpointKerneliiiPKfPKiPf_param_4];
	ld.param.u64 	%rd10, [_Z21scatteraddpointKerneliiiPKfPKiPf_param_5];
	cvta.to.global.u64 	%rd1, %rd10;
	cvta.to.global.u64 	%rd2, %rd8;
	cvta.to.global.u64 	%rd3, %rd9;
	mov.u32 	%r1, %tid.x;
	mov.u32 	%r2, %ntid.x;
	mov.u32 	%r55, %ctaid.x;
	setp.ge.s32 	%p1, %r55, %r18;
	@%p1 bra 	$L__BB3_10;
	add.s32 	%r4, %r1, %r2;
	max.s32 	%r21, %r20, %r4;
	setp.lt.s32 	%p2, %r4, %r20;
	selp.u32 	%r22, 1, 0, %p2;
	add.s32 	%r23, %r4, %r22;
	sub.s32 	%r24, %r21, %r23;
	div.u32 	%r25, %r24, %r2;
	add.s32 	%r5, %r25, %r22;
	add.s32 	%r6, %r4, %r2;
$L__BB3_2:
	setp.ge.s32 	%p3, %r1, %r20;
	@%p3 bra 	$L__BB3_9;
	ld.param.u32 	%r54, [_Z21scatteraddpointKerneliiiPKfPKiPf_param_1];
	and.b32  	%r8, %r5, 3;
	setp.eq.s32 	%p4, %r8, 3;
	mul.lo.s32 	%r9, %r55, %r20;
	mul.lo.s32 	%r10, %r55, %r54;
	mov.u32 	%r56, %r1;
	@%p4 bra 	$L__BB3_7;
	setp.eq.s32 	%p5, %r8, 0;
	add.s32 	%r26, %r1, %r9;
	mul.wide.s32 	%rd11, %r26, 4;
	add.s64 	%rd4, %rd3, %rd11;
	ld.global.nc.u32 	%r27, [%rd4];
	add.s32 	%r28, %r27, %r10;
	mul.lo.s32 	%r29, %r28, 3;
	mul.wide.s32 	%rd12, %r29, 4;
	add.s64 	%rd13, %rd1, %rd12;
	mul.lo.s32 	%r30, %r26, 3;
	mul.wide.s32 	%rd14, %r30, 4;
	add.s64 	%rd5, %rd2, %rd14;
	ld.global.nc.f32 	%f1, [%rd5];
	atom.global.add.f32 	%f2, [%rd13], %f1;
	ld.global.nc.f32 	%f3, [%rd5+4];
	atom.global.add.f32 	%f4, [%rd13+4], %f3;
	ld.global.nc.f32 	%f5, [%rd5+8];
	atom.global.add.f32 	%f6, [%rd13+8], %f5;
	mov.u32 	%r56, %r4;
	@%p5 bra 	$L__BB3_7;
	setp.eq.s32 	%p6, %r8, 1;
	shl.b32 	%r11, %r2, 2;
	cvt.u64.u32 	%rd15, %r11;
	add.s64 	%rd6, %rd4, %rd15;
	ld.global.nc.u32 	%r31, [%rd6];
	add.s32 	%r32, %r31, %r10;
	mul.lo.s32 	%r33, %r32, 3;
	mul.wide.s32 	%rd16, %r33, 4;
	add.s64 	%rd17, %rd1, %rd16;
	mul.lo.s32 	%r12, %r2, 12;
	cvt.u64.u32 	%rd18, %r12;
	add.s64 	%rd7, %rd5, %rd18;
	ld.global.nc.f32 	%f7, [%rd7];
	atom.global.add.f32 	%f8, [%rd17], %f7;
	ld.global.nc.f32 	%f9, [%rd7+4];
	atom.global.add.f32 	%f10, [%rd17+4], %f9;
	ld.global.nc.f32 	%f11, [%rd7+8];
	atom.global.add.f32 	%f12, [%rd17+8], %f11;
	mov.u32 	%r56, %r6;
	@%p6 bra 	$L__BB3_7;
	add.s32 	%r56, %r6, %r2;
	add.s64 	%rd21, %rd6, %rd15;
	ld.global.nc.u32 	%r34, [%rd21];
	add.s32 	%r35, %r34, %r10;
	mul.lo.s32 	%r36, %r35, 3;
	mul.wide.s32 	%rd22, %r36, 4;
	add.s64 	%rd23, %rd1, %rd22;
	add.s64 	%rd24, %rd7, %rd18;
	ld.global.nc.f32 	%f13, [%rd24];
	atom.global.add.f32 	%f14, [%rd23], %f13;
	ld.global.nc.f32 	%f15, [%rd24+4];
	atom.global.add.f32 	%f16, [%rd23+4], %f15;
	ld.global.nc.f32 	%f17, [%rd24+8];
	atom.global.add.f32 	%f18, [%rd23+8], %f17;
$L__BB3_7:
	setp.lt.u32 	%p7, %r5, 3;
	@%p7 bra 	$L__BB3_9;
$L__BB3_8:
	add.s32 	%r37, %r56, %r9;
	mul.wide.s32 	%rd25, %r37, 4;
	add.s64 	%rd26, %rd3, %rd25;
	ld.global.nc.u32 	%r38, [%rd26];
	add.s32 	%r39, %r38, %r10;
	mul.lo.s32 	%r40, %r39, 3;
	mul.wide.s32 	%rd27, %r40, 4;
	add.s64 	%rd28, %rd1, %rd27;
	mul.lo.s32 	%r41, %r37, 3;
	mul.wide.s32 	%rd29, %r41, 4;
	add.s64 	%rd30, %rd2, %rd29;
	ld.global.nc.f32 	%f19, [%rd30];
	atom.global.add.f32 	%f20, [%rd28], %f19;
	ld.global.nc.f32 	%f21, [%rd30+4];
	atom.global.add.f32 	%f22, [%rd28+4], %f21;
	ld.global.nc.f32 	%f23, [%rd30+8];
	atom.global.add.f32 	%f24, [%rd28+8], %f23;
	shl.b32 	%r42, %r2, 2;
	cvt.u64.u32 	%rd31, %r42;
	add.s64 	%rd32, %rd26, %rd31;
	ld.global.nc.u32 	%r43, [%rd32];
	add.s32 	%r44, %r43, %r10;
	mul.lo.s32 	%r45, %r44, 3;
	mul.wide.s32 	%rd33, %r45, 4;
	add.s64 	%rd34, %rd1, %rd33;
	mul.lo.s32 	%r46, %r2, 12;
	cvt.u64.u32 	%rd35, %r46;
	add.s64 	%rd36, %rd30, %rd35;
	ld.global.nc.f32 	%f25, [%rd36];
	atom.global.add.f32 	%f26, [%rd34], %f25;
	ld.global.nc.f32 	%f27, [%rd36+4];
	atom.global.add.f32 	%f28, [%rd34+4], %f27;
	ld.global.nc.f32 	%f29, [%rd36+8];
	atom.global.add.f32 	%f30, [%rd34+8], %f29;
	add.s64 	%rd37, %rd32, %rd31;
	ld.global.nc.u32 	%r47, [%rd37];
	add.s32 	%r48, %r47, %r10;
	mul.lo.s32 	%r49, %r48, 3;
	mul.wide.s32 	%rd38, %r49, 4;
	add.s64 	%rd39, %rd1, %rd38;
	add.s64 	%rd40, %rd36, %rd35;
	ld.global.nc.f32 	%f31, [%rd40];
	atom.global.add.f32 	%f32, [%rd39], %f31;
	ld.global.nc.f32 	%f33, [%rd40+4];
	atom.global.add.f32 	%f34, [%rd39+4], %f33;
	ld.global.nc.f32 	%f35, [%rd40+8];
	atom.global.add.f32 	%f36, [%rd39+8], %f35;
	add.s64 	%rd41, %rd37, %rd31;
	ld.global.nc.u32 	%r50, [%rd41];
	add.s32 	%r51, %r50, %r10;
	mul.lo.s32 	%r52, %r51, 3;
	mul.wide.s32 	%rd42, %r52, 4;
	add.s64 	%rd43, %rd1, %rd42;
	add.s64 	%rd44, %rd40, %rd35;
	ld.global.nc.f32 	%f37, [%rd44];
	atom.global.add.f32 	%f38, [%rd43], %f37;
	ld.global.nc.f32 	%f39, [%rd44+4];
	atom.global.add.f32 	%f40, [%rd43+4], %f39;
	ld.global.nc.f32 	%f41, [%rd44+8];
	atom.global.add.f32 	%f42, [%rd43+8], %f41;
	add.s32 	%r56, %r42, %r56;
	setp.lt.s32 	%p8, %r56, %r20;
	@%p8 bra 	$L__BB3_8;
$L__BB3_9:
	mov.u32 	%r53, %nctaid.x;
	add.s32 	%r55, %r55, %r53;
	setp.lt.s32 	%p9, %r55, %r18;
	@%p9 bra 	$L__BB3_2;
$L__BB3_10:
	ret;

}
	// .globl	_Z27farthestpointsamplingKernelILj1024EEviiiPKfPfPi
.visible .entry _Z27farthestpointsamplingKernelILj1024EEviiiPKfPfPi(
	.param .u32 _Z27farthestpointsamplingKernelILj1024EEviiiPKfPfPi_param_0,
	.param .u32 _Z27farthestpointsamplingKernelILj1024EEviiiPKfPfPi_param_1,
	.param .u32 _Z27farthestpointsamplingKernelILj1024EEviiiPKfPfPi_param_2,
	.param .u64 .ptr .align 1 _Z27farthestpointsamplingKernelILj1024EEviiiPKfPfPi_param_3,
	.param .u64 .ptr .align 1 _Z27farthestpointsamplingKernelILj1024EEviiiPKfPfPi_param_4,
	.param .u64 .ptr .align 1 _Z27farthestpointsamplingKernelILj1024EEviiiPKfPfPi_param_5
)
{
	.reg .pred 	%p<44>;
	.reg .b32 	%r<115>;
	.reg .b32 	%f<160>;
	.reg .b64 	%rd<38>;
	.reg .b64 	%fd<8>;
	// demoted variable
	.shared .align 4 .b8 _ZZ27farthestpointsamplingKernelILj1024EEviiiPKfPfPiE5dists[4096];
	// demoted variable
	.shared .align 4 .b8 _ZZ27farthestpointsamplingKernelILj1024EEviiiPKfPfPiE7dists_i[4096];
	ld.param.u32 	%r40, [_Z27farthestpointsamplingKernelILj1024EEviiiPKfPfPi_param_1];
	ld.param.u32 	%r41, [_Z27farthestpointsamplingKernelILj1024EEviiiPKfPfPi_param_2];
	ld.param.u64 	%rd7, [_Z27farthestpointsamplingKernelILj1024EEviiiPKfPfPi_param_3];
	ld.param.u64 	%rd8, [_Z27farthestpointsamplingKernelILj1024EEviiiPKfPfPi_param_4];
	ld.param.u64 	%rd9, [_Z27farthestpointsamplingKernelILj1024EEviiiPKfPfPi_param_5];
	setp.lt.s32 	%p1, %r41, 1;
	@%p1 bra 	$L__BB4_48;
	cvta.to.global.u64 	%rd10, %rd9;
	cvta.to.global.u64 	%rd11, %rd7;
	cvta.to.global.u64 	%rd1, %rd8;
	mov.u32 	%r42, %ctaid.x;
	mul.lo.s32 	%r43, %r40, %r42;
	mul.lo.s32 	%r44, %r43, 3;
	mul.wide.s32 	%rd12, %r44, 4;
	add.s64 	%rd2, %rd11, %rd12;
	cvt.s64.s32 	%rd3, %r43;
	mul.lo.s32 	%r45, %r41, %r42;
	mul.wide.u32 	%rd13, %r45, 4;
	add.s64 	%rd4, %rd10, %rd13;
	mov.u32 	%r1, %tid.x;
	setp.ne.s32 	%p2, %r1, 0;
	@%p2 bra 	$L__BB4_3;
	mov.b32 	%r46, 0;
	st.global.u32 	[%rd4], %r46;
$L__BB4_3:
	bar.sync 	0;
	setp.eq.s32 	%p3, %r41, 1;
	@%p3 bra 	$L__BB4_48;
	shl.b32 	%r49, %r1, 2;
	mov.u32 	%r50, _ZZ27farthestpointsamplingKernelILj1024EEviiiPKfPfPiE5dists;
	add.s32 	%r2, %r50, %r49;
	mov.u32 	%r51, _ZZ27farthestpointsamplingKernelILj1024EEviiiPKfPfPiE7dists_i;
	add.s32 	%r3, %r51, %r49;
	not.b32 	%r52, %r1;
	add.s32 	%r4, %r40, %r52;
	shr.u32 	%r53, %r4, 10;
	add.s32 	%r54, %r53, 1;
	and.b32  	%r5, %r54, 3;
	mov.b32 	%r100, 0;
	mov.b32 	%r99, 1;
$L__BB4_5:
	setp.ge.s32 	%p4, %r1, %r40;
	mul.lo.s32 	%r56, %r100, 3;
	mul.wide.s32 	%rd14, %r56, 4;
	add.s64 	%rd15, %rd2, %rd14;
	ld.global.nc.f32 	%f1, [%rd15];
	ld.global.nc.f32 	%f2, [%rd15+4];
	ld.global.nc.f32 	%f3, [%rd15+8];
	mov.f32 	%f159, 0fBF800000;
	mov.b32 	%r114, 0;
	@%p4 bra 	$L__BB4_27;
	setp.lt.u32 	%p5, %r4, 3072;
	mov.b32 	%r114, 0;
	mov.f32 	%f159, 0fBF800000;
	mov.u32 	%r110, %r1;
	@%p5 bra 	$L__BB4_18;
	shr.u32 	%r60, %r4, 10;
	add.s32 	%r61, %r60, 1;
	and.b32  	%r62, %r61, 8388604;
	neg.s32 	%r101, %r62;
	mad.lo.s32 	%r102, %r1, 3, 6144;
	or.b32  	%r103, %r1, 2048;
	mov.b32 	%r114, 0;
	mov.f32 	%f159, 0fBF800000;
$L__BB4_8:
	add.s32 	%r15, %r103, -2048;
	add.s32 	%r63, %r102, -6144;
	mul.wide.u32 	%rd16, %r63, 4;
	add.s64 	%rd17, %rd2, %rd16;
	ld.global.nc.f32 	%f5, [%rd17];
	ld.global.nc.f32 	%f6, [%rd17+4];
	ld.global.nc.f32 	%f7, [%rd17+8];
	mul.f32 	%f46, %f6, %f6;
	fma.rn.f32 	%f47, %f5, %f5, %f46;
	fma.rn.f32 	%f48, %f7, %f7, %f47;
	cvt.f64.f32 	%fd1, %f48;
	setp.le.f64 	%p6, %fd1, 0d3F50624DD2F1A9FC;
	cvt.u64.u32 	%rd18, %r15;
	add.s64 	%rd19, %rd18, %rd3;
	shl.b64 	%rd20, %rd19, 2;
	add.s64 	%rd5, %rd1, %rd20;
	@%p6 bra 	$L__BB4_10;
	sub.f32 	%f49, %f5, %f1;
	sub.f32 	%f50, %f6, %f2;
	mul.f32 	%f51, %f50, %f50;
	fma.rn.f32 	%f52, %f49, %f49, %f51;
	sub.f32 	%f53, %f7, %f3;
	fma.rn.f32 	%f54, %f53, %f53, %f52;
	ld.global.f32 	%f55, [%rd5];
	min.f32 	%f56, %f54, %f55;
	st.global.f32 	[%rd5], %f56;
	setp.gt.f32 	%p7, %f56, %f159;
	selp.b32 	%r114, %r15, %r114, %p7;
	selp.f32 	%f159, %f56, %f159, %p7;
$L__BB4_10:
	add.s32 	%r64, %r102, -3072;
	mul.wide.u32 	%rd21, %r64, 4;
	add.s64 	%rd22, %rd2, %rd21;
	ld.global.nc.f32 	%f10, [%rd22];
	ld.global.nc.f32 	%f11, [%rd22+4];
	ld.global.nc.f32 	%f12, [%rd22+8];
	mul.f32 	%f57, %f11, %f11;
	fma.rn.f32 	%f58, %f10, %f10, %f57;
	fma.rn.f32 	%f59, %f12, %f12, %f58;
	cvt.f64.f32 	%fd2, %f59;
	setp.le.f64 	%p8, %fd2, 0d3F50624DD2F1A9FC;
	@%p8 bra 	$L__BB4_12;
	add.s32 	%r65, %r103, -1024;
	sub.f32 	%f60, %f10, %f1;
	sub.f32 	%f61, %f11, %f2;
	mul.f32 	%f62, %f61, %f61;
	fma.rn.f32 	%f63, %f60, %f60, %f62;
	sub.f32 	%f64, %f12, %f3;
	fma.rn.f32 	%f65, %f64, %f64, %f63;
	ld.global.f32 	%f66, [%rd5+4096];
	min.f32 	%f67, %f65, %f66;
	st.global.f32 	[%rd5+4096], %f67;
	setp.gt.f32 	%p9, %f67, %f159;
	selp.b32 	%r114, %r65, %r114, %p9;
	selp.f32 	%f159, %f67, %f159, %p9;
$L__BB4_12:
	mul.wide.u32 	%rd23, %r102, 4;
	add.s64 	%rd24, %rd2, %rd23;
	ld.global.nc.f32 	%f15, [%rd24];
	ld.global.nc.f32 	%f16, [%rd24+4];
	ld.global.nc.f32 	%f17, [%rd24+8];
	mul.f32 	%f68, %f16, %f16;
	fma.rn.f32 	%f69, %f15, %f15, %f68;
	fma.rn.f32 	%f70, %f17, %f17, %f69;
	cvt.f64.f32 	%fd3, %f70;
	setp.le.f64 	%p10, %fd3, 0d3F50624DD2F1A9FC;
	@%p10 bra 	$L__BB4_14;
	sub.f32 	%f71, %f15, %f1;
	sub.f32 	%f72, %f16, %f2;
	mul.f32 	%f73, %f72, %f72;
	fma.rn.f32 	%f74, %f71, %f71, %f73;
	sub.f32 	%f75, %f17, %f3;
	fma.rn.f32 	%f76, %f75, %f75, %f74;
	ld.global.f32 	%f77, [%rd5+8192];
	min.f32 	%f78, %f76, %f77;
	st.global.f32 	[%rd5+8192], %f78;
	setp.gt.f32 	%p11, %f78, %f159;
	selp.b32 	%r114, %r103, %r114, %p11;
	selp.f32 	%f159, %f78, %f159, %p11;
$L__BB4_14:
	add.s32 	%r66, %r102, 3072;
	mul.wide.u32 	%rd25, %r66, 4;
	add.s64 	%rd26, %rd2, %rd25;
	ld.global.nc.f32 	%f20, [%rd26];
	ld.global.nc.f32 	%f21, [%rd26+4];
	ld.global.nc.f32 	%f22, [%rd26+8];
	mul.f32 	%f79, %f21, %f21;
	fma.rn.f32 	%f80, %f20, %f20, %f79;
	fma.rn.f32 	%f81, %f22, %f22, %f80;
	cvt.f64.f32 	%fd4, %f81;
	setp.le.f64 	%p12, %fd4, 0d3F50624DD2F1A9FC;
	@%p12 bra 	$L__BB4_16;
	add.s32 	%r67, %r103, 1024;
	sub.f32 	%f82, %f20, %f1;
	sub.f32 	%f83, %f21, %f2;
	mul.f32 	%f84, %f83, %f83;
	fma.rn.f32 	%f85, %f82, %f82, %f84;
	sub.f32 	%f86, %f22, %f3;
	fma.rn.f32 	%f87, %f86, %f86, %f85;
	ld.global.f32 	%f88, [%rd5+12288];
	min.f32 	%f89, %f87, %f88;
	st.global.f32 	[%rd5+12288], %f89;
	setp.gt.f32 	%p13, %f89, %f159;
	selp.b32 	%r114, %r67, %r114, %p13;
	selp.f32 	%f159, %f89, %f159, %p13;
$L__BB4_16:
	add.s32 	%r103, %r103, 4096;
	add.s32 	%r102, %r102, 12288;
	add.s32 	%r101, %r101, 4;
	setp.ne.s32 	%p14, %r101, 0;
	@%p14 bra 	$L__BB4_8;
	add.s32 	%r110, %r103, -2048;
$L__BB4_18:
	setp.eq.s32 	%p15, %r5, 0;
	@%p15 bra 	$L__BB4_27;
	mul.lo.s32 	%r31, %r110, 3;
	mul.wide.u32 	%rd27, %r31, 4;
	add.s64 	%rd28, %rd2, %rd27;
	ld.global.nc.f32 	%f27, [%rd28];
	ld.global.nc.f32 	%f28, [%rd28+4];
	ld.global.nc.f32 	%f29, [%rd28+8];
	mul.f32 	%f90, %f28, %f28;
	fma.rn.f32 	%f91, %f27, %f27, %f90;
	fma.rn.f32 	%f92, %f29, %f29, %f91;
	cvt.f64.f32 	%fd5, %f92;
	setp.le.f64 	%p16, %fd5, 0d3F50624DD2F1A9FC;
	cvt.u64.u32 	%rd29, %r110;
	add.s64 	%rd30, %rd29, %rd3;
	shl.b64 	%rd31, %rd30, 2;
	add.s64 	%rd6, %rd1, %rd31;
	@%p16 bra 	$L__BB4_21;
	sub.f32 	%f93, %f27, %f1;
	sub.f32 	%f94, %f28, %f2;
	mul.f32 	%f95, %f94, %f94;
	fma.rn.f32 	%f96, %f93, %f93, %f95;
	sub.f32 	%f97, %f29, %f3;
	fma.rn.f32 	%f98, %f97, %f97, %f96;
	ld.global.f32 	%f99, [%rd6];
	min.f32 	%f100, %f98, %f99;
	st.global.f32 	[%rd6], %f100;
	setp.gt.f32 	%p17, %f100, %f159;
	selp.b32 	%r114, %r110, %r114, %p17;
	selp.f32 	%f159, %f100, %f159, %p17;
$L__BB4_21:
	setp.eq.s32 	%p18, %r5, 1;
	@%p18 bra 	$L__BB4_27;
	add.s32 	%r68, %r31, 3072;
	mul.wide.u32 	%rd32, %r68, 4;
	add.s64 	%rd33, %rd2, %rd32;
	ld.global.nc.f32 	%f32, [%rd33];
	ld.global.nc.f32 	%f33, [%rd33+4];
	ld.global.nc.f32 	%f34, [%rd33+8];
	mul.f32 	%f101, %f33, %f33;
	fma.rn.f32 	%f102, %f32, %f32, %f101;
	fma.rn.f32 	%f103, %f34, %f34, %f102;
	cvt.f64.f32 	%fd6, %f103;
	setp.le.f64 	%p19, %fd6, 0d3F50624DD2F1A9FC;
	@%p19 bra 	$L__BB4_24;
	sub.f32 	%f104, %f32, %f1;
	sub.f32 	%f105, %f33, %f2;
	mul.f32 	%f106, %f105, %f105;
	fma.rn.f32 	%f107, %f104, %f104, %f106;
	sub.f32 	%f108, %f34, %f3;
	fma.rn.f32 	%f109, %f108, %f108, %f107;
	ld.global.f32 	%f110, [%rd6+4096];
	min.f32 	%f111, %f109, %f110;
	st.global.f32 	[%rd6+4096], %f111;
	setp.gt.f32 	%p20, %f111, %f159;
	add.s32 	%r69, %r110, 1024;
	selp.b32 	%r114, %r69, %r114, %p20;
	selp.f32 	%f159, %f111, %f159, %p20;
$L__BB4_24:
	setp.eq.s32 	%p21, %r5, 2;
	@%p21 bra 	$L__BB4_27;
	add.s32 	%r70, %r31, 6144;
	mul.wide.u32 	%rd34, %r70, 4;
	add.s64 	%rd35, %rd2, %rd34;
	ld.global.nc.f32 	%f37, [%rd35];
	ld.global.nc.f32 	%f38, [%rd35+4];
	ld.global.nc.f32 	%f39, [%rd35+8];
	mul.f32 	%f112, %f38, %f38;
	fma.rn.f32 	%f113, %f37, %f37, %f112;
	fma.rn.f32 	%f114, %f39, %f39, %f113;
	cvt.f64.f32 	%fd7, %f114;
	setp.le.f64 	%p22, %fd7, 0d3F50624DD2F1A9FC;
	@%p22 bra 	$L__BB4_27;
	sub.f32 	%f115, %f37, %f1;
	sub.f32 	%f116, %f38, %f2;
	mul.f32 	%f117, %f116, %f116;
	fma.rn.f32 	%f118, %f115, %f115, %f117;
	sub.f32 	%f119, %f39, %f3;
	fma.rn.f32 	%f120, %f119, %f119, %f118;
	ld.global.f32 	%f121, [%rd6+8192];
	min.f32 	%f122, %f120, %f121;
	st.global.f32 	[%rd6+8192], %f122;
	setp.gt.f32 	%p23, %f122, %f159;
	add.s32 	%r71, %r110, 2048;
	selp.b32 	%r114, %r71, %r114, %p23;
	selp.f32 	%f159, %f122, %f159, %p23;
$L__BB4_27:
	setp.gt.u32 	%p24, %r1, 255;
	st.shared.f32 	[%r2], %f159;
	st.shared.u32 	[%r3], %r114;
	bar.sync 	0;
	@%p24 bra 	$L__BB4_29;
	ld.shared.f32 	%f123, [%r2];
	ld.shared.f32 	%f124, [%r2+1024];
	ld.shared.u32 	%r72, [%r3];
	ld.shared.u32 	%r73, [%r3+1024];
	max.f32 	%f125, %f123, %f124;
	st.shared.f32 	[%r2], %f125;
	setp.gt.f32 	%p25, %f124, %f123;
	selp.b32 	%r74, %r73, %r72, %p25;
	st.shared.u32 	[%r3], %r74;
$L__BB4_29:
	setp.gt.u32 	%p26, %r1, 127;
	bar.sync 	0;
	@%p26 bra 	$L__BB4_31;
	ld.shared.f32 	%f126, [%r2];
	ld.shared.f32 	%f127, [%r2+512];
	ld.shared.u32 	%r75, [%r3];
	ld.shared.u32 	%r76, [%r3+512];
	max.f32 	%f128, %f126, %f127;
	st.shared.f32 	[%r2], %f128;
	setp.gt.f32 	%p27, %f127, %f126;
	selp.b32 	%r77, %r76, %r75, %p27;
	st.shared.u32 	[%r3], %r77;
$L__BB4_31:
	setp.gt.u32 	%p28, %r1, 63;
	bar.sync 	0;
	@%p28 bra 	$L__BB4_33;
	ld.shared.f32 	%f129, [%r2];
	ld.shared.f32 	%f130, [%r2+256];
	ld.shared.u32 	%r78, [%r3];
	ld.shared.u32 	%r79, [%r3+256];
	max.f32 	%f131, %f129, %f130;
	st.shared.f32 	[%r2], %f131;
	setp.gt.f32 	%p29, %f130, %f129;
	selp.b32 	%r80, %r79, %r78, %p29;
	st.shared.u32 	[%r3], %r80;
$L__BB4_33:
	setp.gt.u32 	%p30, %r1, 31;
	bar.sync 	0;
	@%p30 bra 	$L__BB4_35;
	ld.shared.f32 	%f132, [%r2];
	ld.shared.f32 	%f133, [%r2+128];
	ld.shared.u32 	%r81, [%r3];
	ld.shared.u32 	%r82, [%r3+128];
	max.f32 	%f134, %f132, %f133;
	st.shared.f32 	[%r2], %f134;
	setp.gt.f32 	%p31, %f133, %f132;
	selp.b32 	%r83, %r82, %r81, %p31;
	st.shared.u32 	[%r3], %r83;
$L__BB4_35:
	setp.gt.u32 	%p32, %r1, 15;
	bar.sync 	0;
	@%p32 bra 	$L__BB4_37;
	ld.shared.f32 	%f135, [%r2];
	ld.shared.f32 	%f136, [%r2+64];
	ld.shared.u32 	%r84, [%r3];
	ld.shared.u32 	%r85, [%r3+64];
	max.f32 	%f137, %f135, %f136;
	st.shared.f32 	[%r2], %f137;
	setp.gt.f32 	%p33, %f136, %f135;
	selp.b32 	%r86, %r85, %r84, %p33;
	st.shared.u32 	[%r3], %r86;
$L__BB4_37:
	setp.gt.u32 	%p34, %r1, 7;
	bar.sync 	0;
	@%p34 bra 	$L__BB4_39;
	ld.shared.f32 	%f138, [%r2];
	ld.shared.f32 	%f139, [%r2+32];
	ld.shared.u32 	%r87, [%r3];
	ld.shared.u32 	%r88, [%r3+32];
	max.f32 	%f140, %f138, %f139;
	st.shared.f32 	[%r2], %f140;
	setp.gt.f32 	%p35, %f139, %f138;
	selp.b32 	%r89, %r88, %r87, %p35;
	st.shared.u32 	[%r3], %r89;
$L__BB4_39:
	setp.gt.u32 	%p36, %r1, 3;
	bar.sync 	0;
	@%p36 bra 	$L__BB4_41;
	ld.shared.f32 	%f141, [%r2];
	ld.shared.f32 	%f142, [%r2+16];
	ld.shared.u32 	%r90, [%r3];
	ld.shared.u32 	%r91, [%r3+16];
	max.f32 	%f143, %f141, %f142;
	st.shared.f32 	[%r2], %f143;
	setp.gt.f32 	%p37, %f142, %f141;
	selp.b32 	%r92, %r91, %r90, %p37;
	st.shared.u32 	[%r3], %r92;
$L__BB4_41:
	setp.gt.u32 	%p38, %r1, 1;
	bar.sync 	0;
	@%p38 bra 	$L__BB4_43;
	ld.shared.f32 	%f144, [%r2];
	ld.shared.f32 	%f145, [%r2+8];
	ld.shared.u32 	%r93, [%r3];
	ld.shared.u32 	%r94, [%r3+8];
	max.f32 	%f146, %f144, %f145;
	st.shared.f32 	[%r2], %f146;
	setp.gt.f32 	%p39, %f145, %f144;
	selp.b32 	%r95, %r94, %r93, %p39;
	st.shared.u32 	[%r3], %r95;
$L__BB4_43:
	setp.ne.s32 	%p40, %r1, 0;
	bar.sync 	0;
	@%p40 bra 	$L__BB4_45;
	ld.shared.f32 	%f147, [_ZZ27farthestpointsamplingKernelILj1024EEviiiPKfPfPiE5dists];
	ld.shared.f32 	%f148, [_ZZ27farthestpointsamplingKernelILj1024EEviiiPKfPfPiE5dists+4];
	ld.shared.u32 	%r96, [_ZZ27farthestpointsamplingKernelILj1024EEviiiPKfPfPiE7dists_i];
	ld.shared.u32 	%r97, [_ZZ27farthestpointsamplingKernelILj1024EEviiiPKfPfPiE7dists_i+4];
	max.f32 	%f149, %f147, %f148;
	st.shared.f32 	[_ZZ27farthestpointsamplingKernelILj1024EEviiiPKfPfPiE5dists], %f149;
	setp.gt.f32 	%p41, %f148, %f147;
	selp.b32 	%r98, %r97, %r96, %p41;
	st.shared.u32 	[_ZZ27farthestpointsamplingKernelILj1024EEviiiPKfPfPiE7dists_i], %r98;
$L__BB4_45:
	setp.ne.s32 	%p42, %r1, 0;
	bar.sync 	0;
	ld.shared.u32 	%r100, [_ZZ27farthestpointsamplingKernelILj1024EEviiiPKfPfPiE7dists_i];
	@%p42 bra 	$L__BB4_47;
	mul.wide.u32 	%rd36, %r99, 4;
	add.s64 	%rd37, %rd4, %rd36;
	st.global.u32 	[%rd37], %r100;
$L__BB4_47:
	add.s32 	%r99, %r99, 1;
	setp.ne.s32 	%p43, %r99, %r41;
	@%p43 bra 	$L__BB4_5;
$L__BB4_48:
	ret;

}
	// .globl	_Z27farthestpointsamplingKernelILj512EEviiiPKfPfPi
.visible .entry _Z27farthestpointsamplingKernelILj512EEviiiPKfPfPi(
	.param .u32 _Z27farthestpointsamplingKernelILj512EEviiiPKfPfPi_param_0,
	.param .u32 _Z27farthestpointsamplingKernelILj512EEviiiPKfPfPi_param_1,
	.param .u32 _Z27farthestpointsamplingKernelILj512EEviiiPKfPfPi_param_2,
	.param .u64 .ptr .align 1 _Z27farthestpointsamplingKernelILj512EEviiiPKfPfPi_param_3,
	.param .u64 .ptr .align 1 _Z27farthestpointsamplingKernelILj512EEviiiPKfPfPi_param_4,
	.param .u64 .ptr .align 1 _Z27farthestpointsamplingKernelILj512EEviiiPKfPfPi_param_5
)
{
	.reg .pred 	%p<44>;
	.reg .b32 	%r<115>;
	.reg .b32 	%f<160>;
	.reg .b64 	%rd<38>;
	.reg .b64 	%fd<8>;
	// demoted variable
	.shared .align 4 .b8 _ZZ27farthestpointsamplingKernelILj512EEviiiPKfPfPiE5dists[2048];
	// demoted variable
	.shared .align 4 .b8 _ZZ27farthestpointsamplingKernelILj512EEviiiPKfPfPiE7dists_i[2048];
	ld.param.u32 	%r40, [_Z27farthestpointsamplingKernelILj512EEviiiPKfPfPi_param_1];
	ld.param.u32 	%r41, [_Z27farthestpointsamplingKernelILj512EEviiiPKfPfPi_param_2];
	ld.param.u64 	%rd7, [_Z27farthestpointsamplingKernelILj512EEviiiPKfPfPi_param_3];
	ld.param.u64 	%rd8, [_Z27farthestpointsamplingKernelILj512EEviiiPKfPfPi_param_4];
	ld.param.u64 	%rd9, [_Z27farthestpointsamplingKernelILj512EEviiiPKfPfPi_param_5];
	setp.lt.s32 	%p1, %r41, 1;
	@%p1 bra 	$L__BB5_48;
	cvta.to.global.u64 	%rd10, %rd9;
	cvta.to.global.u64 	%rd11, %rd7;
	cvta.to.global.u64 	%rd1, %rd8;
	mov.u32 	%r42, %ctaid.x;
	mul.lo.s32 	%r43, %r40, %r42;
	mul.lo.s32 	%r44, %r43, 3;
	mul.wide.s32 	%rd12, %r44, 4;
	add.s64 	%rd2, %rd11, %rd12;
	cvt.s64.s32 	%rd3, %r43;
	mul.lo.s32 	%r45, %r41, %r42;
	mul.wide.u32 	%rd13, %r45, 4;
	add.s64 	%rd4, %rd10, %rd13;
	mov.u32 	%r1, %tid.x;
	setp.ne.s32 	%p2, %r1, 0;
	@%p2 bra 	$L__BB5_3;
	mov.b32 	%r46, 0;
	st.global.u32 	[%rd4], %r46;
$L__BB5_3:
	bar.sync 	0;
	setp.eq.s32 	%p3, %r41, 1;
	@%p3 bra 	$L__BB5_48;
	shl.b32 	%r49, %r1, 2;
	mov.u32 	%r50, _ZZ27farthestpointsamplingKernelILj512EEviiiPKfPfPiE5dists;
	add.s32 	%r2, %r50, %r49;
	mov.u32 	%r51, _ZZ27farthestpointsamplingKernelILj512EEviiiPKfPfPiE7dists_i;
	add.s32 	%r3, %r51, %r49;
	not.b32 	%r52, %r1;
	add.s32 	%r4, %r40, %r52;
	shr.u32 	%r53, %r4, 9;
	add.s32 	%r54, %r53, 1;
	and.b32  	%r5, %r54, 3;
	mov.b32 	%r100, 0;
	mov.b32 	%r99, 1;
$L__BB5_5:
	setp.ge.s32 	%p4, %r1, %r40;
	mul.lo.s32 	%r56, %r100, 3;
	mul.wide.s32 	%rd14, %r56, 4;
	add.s64 	%rd15, %rd2, %rd14;
	ld.global.nc.f32 	%f1, [%rd15];
	ld.global.nc.f32 	%f2, [%rd15+4];
	ld.global.nc.f32 	%f3, [%rd15+8];
	mov.f32 	%f159, 0fBF800000;
	mov.b32 	%r114, 0;
	@%p4 bra 	$L__BB5_27;
	setp.lt.u32 	%p5, %r4, 1536;
	mov.b32 	%r114, 0;
	mov.f32 	%f159, 0fBF800000;
	mov.u32 	%r110, %r1;
	@%p5 bra 	$L__BB5_18;
	shr.u32 	%r60, %r4, 9;
	add.s32 	%r61, %r60, 1;
	and.b32  	%r62, %r61, 16777212;
	neg.s32 	%r101, %r62;
	mad.lo.s32 	%r102, %r1, 3, 3072;
	or.b32  	%r103, %r1, 1024;
	mov.b32 	%r114, 0;
	mov.f32 	%f159, 0fBF800000;
$L__BB5_8:
	add.s32 	%r15, %r103, -1024;
	add.s32 	%r63, %r102, -3072;
	mul.wide.u32 	%rd16, %r63, 4;
	add.s64 	%rd17, %rd2, %rd16;
	ld.global.nc.f32 	%f5, [%rd17];
	ld.global.nc.f32 	%f6, [%rd17+4];
	ld.global.nc.f32 	%f7, [%rd17+8];
	mul.f32 	%f46, %f6, %f6;
	fma.rn.f32 	%f47, %f5, %f5, %f46;
	fma.rn.f32 	%f48, %f7, %f7, %f47;
	cvt.f64.f32 	%fd1, %f48;
	setp.le.f64 	%p6, %fd1, 0d3F50624DD2F1A9FC;
	cvt.u64.u32 	%rd18, %r15;
	add.s64 	%rd19, %rd18, %rd3;
	shl.b64 	%rd20, %rd19, 2;
	add.s64 	%rd5, %rd1, %rd20;
	@%p6 bra 	$L__BB5_10;
	sub.f32 	%f49, %f5, %f1;
	sub.f32 	%f50, %f6, %f2;
	mul.f32 	%f51, %f50, %f50;
	fma.rn.f32 	%f52, %f49, %f49, %f51;
	sub.f32 	%f53, %f7, %f3;
	fma.rn.f32 	%f54, %f53, %f53, %f52;
	ld.global.f32 	%f55, [%rd5];
	min.f32 	%f56, %f54, %f55;
	st.global.f32 	[%rd5], %f56;
	setp.gt.f32 	%p7, %f56, %f159;
	selp.b32 	%r114, %r15, %r114, %p7;
	selp.f32 	%f159, %f56, %f159, %p7;
$L__BB5_10:
	add.s32 	%r64, %r102, -1536;
	mul.wide.u32 	%rd21, %r64, 4;
	add.s64 	%rd22, %rd2, %rd21;
	ld.global.nc.f32 	%f10, [%rd22];
	ld.global.nc.f32 	%f11, [%rd22+4];
	ld.global.nc.f32 	%f12, [%rd22+8];
	mul.f32 	%f57, %f11, %f11;
	fma.rn.f32 	%f58, %f10, %f10, %f57;
	fma.rn.f32 	%f59, %f12, %f12, %f58;
	cvt.f64.f32 	%fd2, %f59;
	setp.le.f64 	%p8, %fd2, 0d3F50624DD2F1A9FC;
	@%p8 bra 	$L__BB5_12;
	add.s32 	%r65, %r103, -512;
	sub.f32 	%f60, %f10, %f1;
	sub.f32 	%f61, %f11, %f2;
	mul.f32 	%f62, %f61, %f61;
	fma.rn.f32 	%f63, %f60, %f60, %f62;
	sub.f32 	%f64, %f12, %f3;
	fma.rn.f32 	%f65, %f64, %f64, %f63;
	ld.global.f32 	%f66, [%rd5+2048];
	min.f32 	%f67, %f65, %f66;
	st.global.f32 	[%rd5+2048], %f67;
	setp.gt.f32 	%p9, %f67, %f159;
	selp.b32 	%r114, %r65, %r114, %p9;
	selp.f32 	%f159, %f67, %f159, %p9;
$L__BB5_12:
	mul.wide.u32 	%rd23, %r102, 4;
	add.s64 	%rd24, %rd2, %rd23;
	ld.global.nc.f32 	%f15, [%rd24];
	ld.global.nc.f32 	%f16, [%rd24+4];
	ld.global.nc.f32 	%f17, [%rd24+8];
	mul.f32 	%f68, %f16, %f16;
	fma.rn.f32 	%f69, %f15, %f15, %f68;
	fma.rn.f32 	%f70, %f17, %f17, %f69;
	cvt.f64.f32 	%fd3, %f70;
	setp.le.f64 	%p10, %fd3, 0d3F50624DD2F1A9FC;
	@%p10 bra 	$L__BB5_14;
	sub.f32 	%f71, %f15, %f1;
	sub.f32 	%f72, %f16, %f2;
	mul.f32 	%f73, %f72, %f72;
	fma.rn.f32 	%f74, %f71, %f71, %f73;
	sub.f32 	%f75, %f17, %f3;
	fma.rn.f32 	%f76, %f75, %f75, %f74;
	ld.global.f32 	%f77, [%rd5+4096];
	min.f32 	%f78, %f76, %f77;
	st.global.f32 	[%rd5+4096], %f78;
	setp.gt.f32 	%p11, %f78, %f159;
	selp.b32 	%r114, %r103, %r114, %p11;
	selp.f32 	%f159, %f78, %f159, %p11;
$L__BB5_14:
	add.s32 	%r66, %r102, 1536;
	mul.wide.u32 	%rd25, %r66, 4;
	add.s64 	%rd26, %rd2, %rd25;
	ld.global.nc.f32 	%f20, [%rd26];
	ld.global.nc.f32 	%f21, [%rd26+4];
	ld.global.nc.f32 	%f22, [%rd26+8];
	mul.f32 	%f79, %f21, %f21;
	fma.rn.f32 	%f80, %f20, %f20, %f79;
	fma.rn.f32 	%f81, %f22, %f22, %f80;
	cvt.f64.f32 	%fd4, %f81;
	setp.le.f64 	%p12, %fd4, 0d3F50624DD2F1A9FC;
	@%p12 bra 	$L__BB5_16;
	add.s32 	%r67, %r103, 512;
	sub.f32 	%f82, %f20, %f1;
	sub.f32 	%f83, %f21, %f2;
	mul.f32 	%f84, %f83, %f83;
	fma.rn.f32 	%f85, %f82, %f82, %f84;
	sub.f32 	%f86, %f22, %f3;
	fma.rn.f32 	%f87, %f86, %f86, %f85;
	ld.global.f32 	%f88, [%rd5+6144];
	min.f32 	%f89, %f87, %f88;
	st.global.f32 	[%rd5+6144], %f89;
	setp.gt.f32 	%p13, %f89, %f159;
	selp.b32 	%r114, %r67, %r114, %p13;
	selp.f32 	%f159, %f89, %f159, %p13;
$L__BB5_16:
	add.s32 	%r103, %r103, 2048;
	add.s32 	%r102, %r102, 6144;
	add.s32 	%r101, %r101, 4;
	setp.ne.s32 	%p14, %r101, 0;
	@%p14 bra 	$L__BB5_8;
	add.s32 	%r110, %r103, -1024;
$L__BB5_18:
	setp.eq.s32 	%p15, %r5, 0;
	@%p15 bra 	$L__BB5_27;
	mul.lo.s32 	%r31, %r110, 3;
	mul.wide.u32 	%rd27, %r31, 4;
	add.s64 	%rd28, %rd2, %rd27;
	ld.global.nc.f32 	%f27, [%rd28];
	ld.global.nc.f32 	%f28, [%rd28+4];
	ld.global.nc.f32 	%f29, [%rd28+8];
	mul.f32 	%f90, %f28, %f28;
	fma.rn.f32 	%f91, %f27, %f27, %f90;
	fma.rn.f32 	%f92, %f29, %f29, %f91;
	cvt.f64.f32 	%fd5, %f92;
	setp.le.f64 	%p16, %fd5, 0d3F50624DD2F1A9FC;
	cvt.u64.u32 	%rd29, %r110;
	add.s64 	%rd30, %rd29, %rd3;
	shl.b64 	%rd31, %rd30, 2;
	add.s64 	%rd6, %rd1, %rd31;
	@%p16 bra 	$L__BB5_21;
	sub.f32 	%f93, %f27, %f1;
	sub.f32 	%f94, %f28, %f2;
	mul.f32 	%f95, %f94, %f94;
	fma.rn.f32 	%f96, %f93, %f93, %f95;
	sub.f32 	%f97, %f29, %f3;
	fma.rn.f32 	%f98, %f97, %f97, %f96;
	ld.global.f32 	%f99, [%rd6];
	min.f32 	%f100, %f98, %f99;
	st.global.f32 	[%rd6], %f100;
	setp.gt.f32 	%p17, %f100, %f159;
	selp.b32 	%r114, %r110, %r114, %p17;
	selp.f32 	%f159, %f100, %f159, %p17;
$L__BB5_21:
	setp.eq.s32 	%p18, %r5, 1;
	@%p18 bra 	$L__BB5_27;
	add.s32 	%r68, %r31, 1536;
	mul.wide.u32 	%rd32, %r68, 4;
	add.s64 	%rd33, %rd2, %rd32;
	ld.global.nc.f32 	%f32, [%rd33];
	ld.global.nc.f32 	%f33, [%rd33+4];
	ld.global.nc.f32 	%f34, [%rd33+8];
	mul.f32 	%f101, %f33, %f33;
	fma.rn.f32 	%f102, %f32, %f32, %f101;
	fma.rn.f32 	%f103, %f34, %f34, %f102;
	cvt.f64.f32 	%fd6, %f103;
	setp.le.f64 	%p19, %fd6, 0d3F50624DD2F1A9FC;
	@%p19 bra 	$L__BB5_24;
	sub.f32 	%f104, %f32, %f1;
	sub.f32 	%f105, %f33, %f2;
	mul.f32 	%f106, %f105, %f105;
	fma.rn.f32 	%f107, %f104, %f104, %f106;
	sub.f32 	%f108, %f34, %f3;
	fma.rn.f32 	%f109, %f108, %f108, %f107;
	ld.global.f32 	%f110, [%rd6+2048];
	min.f32 	%f111, %f109, %f110;
	st.global.f32 	[%rd6+2048], %f111;
	setp.gt.f32 	%p20, %f111, %f159;
	add.s32 	%r69, %r110, 512;
	selp.b32 	%r114, %r69, %r114, %p20;
	selp.f32 	%f159, %f111, %f159, %p20;
$L__BB5_24:
	setp.eq.s32 	%p21, %r5, 2;
	@%p21 bra 	$L__BB5_27;
	add.s32 	%r70, %r31, 3072;
	mul.wide.u32 	%rd34, %r70, 4;
	add.s64 	%rd35, %rd2, %rd34;
	ld.global.nc.f32 	%f37, [%rd35];
	ld.global.nc.f32 	%f38, [%rd35+4];
	ld.global.nc.f32 	%f39, [%rd35+8];
	mul.f32 	%f112, %f38, %f38;
	fma.rn.f32 	%f113, %f37, %f37, %f112;
	fma.rn.f32 	%f114, %f39, %f39, %f113;
	cvt.f64.f32 	%fd7, %f114;
	setp.le.f64 	%p22, %fd7, 0d3F50624DD2F1A9FC;
	@%p22 bra 	$L__BB5_27;
	sub.f32 	%f115, %f37, %f1;
	sub.f32 	%f116, %f38, %f2;
	mul.f32 	%f117, %f116, %f116;
	fma.rn.f32 	%f118, %f115, %f115, %f117;
	sub.f32 	%f119, %f39, %f3;
	fma.rn.f32 	%f120, %f119, %f119, %f118;
	ld.global.f32 	%f121, [%rd6+4096];
	min.f32 	%f122, %f120, %f121;
	st.global.f32 	[%rd6+4096], %f122;
	setp.gt.f32 	%p23, %f122, %f159;
	add.s32 	%r71, %r110, 1024;
	selp.b32 	%r114, %r71, %r114, %p23;
	selp.f32 	%f159, %f122, %f159, %p23;
$L__BB5_27:
	setp.gt.u32 	%p24, %r1, 255;
	st.shared.f32 	[%r2], %f159;
	st.shared.u32 	[%r3], %r114;
	bar.sync 	0;
	@%p24 bra 	$L__BB5_29;
	ld.shared.f32 	%f123, [%r2];
	ld.shared.f32 	%f124, [%r2+1024];
	ld.shared.u32 	%r72, [%r3];
	ld.shared.u32 	%r73, [%r3+1024];
	max.f32 	%f125, %f123, %f124;
	st.shared.f32 	[%r2], %f125;
	setp.gt.f32 	%p25, %f124, %f123;
	selp.b32 	%r74, %r73, %r72, %p25;
	st.shared.u32 	[%r3], %r74;
$L__BB5_29:
	setp.gt.u32 	%p26, %r1, 127;
	bar.sync 	0;
	@%p26 bra 	$L__BB5_31;
	ld.shared.f32 	%f126, [%r2];
	ld.shared.f32 	%f127, [%r2+512];
	ld.shared.u32 	%r75, [%r3];
	ld.shared.u32 	%r76, [%r3+512];
	max.f32 	%f128, %f126, %f127;
	st.shared.f32 	[%r2], %f128;
	setp.gt.f32 	%p27, %f127, %f126;
	selp.b32 	%r77, %r76, %r75, %p27;
	st.shared.u32 	[%r3], %r77;
$L__BB5_31:
	setp.gt.u32 	%p28, %r1, 63;
	bar.sync 	0;
	@%p28 bra 	$L__BB5_33;
	ld.shared.f32 	%f129, [%r2];
	ld.shared.f32 	%f130, [%r2+256];
	ld.shared.u32 	%r78, [%r3];
	ld.shared.u32 	%r79, [%r3+256];
	max.f32 	%f131, %f129, %f130;
	st.shared.f32 	[%r2], %f131;
	setp.gt.f32 	%p29, %f130, %f129;
	selp.b32 	%r80, %r79, %r78, %p29;
	st.shared.u32 	[%r3], %r80;
$L__BB5_33:
	setp.gt.u32 	%p30, %r1, 31;
	bar.sync 	0;
	@%p30 bra 	$L__BB5_35;
	ld.shared.f32 	%f132, [%r2];
	ld.shared.f32 	%f133, [%r2+128];
	ld.shared.u32 	%r81, [%r3];
	ld.shared.u32 	%r82, [%r3+128];
	max.f32 	%f134, %f132, %f133;
	st.shared.f32 	[%r2], %f134;
	setp.gt.f32 	%p31, %f133, %f132;
	selp.b32 	%r83, %r82, %r81, %p31;
	st.shared.u32 	[%r3], %r83;
$L__BB5_35:
	setp.gt.u32 	%p32, %r1, 15;
	bar.sync 	0;
	@%p32 bra 	$L__BB5_37;
	ld.shared.f32 	%f135, [%r2];
	ld.shared.f32 	%f136, [%r2+64];
	ld.shared.u32 	%r84, [%r3];
	ld.shared.u32 	%r85, [%r3+64];
	max.f32 	%f137, %f135, %f136;
	st.shared.f32 	[%r2], %f137;
	setp.gt.f32 	%p33, %f136, %f135;
	selp.b32 	%r86, %r85, %r84, %p33;
	st.shared.u32 	[%r3], %r86;
$L__BB5_37:
	setp.gt.u32 	%p34, %r1, 7;
	bar.sync 	0;
	@%p34 bra 	$L__BB5_39;
	ld.shared.f32 	%f138, [%r2];
	ld.shared.f32 	%f139, [%r2+32];
	ld.shared.u32 	%r87, [%r3];
	ld.shared.u32 	%r88, [%r3+32];
	max.f32 	%f140, %f138, %f139;
	st.shared.f32 	[%r2], %f140;
	setp.gt.f32 	%p35, %f139, %f138;
	selp.b32 	%r89, %r88, %r87, %p35;
	st.shared.u32 	[%r3], %r89;
$L__BB5_39:
	setp.gt.u32 	%p36, %r1, 3;
	bar.sync 	0;
	@%p36 bra 	$L__BB5_41;
	ld.shared.f32 	%f141, [%r2];
	ld.shared.f32 	%f142, [%r2+16];
	ld.shared.u32 	%r90, [%r3];
	ld.shared.u32 	%r91, [%r3+16];
	max.f32 	%f143, %f141, %f142;
	st.shared.f32 	[%r2], %f143;
	setp.gt.f32 	%p37, %f142, %f141;
	selp.b32 	%r92, %r91, %r90, %p37;
	st.shared.u32 	[%r3], %r92;
$L__BB5_41:
	setp.gt.u32 	%p38, %r1, 1;
	bar.sync 	0;
	@%p38 bra 	$L__BB5_43;
	ld.shared.f32 	%f144, [%r2];
	ld.shared.f32 	%f145, [%r2+8];
	ld.shared.u32 	%r93, [%r3];
	ld.shared.u32 	%r94, [%r3+8];
	max.f32 	%f146, %f144, %f145;
	st.shared.f32 	[%r2], %f146;
	setp.gt.f32 	%p39, %f145, %f144;
	selp.b32 	%r95, %r94, %r93, %p39;
	st.shared.u32 	[%r3], %r95;
$L__BB5_43:
	setp.ne.s32 	%p40, %r1, 0;
	bar.sync 	0;
	@%p40 bra 	$L__BB5_45;
	ld.shared.f32 	%f147, [_ZZ27farthestpointsamplingKernelILj512EEviiiPKfPfPiE5dists];
	ld.shared.f32 	%f148, [_ZZ27farthestpointsamplingKernelILj512EEviiiPKfPfPiE5dists+4];
	ld.shared.u32 	%r96, [_ZZ27farthestpointsamplingKernelILj512EEviiiPKfPfPiE7dists_i];
	ld.shared.u32 	%r97, [_ZZ27farthestpointsamplingKernelILj512EEviiiPKfPfPiE7dists_i+4];
	max.f32 	%f149, %f147, %f148;
	st.shared.f32 	[_ZZ27farthestpointsamplingKernelILj512EEviiiPKfPfPiE5dists], %f149;
	setp.gt.f32 	%p41, %f148, %f147;
	selp.b32 	%r98, %r97, %r96, %p41;
	st.shared.u32 	[_ZZ27farthestpointsamplingKernelILj512EEviiiPKfPfPiE7dists_i], %r98;
$L__BB5_45:
	setp.ne.s32 	%p42, %r1, 0;
	bar.sync 	0;
	ld.shared.u32 	%r100, [_ZZ27farthestpointsamplingKernelILj512EEviiiPKfPfPiE7dists_i];
	@%p42 bra 	$L__BB5_47;
	mul.wide.u32 	%rd36, %r99, 4;
	add.s64 	%rd37, %rd4, %rd36;
	st.global.u32 	[%rd37], %r100;
$L__BB5_47:
	add.s32 	%r99, %r99, 1;
	setp.ne.s32 	%p43, %r99, %r41;
	@%p43 bra 	$L__BB5_5;
$L__BB5_48:
	ret;

}
	// .globl	_Z27farthestpointsamplingKernelILj256EEviiiPKfPfPi
.visible .entry _Z27farthestpointsamplingKernelILj256EEviiiPKfPfPi(
	.param .u32 _Z27farthestpointsamplingKernelILj256EEviiiPKfPfPi_param_0,
	.param .u32 _Z27farthestpointsamplingKernelILj256EEviiiPKfPfPi_param_1,
	.param .u32 _Z27farthestpointsamplingKernelILj256EEviiiPKfPfPi_param_2,
	.param .u64 .ptr .align 1 _Z27farthestpointsamplingKernelILj256EEviiiPKfPfPi_param_3,
	.param .u64 .ptr .align 1 _Z27farthestpointsamplingKernelILj256EEviiiPKfPfPi_param_4,
	.param .u64 .ptr .align 1 _Z27farthestpointsamplingKernelILj256EEviiiPKfPfPi_param_5
)
{
	.reg .pred 	%p<42>;
	.reg .b32 	%r<112>;
	.reg .b32 	%f<157>;
	.reg .b64 	%rd<38>;
	.reg .b64 	%fd<8>;
	// demoted variable
	.shared .align 4 .b8 _ZZ27farthestpointsamplingKernelILj256EEviiiPKfPfPiE5dists[1024];
	// demoted variable
	.shared .align 4 .b8 _ZZ27farthestpointsamplingKernelILj256EEviiiPKfPfPiE7dists_i[1024];
	ld.param.u32 	%r40, [_Z27farthestpointsamplingKernelILj256EEviiiPKfPfPi_param_1];
	ld.param.u32 	%r41, [_Z27farthestpointsamplingKernelILj256EEviiiPKfPfPi_param_2];
	ld.param.u64 	%rd7, [_Z27farthestpointsamplingKernelILj256EEviiiPKfPfPi_param_3];
	ld.param.u64 	%rd8, [_Z27farthestpointsamplingKernelILj256EEviiiPKfPfPi_param_4];
	ld.param.u64 	%rd9, [_Z27farthestpointsamplingKernelILj256EEviiiPKfPfPi_param_5];
	setp.lt.s32 	%p1, %r41, 1;
	@%p1 bra 	$L__BB6_46;
	cvta.to.global.u64 	%rd10, %rd9;
	cvta.to.global.u64 	%rd11, %rd7;
	cvta.to.global.u64 	%rd1, %rd8;
	mov.u32 	%r42, %ctaid.x;
	mul.lo.s32 	%r43, %r40, %r42;
	mul.lo.s32 	%r44, %r43, 3;
	mul.wide.s32 	%rd12, %r44, 4;
	add.s64 	%rd2, %rd11, %rd12;
	cvt.s64.s32 	%rd3, %r43;
	mul.lo.s32 	%r45, %r41, %r42;
	mul.wide.u32 	%rd13, %r45, 4;
	add.s64 	%rd4, %rd10, %rd13;
	mov.u32 	%r1, %tid.x;
	setp.ne.s32 	%p2, %r1, 0;
	@%p2 bra 	$L__BB6_3;
	mov.b32 	%r46, 0;
	st.global.u32 	[%rd4], %r46;
$L__BB6_3:
	bar.sync 	0;
	setp.eq.s32 	%p3, %r41, 1;
	@%p3 bra 	$L__BB6_46;
	shl.b32 	%r49, %r1, 2;
	mov.u32 	%r50, _ZZ27farthestpointsamplingKernelILj256EEviiiPKfPfPiE5dists;
	add.s32 	%r2, %r50, %r49;
	mov.u32 	%r51, _ZZ27farthestpointsamplingKernelILj256EEviiiPKfPfPiE7dists_i;
	add.s32 	%r3, %r51, %r49;
	not.b32 	%r52, %r1;
	add.s32 	%r4, %r40, %r52;
	shr.u32 	%r53, %r4, 8;
	add.s32 	%r54, %r53, 1;
	and.b32  	%r5, %r54, 3;
	mov.b32 	%r97, 0;
	mov.b32 	%r96, 1;
$L__BB6_5:
	setp.ge.s32 	%p4, %r1, %r40;
	mul.lo.s32 	%r56, %r97, 3;
	mul.wide.s32 	%rd14, %r56, 4;
	add.s64 	%rd15, %rd2, %rd14;
	ld.global.nc.f32 	%f1, [%rd15];
	ld.global.nc.f32 	%f2, [%rd15+4];
	ld.global.nc.f32 	%f3, [%rd15+8];
	mov.f32 	%f156, 0fBF800000;
	mov.b32 	%r111, 0;
	@%p4 bra 	$L__BB6_27;
	setp.lt.u32 	%p5, %r4, 768;
	mov.b32 	%r111, 0;
	mov.f32 	%f156, 0fBF800000;
	mov.u32 	%r107, %r1;
	@%p5 bra 	$L__BB6_18;
	shr.u32 	%r60, %r4, 8;
	add.s32 	%r61, %r60, 1;
	and.b32  	%r62, %r61, 33554428;
	neg.s32 	%r98, %r62;
	mad.lo.s32 	%r99, %r1, 3, 1536;
	add.s32 	%r100, %r1, 512;
	mov.b32 	%r111, 0;
	mov.f32 	%f156, 0fBF800000;
$L__BB6_8:
	add.s32 	%r15, %r100, -512;
	add.s32 	%r63, %r99, -1536;
	mul.wide.u32 	%rd16, %r63, 4;
	add.s64 	%rd17, %rd2, %rd16;
	ld.global.nc.f32 	%f5, [%rd17];
	ld.global.nc.f32 	%f6, [%rd17+4];
	ld.global.nc.f32 	%f7, [%rd17+8];
	mul.f32 	%f46, %f6, %f6;
	fma.rn.f32 	%f47, %f5, %f5, %f46;
	fma.rn.f32 	%f48, %f7, %f7, %f47;
	cvt.f64.f32 	%fd1, %f48;
	setp.le.f64 	%p6, %fd1, 0d3F50624DD2F1A9FC;
	cvt.u64.u32 	%rd18, %r15;
	add.s64 	%rd19, %rd18, %rd3;
	shl.b64 	%rd20, %rd19, 2;
	add.s64 	%rd5, %rd1, %rd20;
	@%p6 bra 	$L__BB6_10;
	sub.f32 	%f49, %f5, %f1;
	sub.f32 	%f50, %f6, %f2;
	mul.f32 	%f51, %f50, %f50;
	fma.rn.f32 	%f52, %f49, %f49, %f51;
	sub.f32 	%f53, %f7, %f3;
	fma.rn.f32 	%f54, %f53, %f53, %f52;
	ld.global.f32 	%f55, [%rd5];
	min.f32 	%f56, %f54, %f55;
	st.global.f32 	[%rd5], %f56;
	setp.gt.f32 	%p7, %f56, %f156;
	selp.b32 	%r111, %r15, %r111, %p7;
	selp.f32 	%f156, %f56, %f156, %p7;
$L__BB6_10:
	add.s32 	%r64, %r99, -768;
	mul.wide.u32 	%rd21, %r64, 4;
	add.s64 	%rd22, %rd2, %rd21;
	ld.global.nc.f32 	%f10, [%rd22];
	ld.global.nc.f32 	%f11, [%rd22+4];
	ld.global.nc.f32 	%f12, [%rd22+8];
	mul.f32 	%f57, %f11, %f11;
	fma.rn.f32 	%f58, %f10, %f10, %f57;
	fma.rn.f32 	%f59, %f12, %f12, %f58;
	cvt.f64.f32 	%fd2, %f59;
	setp.le.f64 	%p8, %fd2, 0d3F50624DD2F1A9FC;
	@%p8 bra 	$L__BB6_12;
	add.s32 	%r65, %r100, -256;
	sub.f32 	%f60, %f10, %f1;
	sub.f32 	%f61, %f11, %f2;
	mul.f32 	%f62, %f61, %f61;
	fma.rn.f32 	%f63, %f60, %f60, %f62;
	sub.f32 	%f64, %f12, %f3;
	fma.rn.f32 	%f65, %f64, %f64, %f63;
	ld.global.f32 	%f66, [%rd5+1024];
	min.f32 	%f67, %f65, %f66;
	st.global.f32 	[%rd5+1024], %f67;
	setp.gt.f32 	%p9, %f67, %f156;
	selp.b32 	%r111, %r65, %r111, %p9;
	selp.f32 	%f156, %f67, %f156, %p9;
$L__BB6_12:
	mul.wide.u32 	%rd23, %r99, 4;
	add.s64 	%rd24, %rd2, %rd23;
	ld.global.nc.f32 	%f15, [%rd24];
	ld.global.nc.f32 	%f16, [%rd24+4];
	ld.global.nc.f32 	%f17, [%rd24+8];
	mul.f32 	%f68, %f16, %f16;
	fma.rn.f32 	%f69, %f15, %f15, %f68;
	fma.rn.f32 	%f70, %f17, %f17, %f69;
	cvt.f64.f32 	%fd3, %f70;
	setp.le.f64 	%p10, %fd3, 0d3F50624DD2F1A9FC;
	@%p10 bra 	$L__BB6_14;
	sub.f32 	%f71, %f15, %f1;
	sub.f32 	%f72, %f16, %f2;
	mul.f32 	%f73, %f72, %f72;
	fma.rn.f32 	%f74, %f71, %f71, %f73;
	sub.f32 	%f75, %f17, %f3;
	fma.rn.f32 	%f76, %f75, %f75, %f74;
	ld.global.f32 	%f77, [%rd5+2048];
	min.f32 	%f78, %f76, %f77;
	st.global.f32 	[%rd5+2048], %f78;
	setp.gt.f32 	%p11, %f78, %f156;
	selp.b32 	%r111, %r100, %r111, %p11;
	selp.f32 	%f156, %f78, %f156, %p11;
$L__BB6_14:
	add.s32 	%r66, %r99, 768;
	mul.wide.u32 	%rd25, %r66, 4;
	add.s64 	%rd26, %rd2, %rd25;
	ld.global.nc.f32 	%f20, [%rd26];
	ld.global.nc.f32 	%f21, [%rd26+4];
	ld.global.nc.f32 	%f22, [%rd26+8];
	mul.f32 	%f79, %f21, %f21;
	fma.rn.f32 	%f80, %f20, %f20, %f79;
	fma.rn.f32 	%f81, %f22, %f22, %f80;
	cvt.f64.f32 	%fd4, %f81;
	setp.le.f64 	%p12, %fd4, 0d3F50624DD2F1A9FC;
	@%p12 bra 	$L__BB6_16;
	add.s32 	%r67, %r100, 256;
	sub.f32 	%f82, %f20, %f1;
	sub.f32 	%f83, %f21, %f2;
	mul.f32 	%f84, %f83, %f83;
	fma.rn.f32 	%f85, %f82, %f82, %f84;
	sub.f32 	%f86, %f22, %f3;
	fma.rn.f32 	%f87, %f86, %f86, %f85;
	ld.global.f32 	%f88, [%rd5+3072];
	min.f32 	%f89, %f87, %f88;
	st.global.f32 	[%rd5+3072], %f89;
	setp.gt.f32 	%p13, %f89, %f156;
	selp.b32 	%r111, %r67, %r111, %p13;
	selp.f32 	%f156, %f89, %f156, %p13;
$L__BB6_16:
	add.s32 	%r100, %r100, 1024;
	add.s32 	%r99, %r99, 3072;
	add.s32 	%r98, %r98, 4;
	setp.ne.s32 	%p14, %r98, 0;
	@%p14 bra 	$L__BB6_8;
	add.s32 	%r107, %r100, -512;
$L__BB6_18:
	setp.eq.s32 	%p15, %r5, 0;
	@%p15 bra 	$L__BB6_27;
	mul.lo.s32 	%r31, %r107, 3;
	mul.wide.u32 	%rd27, %r31, 4;
	add.s64 	%rd28, %rd2, %rd27;
	ld.global.nc.f32 	%f27, [%rd28];
	ld.global.nc.f32 	%f28, [%rd28+4];
	ld.global.nc.f32 	%f29, [%rd28+8];
	mul.f32 	%f90, %f28, %f28;
	fma.rn.f32 	%f91, %f27, %f27, %f90;
	fma.rn.f32 	%f92, %f29, %f29, %f91;
	cvt.f64.f32 	%fd5, %f92;
	setp.le.f64 	%p16, %fd5, 0d3F50624DD2F1A9FC;
	cvt.u64.u32 	%rd29, %r107;
	add.s64 	%rd30, %rd29, %rd3;
	shl.b64 	%rd31, %rd30, 2;
	add.s64 	%rd6, %rd1, %rd31;
	@%p16 bra 	$L__BB6_21;
	sub.f32 	%f93, %f27, %f1;
	sub.f32 	%f94, %f28, %f2;
	mul.f32 	%f95, %f94, %f94;
	fma.rn.f32 	%f96, %f93, %f93, %f95;
	sub.f32 	%f97, %f29, %f3;
	fma.rn.f32 	%f98, %f97, %f97, %f96;
	ld.global.f32 	%f99, [%rd6];
	min.f32 	%f100, %f98, %f99;
	st.global.f32 	[%rd6], %f100;
	setp.gt.f32 	%p17, %f100, %f156;
	selp.b32 	%r111, %r107, %r111, %p17;
	selp.f32 	%f156, %f100, %f156, %p17;
$L__BB6_21:
	setp.eq.s32 	%p18, %r5, 1;
	@%p18 bra 	$L__BB6_27;
	add.s32 	%r68, %r31, 768;
	mul.wide.u32 	%rd32, %r68, 4;
	add.s64 	%rd33, %rd2, %rd32;
	ld.global.nc.f32 	%f32, [%rd33];
	ld.global.nc.f32 	%f33, [%rd33+4];
	ld.global.nc.f32 	%f34, [%rd33+8];
	mul.f32 	%f101, %f33, %f33;
	fma.rn.f32 	%f102, %f32, %f32, %f101;
	fma.rn.f32 	%f103, %f34, %f34, %f102;
	cvt.f64.f32 	%fd6, %f103;
	setp.le.f64 	%p19, %fd6, 0d3F50624DD2F1A9FC;
	@%p19 bra 	$L__BB6_24;
	sub.f32 	%f104, %f32, %f1;
	sub.f32 	%f105, %f33, %f2;
	mul.f32 	%f106, %f105, %f105;
	fma.rn.f32 	%f107, %f104, %f104, %f106;
	sub.f32 	%f108, %f34, %f3;
	fma.rn.f32 	%f109, %f108, %f108, %f107;
	ld.global.f32 	%f110, [%rd6+1024];
	min.f32 	%f111, %f109, %f110;
	st.global.f32 	[%rd6+1024], %f111;
	setp.gt.f32 	%p20, %f111, %f156;
	add.s32 	%r69, %r107, 256;
	selp.b32 	%r111, %r69, %r111, %p20;
	selp.f32 	%f156, %f111, %f156, %p20;
$L__BB6_24:
	setp.eq.s32 	%p21, %r5, 2;
	@%p21 bra 	$L__BB6_27;
	add.s32 	%r70, %r31, 1536;
	mul.wide.u32 	%rd34, %r70, 4;
	add.s64 	%rd35, %rd2, %rd34;
	ld.global.nc.f32 	%f37, [%rd35];
	ld.global.nc.f32 	%f38, [%rd35+4];
	ld.global.nc.f32 	%f39, [%rd35+8];
	mul.f32 	%f112, %f38, %f38;
	fma.rn.f32 	%f113, %f37, %f37, %f112;
	fma.rn.f32 	%f114, %f39, %f39, %f113;
	cvt.f64.f32 	%fd7, %f114;
	setp.le.f64 	%p22, %fd7, 0d3F50624DD2F1A9FC;
	@%p22 bra 	$L__BB6_27;
	sub.f32 	%f115, %f37, %f1;
	sub.f32 	%f116, %f38, %f2;
	mul.f32 	%f117, %f116, %f116;
	fma.rn.f32 	%f118, %f115, %f115, %f117;
	sub.f32 	%f119, %f39, %f3;
	fma.rn.f32 	%f120, %f119, %f119, %f118;
	ld.global.f32 	%f121, [%rd6+2048];
	min.f32 	%f122, %f120, %f121;
	st.global.f32 	[%rd6+2048], %f122;
	setp.gt.f32 	%p23, %f122, %f156;
	add.s32 	%r71, %r107, 512;
	selp.b32 	%r111, %r71, %r111, %p23;
	selp.f32 	%f156, %f122, %f156, %p23;
$L__BB6_27:
	setp.gt.u32 	%p24, %r1, 127;
	st.shared.f32 	[%r2], %f156;
	st.shared.u32 	[%r3], %r111;
	bar.sync 	0;
	@%p24 bra 	$L__BB6_29;
	ld.shared.f32 	%f123, [%r2];
	ld.shared.f32 	%f124, [%r2+512];
	ld.shared.u32 	%r72, [%r3];
	ld.shared.u32 	%r73, [%r3+512];
	max.f32 	%f125, %f123, %f124;
	st.shared.f32 	[%r2], %f125;
	setp.gt.f32 	%p25, %f124, %f123;
	selp.b32 	%r74, %r73, %r72, %p25;
	st.shared.u32 	[%r3], %r74;
$L__BB6_29:
	setp.gt.u32 	%p26, %r1, 63;
	bar.sync 	0;
	@%p26 bra 	$L__BB6_31;
	ld.shared.f32 	%f126, [%r2];
	ld.shared.f32 	%f127, [%r2+256];
	ld.shared.u32 	%r75, [%r3];
	ld.shared.u32 	%r76, [%r3+256];
	max.f32 	%f128, %f126, %f127;
	st.shared.f32 	[%r2], %f128;
	setp.gt.f32 	%p27, %f127, %f126;
	selp.b32 	%r77, %r76, %r75, %p27;
	st.shared.u32 	[%r3], %r77;
$L__BB6_31:
	setp.gt.u32 	%p28, %r1, 31;
	bar.sync 	0;
	@%p28 bra 	$L__BB6_33;
	ld.shared.f32 	%f129, [%r2];
	ld.shared.f32 	%f130, [%r2+128];
	ld.shared.u32 	%r78, [%r3];
	ld.shared.u32 	%r79, [%r3+128];
	max.f32 	%f131, %f129, %f130;
	st.shared.f32 	[%r2], %f131;
	setp.gt.f32 	%p29, %f130, %f129;
	selp.b32 	%r80, %r79, %r78, %p29;
	st.shared.u32 	[%r3], %r80;
$L__BB6_33:
	setp.gt.u32 	%p30, %r1, 15;
	bar.sync 	0;
	@%p30 bra 	$L__BB6_35;
	ld.shared.f32 	%f132, [%r2];
	ld.shared.f32 	%f133, [%r2+64];
	ld.shared.u32 	%r81, [%r3];
	ld.shared.u32 	%r82, [%r3+64];
	max.f32 	%f134, %f132, %f133;
	st.shared.f32 	[%r2], %f134;
	setp.gt.f32 	%p31, %f133, %f132;
	selp.b32 	%r83, %r82, %r81, %p31;
	st.shared.u32 	[%r3], %r83;
$L__BB6_35:
	setp.gt.u32 	%p32, %r1, 7;
	bar.sync 	0;
	@%p32 bra 	$L__BB6_37;
	ld.shared.f32 	%f135, [%r2];
	ld.shared.f32 	%f136, [%r2+32];
	ld.shared.u32 	%r84, [%r3];
	ld.shared.u32 	%r85, [%r3+32];
	max.f32 	%f137, %f135, %f136;
	st.shared.f32 	[%r2], %f137;
	setp.gt.f32 	%p33, %f136, %f135;
	selp.b32 	%r86, %r85, %r84, %p33;
	st.shared.u32 	[%r3], %r86;
$L__BB6_37:
	setp.gt.u32 	%p34, %r1, 3;
	bar.sync 	0;
	@%p34 bra 	$L__BB6_39;
	ld.shared.f32 	%f138, [%r2];
	ld.shared.f32 	%f139, [%r2+16];
	ld.shared.u32 	%r87, [%r3];
	ld.shared.u32 	%r88, [%r3+16];
	max.f32 	%f140, %f138, %f139;
	st.shared.f32 	[%r2], %f140;
	setp.gt.f32 	%p35, %f139, %f138;
	selp.b32 	%r89, %r88, %r87, %p35;
	st.shared.u32 	[%r3], %r89;
$L__BB6_39:
	setp.gt.u32 	%p36, %r1, 1;
	bar.sync 	0;
	@%p36 bra 	$L__BB6_41;
	ld.shared.f32 	%f141, [%r2];
	ld.shared.f32 	%f142, [%r2+8];
	ld.shared.u32 	%r90, [%r3];
	ld.shared.u32 	%r91, [%r3+8];
	max.f32 	%f143, %f141, %f142;
	st.shared.f32 	[%r2], %f143;
	setp.gt.f32 	%p37, %f142, %f141;
	selp.b32 	%r92, %r91, %r90, %p37;
	st.shared.u32 	[%r3], %r92;
$L__BB6_41:
	setp.ne.s32 	%p38, %r1, 0;
	bar.sync 	0;
	@%p38 bra 	$L__BB6_43;
	ld.shared.f32 	%f144, [_ZZ27farthestpointsamplingKernelILj256EEviiiPKfPfPiE5dists];
	ld.shared.f32 	%f145, [_ZZ27farthestpointsamplingKernelILj256EEviiiPKfPfPiE5dists+4];
	ld.shared.u32 	%r93, [_ZZ27farthestpointsamplingKernelILj256EEviiiPKfPfPiE7dists_i];
	ld.shared.u32 	%r94, [_ZZ27farthestpointsamplingKernelILj256EEviiiPKfPfPiE7dists_i+4];
	max.f32 	%f146, %f144, %f145;
	st.shared.f32 	[_ZZ27farthestpointsamplingKernelILj256EEviiiPKfPfPiE5dists], %f146;
	setp.gt.f32 	%p39, %f145, %f144;
	selp.b32 	%r95, %r94, %r93, %p39;
	st.shared.u32 	[_ZZ27farthestpointsamplingKernelILj256EEviiiPKfPfPiE7dists_i], %r95;
$L__BB6_43:
	setp.ne.s32 	%p40, %r1, 0;
	bar.sync 	0;
	ld.shared.u32 	%r97, [_ZZ27farthestpointsamplingKernelILj256EEviiiPKfPfPiE7dists_i];
	@%p40 bra 	$L__BB6_45;
	mul.wide.u32 	%rd36, %r96, 4;
	add.s64 	%rd37, %rd4, %rd36;
	st.global.u32 	[%rd37], %r97;
$L__BB6_45:
	add.s32 	%r96, %r96, 1;
	setp.ne.s32 	%p41, %r96, %r41;
	@%p41 bra 	$L__BB6_5;
$L__BB6_46:
	ret;

}
	// .globl	_Z27farthestpointsamplingKernelILj128EEviiiPKfPfPi
.visible .entry _Z27farthestpointsamplingKernelILj128EEviiiPKfPfPi(
	.param .u32 _Z27farthestpointsamplingKernelILj128EEviiiPKfPfPi_param_0,
	.param .u32 _Z27farthestpointsamplingKernelILj128EEviiiPKfPfPi_param_1,
	.param .u32 _Z27farthestpointsamplingKernelILj128EEviiiPKfPfPi_param_2,
	.param .u64 .ptr .align 1 _Z27farthestpointsamplingKernelILj128EEviiiPKfPfPi_param_3,
	.param .u64 .ptr .align 1 _Z27farthestpointsamplingKernelILj128EEviiiPKfPfPi_param_4,
	.param .u64 .ptr .align 1 _Z27farthestpointsamplingKernelILj128EEviiiPKfPfPi_param_5
)
{
	.reg .pred 	%p<40>;
	.reg .b32 	%r<109>;
	.reg .b32 	%f<154>;
	.reg .b64 	%rd<38>;
	.reg .b64 	%fd<8>;
	// demoted variable
	.shared .align 4 .b8 _ZZ27farthestpointsamplingKernelILj128EEviiiPKfPfPiE5dists[512];
	// demoted variable
	.shared .align 4 .b8 _ZZ27farthestpointsamplingKernelILj128EEviiiPKfPfPiE7dists_i[512];
	ld.param.u32 	%r40, [_Z27farthestpointsamplingKernelILj128EEviiiPKfPfPi_param_1];
	ld.param.u32 	%r41, [_Z27farthestpointsamplingKernelILj128EEviiiPKfPfPi_param_2];
	ld.param.u64 	%rd7, [_Z27farthestpointsamplingKernelILj128EEviiiPKfPfPi_param_3];
	ld.param.u64 	%rd8, [_Z27farthestpointsamplingKernelILj128EEviiiPKfPfPi_param_4];
	ld.param.u64 	%rd9, [_Z27farthestpointsamplingKernelILj128EEviiiPKfPfPi_param_5];
	setp.lt.s32 	%p1, %r41, 1;
	@%p1 bra 	$L__BB7_44;
	cvta.to.global.u64 	%rd10, %rd9;
	cvta.to.global.u64 	%rd11, %rd7;
	cvta.to.global.u64 	%rd1, %rd8;
	mov.u32 	%r42, %ctaid.x;
	mul.lo.s32 	%r43, %r40, %r42;
	mul.lo.s32 	%r44, %r43, 3;
	mul.wide.s32 	%rd12, %r44, 4;
	add.s64 	%rd2, %rd11, %rd12;
	cvt.s64.s32 	%rd3, %r43;
	mul.lo.s32 	%r45, %r41, %r42;
	mul.wide.u32 	%rd13, %r45, 4;
	add.s64 	%rd4, %rd10, %rd13;
	mov.u32 	%r1, %tid.x;
	setp.ne.s32 	%p2, %r1, 0;
	@%p2 bra 	$L__BB7_3;
	mov.b32 	%r46, 0;
	st.global.u32 	[%rd4], %r46;
$L__BB7_3:
	bar.sync 	0;
	setp.eq.s32 	%p3, %r41, 1;
	@%p3 bra 	$L__BB7_44;
	shl.b32 	%r49, %r1, 2;
	mov.u32 	%r50, _ZZ27farthestpointsamplingKernelILj128EEviiiPKfPfPiE5dists;
	add.s32 	%r2, %r50, %r49;
	mov.u32 	%r51, _ZZ27farthestpointsamplingKernelILj128EEviiiPKfPfPiE7dists_i;
	add.s32 	%r3, %r51, %r49;
	not.b32 	%r52, %r1;
	add.s32 	%r4, %r40, %r52;
	shr.u32 	%r53, %r4, 7;
	add.s32 	%r54, %r53, 1;
	and.b32  	%r5, %r54, 3;
	mov.b32 	%r94, 0;
	mov.b32 	%r93, 1;
$L__BB7_5:
	setp.ge.s32 	%p4, %r1, %r40;
	mul.lo.s32 	%r56, %r94, 3;
	mul.wide.s32 	%rd14, %r56, 4;
	add.s64 	%rd15, %rd2, %rd14;
	ld.global.nc.f32 	%f1, [%rd15];
	ld.global.nc.f32 	%f2, [%rd15+4];
	ld.global.nc.f32 	%f3, [%rd15+8];
	mov.f32 	%f153, 0fBF800000;
	mov.b32 	%r108, 0;
	@%p4 bra 	$L__BB7_27;
	setp.lt.u32 	%p5, %r4, 384;
	mov.b32 	%r108, 0;
	mov.f32 	%f153, 0fBF800000;
	mov.u32 	%r104, %r1;
	@%p5 bra 	$L__BB7_18;
	shr.u32 	%r60, %r4, 7;
	add.s32 	%r61, %r60, 1;
	and.b32  	%r62, %r61, 67108860;
	neg.s32 	%r95, %r62;
	mad.lo.s32 	%r96, %r1, 3, 768;
	add.s32 	%r97, %r1, 256;
	mov.b32 	%r108, 0;
	mov.f32 	%f153, 0fBF800000;
$L__BB7_8:
	add.s32 	%r15, %r97, -256;
	add.s32 	%r63, %r96, -768;
	mul.wide.u32 	%rd16, %r63, 4;
	add.s64 	%rd17, %rd2, %rd16;
	ld.global.nc.f32 	%f5, [%rd17];
	ld.global.nc.f32 	%f6, [%rd17+4];
	ld.global.nc.f32 	%f7, [%rd17+8];
	mul.f32 	%f46, %f6, %f6;
	fma.rn.f32 	%f47, %f5, %f5, %f46;
	fma.rn.f32 	%f48, %f7, %f7, %f47;
	cvt.f64.f32 	%fd1, %f48;
	setp.le.f64 	%p6, %fd1, 0d3F50624DD2F1A9FC;
	cvt.u64.u32 	%rd18, %r15;
	add.s64 	%rd19, %rd18, %rd3;
	shl.b64 	%rd20, %rd19, 2;
	add.s64 	%rd5, %rd1, %rd20;
	@%p6 bra 	$L__BB7_10;
	sub.f32 	%f49, %f5, %f1;
	sub.f32 	%f50, %f6, %f2;
	mul.f32 	%f51, %f50, %f50;
	fma.rn.f32 	%f52, %f49, %f49, %f51;
	sub.f32 	%f53, %f7, %f3;
	fma.rn.f32 	%f54, %f53, %f53, %f52;
	ld.global.f32 	%f55, [%rd5];
	min.f32 	%f56, %f54, %f55;
	st.global.f32 	[%rd5], %f56;
	setp.gt.f32 	%p7, %f56, %f153;
	selp.b32 	%r108, %r15, %r108, %p7;
	selp.f32 	%f153, %f56, %f153, %p7;
$L__BB7_10:
	add.s32 	%r64, %r96, -384;
	mul.wide.u32 	%rd21, %r64, 4;
	add.s64 	%rd22, %rd2, %rd21;
	ld.global.nc.f32 	%f10, [%rd22];
	ld.global.nc.f32 	%f11, [%rd22+4];
	ld.global.nc.f32 	%f12, [%rd22+8];
	mul.f32 	%f57, %f11, %f11;
	fma.rn.f32 	%f58, %f10, %f10, %f57;
	fma.rn.f32 	%f59, %f12, %f12, %f58;
	cvt.f64.f32 	%fd2, %f59;
	setp.le.f64 	%p8, %fd2, 0d3F50624DD2F1A9FC;
	@%p8 bra 	$L__BB7_12;
	add.s32 	%r65, %r97, -128;
	sub.f32 	%f60, %f10, %f1;
	sub.f32 	%f61, %f11, %f2;
	mul.f32 	%f62, %f61, %f61;
	fma.rn.f32 	%f63, %f60, %f60, %f62;
	sub.f32 	%f64, %f12, %f3;
	fma.rn.f32 	%f65, %f64, %f64, %f63;
	ld.global.f32 	%f66, [%rd5+512];
	min.f32 	%f67, %f65, %f66;
	st.global.f32 	[%rd5+512], %f67;
	setp.gt.f32 	%p9, %f67, %f153;
	selp.b32 	%r108, %r65, %r108, %p9;
	selp.f32 	%f153, %f67, %f153, %p9;
$L__BB7_12:
	mul.wide.u32 	%rd23, %r96, 4;
	add.s64 	%rd24, %rd2, %rd23;
	ld.global.nc.f32 	%f15, [%rd24];
	ld.global.nc.f32 	%f16, [%rd24+4];
	ld.global.nc.f32 	%f17, [%rd24+8];
	mul.f32 	%f68, %f16, %f16;
	fma.rn.f32 	%f69, %f15, %f15, %f68;
	fma.rn.f32 	%f70, %f17, %f17, %f69;
	cvt.f64.f32 	%fd3, %f70;
	setp.le.f64 	%p10, %fd3, 0d3F50624DD2F1A9FC;
	@%p10 bra 	$L__BB7_14;
	sub.f32 	%f71, %f15, %f1;
	sub.f32 	%f72, %f16, %f2;
	mul.f32 	%f73, %f72, %f72;
	fma.rn.f32 	%f74, %f71, %f71, %f73;
	sub.f32 	%f75, %f17, %f3;
	fma.rn.f32 	%f76, %f75, %f75, %f74;
	ld.global.f32 	%f77, [%rd5+1024];
	min.f32 	%f78, %f76, %f77;
	st.global.f32 	[%rd5+1024], %f78;
	setp.gt.f32 	%p11, %f78, %f153;
	selp.b32 	%r108, %r97, %r108, %p11;
	selp.f32 	%f153, %f78, %f153, %p11;
$L__BB7_14:
	add.s32 	%r66, %r96, 384;
	mul.wide.u32 	%rd25, %r66, 4;
	add.s64 	%rd26, %rd2, %rd25;
	ld.global.nc.f32 	%f20, [%rd26];
	ld.global.nc.f32 	%f21, [%rd26+4];
	ld.global.nc.f32 	%f22, [%rd26+8];
	mul.f32 	%f79, %f21, %f21;
	fma.rn.f32 	%f80, %f20, %f20, %f79;
	fma.rn.f32 	%f81, %f22, %f22, %f80;
	cvt.f64.f32 	%fd4, %f81;
	setp.le.f64 	%p12, %fd4, 0d3F50624DD2F1A9FC;
	@%p12 bra 	$L__BB7_16;
	add.s32 	%r67, %r97, 128;
	sub.f32 	%f82, %f20, %f1;
	sub.f32 	%f83, %f21, %f2;
	mul.f32 	%f84, %f83, %f83;
	fma.rn.f32 	%f85, %f82, %f82, %f84;
	sub.f32 	%f86, %f22, %f3;
	fma.rn.f32 	%f87, %f86, %f86, %f85;
	ld.global.f32 	%f88, [%rd5+1536];
	min.f32 	%f89, %f87, %f88;
	st.global.f32 	[%rd5+1536], %f89;
	setp.gt.f32 	%p13, %f89, %f153;
	selp.b32 	%r108, %r67, %r108, %p13;
	selp.f32 	%f153, %f89, %f153, %p13;
$L__BB7_16:
	add.s32 	%r97, %r97, 512;
	add.s32 	%r96, %r96, 1536;
	add.s32 	%r95, %r95, 4;
	setp.ne.s32 	%p14, %r95, 0;
	@%p14 bra 	$L__BB7_8;
	add.s32 	%r104, %r97, -256;
$L__BB7_18:
	setp.eq.s32 	%p15, %r5, 0;
	@%p15 bra 	$L__BB7_27;
	mul.lo.s32 	%r31, %r104, 3;
	mul.wide.u32 	%rd27, %r31, 4;
	add.s64 	%rd28, %rd2, %rd27;
	ld.global.nc.f32 	%f27, [%rd28];
	ld.global.nc.f32 	%f28, [%rd28+4];
	ld.global.nc.f32 	%f29, [%rd28+8];
	mul.f32 	%f90, %f28, %f28;
	fma.rn.f32 	%f91, %f27, %f27, %f90;
	fma.rn.f32 	%f92, %f29, %f29, %f91;
	cvt.f64.f32 	%fd5, %f92;
	setp.le.f64 	%p16, %fd5, 0d3F50624DD2F1A9FC;
	cvt.u64.u32 	%rd29, %r104;
	add.s64 	%rd30, %rd29, %rd3;
	shl.b64 	%rd31, %rd30, 2;
	add.s64 	%rd6, %rd1, %rd31;
	@%p16 bra 	$L__BB7_21;
	sub.f32 	%f93, %f27, %f1;
	sub.f32 	%f94, %f28, %f2;
	mul.f32 	%f95, %f94, %f94;
	fma.rn.f32 	%f96, %f93, %f93, %f95;
	sub.f32 	%f97, %f29, %f3;
	fma.rn.f32 	%f98, %f97, %f97, %f96;
	ld.global.f32 	%f99, [%rd6];
	min.f32 	%f100, %f98, %f99;
	st.global.f32 	[%rd6], %f100;
	setp.gt.f32 	%p17, %f100, %f153;
	selp.b32 	%r108, %r104, %r108, %p17;
	selp.f32 	%f153, %f100, %f153, %p17;
$L__BB7_21:
	setp.eq.s32 	%p18, %r5, 1;
	@%p18 bra 	$L__BB7_27;
	add.s32 	%r68, %r31, 384;
	mul.wide.u32 	%rd32, %r68, 4;
	add.s64 	%rd33, %rd2, %rd32;
	ld.global.nc.f32 	%f32, [%rd33];
	ld.global.nc.f32 	%f33, [%rd33+4];
	ld.global.nc.f32 	%f34, [%rd33+8];
	mul.f32 	%f101, %f33, %f33;
	fma.rn.f32 	%f102, %f32, %f32, %f101;
	fma.rn.f32 	%f103, %f34, %f34, %f102;
	cvt.f64.f32 	%fd6, %f103;
	setp.le.f64 	%p19, %fd6, 0d3F50624DD2F1A9FC;
	@%p19 bra 	$L__BB7_24;
	sub.f32 	%f104, %f32, %f1;
	sub.f32 	%f105, %f33, %f2;
	mul.f32 	%f106, %f105, %f105;
	fma.rn.f32 	%f107, %f104, %f104, %f106;
	sub.f32 	%f108, %f34, %f3;
	fma.rn.f32 	%f109, %f108, %f108, %f107;
	ld.global.f32 	%f110, [%rd6+512];
	min.f32 	%f111, %f109, %f110;
	st.global.f32 	[%rd6+512], %f111;
	setp.gt.f32 	%p20, %f111, %f153;
	add.s32 	%r69, %r104, 128;
	selp.b32 	%r108, %r69, %r108, %p20;
	selp.f32 	%f153, %f111, %f153, %p20;
$L__BB7_24:
	setp.eq.s32 	%p21, %r5, 2;
	@%p21 bra 	$L__BB7_27;
	add.s32 	%r70, %r31, 768;
	mul.wide.u32 	%rd34, %r70, 4;
	add.s64 	%rd35, %rd2, %rd34;
	ld.global.nc.f32 	%f37, [%rd35];
	ld.global.nc.f32 	%f38, [%rd35+4];
	ld.global.nc.f32 	%f39, [%rd35+8];
	mul.f32 	%f112, %f38, %f38;
	fma.rn.f32 	%f113, %f37, %f37, %f112;
	fma.rn.f32 	%f114, %f39, %f39, %f113;
	cvt.f64.f32 	%fd7, %f114;
	setp.le.f64 	%p22, %fd7, 0d3F50624DD2F1A9FC;
	@%p22 bra 	$L__BB7_27;
	sub.f32 	%f115, %f37, %f1;
	sub.f32 	%f116, %f38, %f2;
	mul.f32 	%f117, %f116, %f116;
	fma.rn.f32 	%f118, %f115, %f115, %f117;
	sub.f32 	%f119, %f39, %f3;
	fma.rn.f32 	%f120, %f119, %f119, %f118;
	ld.global.f32 	%f121, [%rd6+1024];
	min.f32 	%f122, %f120, %f121;
	st.global.f32 	[%rd6+1024], %f122;
	setp.gt.f32 	%p23, %f122, %f153;
	add.s32 	%r71, %r104, 256;
	selp.b32 	%r108, %r71, %r108, %p23;
	selp.f32 	%f153, %f122, %f153, %p23;
$L__BB7_27:
	setp.gt.u32 	%p24, %r1, 63;
	st.shared.f32 	[%r2], %f153;
	st.shared.u32 	[%r3], %r108;
	bar.sync 	0;
	@%p24 bra 	$L__BB7_29;
	ld.shared.f32 	%f123, [%r2];
	ld.shared.f32 	%f124, [%r2+256];
	ld.shared.u32 	%r72, [%r3];
	ld.shared.u32 	%r73, [%r3+256];
	max.f32 	%f125, %f123, %f124;
	st.shared.f32 	[%r2], %f125;
	setp.gt.f32 	%p25, %f124, %f123;
	selp.b32 	%r74, %r73, %r72, %p25;
	st.shared.u32 	[%r3], %r74;
$L__BB7_29:
	setp.gt.u32 	%p26, %r1, 31;
	bar.sync 	0;
	@%p26 bra 	$L__BB7_31;
	ld.shared.f32 	%f126, [%r2];
	ld.shared.f32 	%f127, [%r2+128];
	ld.shared.u32 	%r75, [%r3];
	ld.shared.u32 	%r76, [%r3+128];
	max.f32 	%f128, %f126, %f127;
	st.shared.f32 	[%r2], %f128;
	setp.gt.f32 	%p27, %f127, %f126;
	selp.b32 	%r77, %r76, %r75, %p27;
	st.shared.u32 	[%r3], %r77;
$L__BB7_31:
	setp.gt.u32 	%p28, %r1, 15;
	bar.sync 	0;
	@%p28 bra 	$L__BB7_33;
	ld.shared.f32 	%f129, [%r2];
	ld.shared.f32 	%f130, [%r2+64];
	ld.shared.u32 	%r78, [%r3];
	ld.shared.u32 	%r79, [%r3+64];
	max.f32 	%f131, %f129, %f130;
	st.shared.f32 	[%r2], %f131;
	setp.gt.f32 	%p29, %f130, %f129;
	selp.b32 	%r80, %r79, %r78, %p29;
	st.shared.u32 	[%r3], %r80;
$L__BB7_33:
	setp.gt.u32 	%p30, %r1, 7;
	bar.sync 	0;
	@%p30 bra 	$L__BB7_35;
	ld.shared.f32 	%f132, [%r2];
	ld.shared.f32 	%f133, [%r2+32];
	ld.shared.u32 	%r81, [%r3];
	ld.shared.u32 	%r82, [%r3+32];
	max.f32 	%f134, %f132, %f133;
	st.shared.f32 	[%r2], %f134;
	setp.gt.f32 	%p31, %f133, %f132;
	selp.b32 	%r83, %r82, %r81, %p31;
	st.shared.u32 	[%r3], %r83;
$L__BB7_35:
	setp.gt.u32 	%p32, %r1, 3;
	bar.sync 	0;
	@%p32 bra 	$L__BB7_37;
	ld.shared.f32 	%f135, [%r2];
	ld.shared.f32 	%f136, [%r2+16];
	ld.shared.u32 	%r84, [%r3];
	ld.shared.u32 	%r85, [%r3+16];
	max.f32 	%f137, %f135, %f136;
	st.shared.f32 	[%r2], %f137;
	setp.gt.f32 	%p33, %f136, %f135;
	selp.b32 	%r86, %r85, %r84, %p33;
	st.shared.u32 	[%r3], %r86;
$L__BB7_37:
	setp.gt.u32 	%p34, %r1, 1;
	bar.sync 	0;
	@%p34 bra 	$L__BB7_39;
	ld.shared.f32 	%f138, [%r2];
	ld.shared.f32 	%f139, [%r2+8];
	ld.shared.u32 	%r87, [%r3];
	ld.shared.u32 	%r88, [%r3+8];
	max.f32 	%f140, %f138, %f139;
	st.shared.f32 	[%r2], %f140;
	setp.gt.f32 	%p35, %f139, %f138;
	selp.b32 	%r89, %r88, %r87, %p35;
	st.shared.u32 	[%r3], %r89;
$L__BB7_39:
	setp.ne.s32 	%p36, %r1, 0;
	bar.sync 	0;
	@%p36 bra 	$L__BB7_41;
	ld.shared.f32 	%f141, [_ZZ27farthestpointsamplingKernelILj128EEviiiPKfPfPiE5dists];
	ld.shared.f32 	%f142, [_ZZ27farthestpointsamplingKernelILj128EEviiiPKfPfPiE5dists+4];
	ld.shared.u32 	%r90, [_ZZ27farthestpointsamplingKernelILj128EEviiiPKfPfPiE7dists_i];
	ld.shared.u32 	%r91, [_ZZ27farthestpointsamplingKernelILj128EEviiiPKfPfPiE7dists_i+4];
	max.f32 	%f143, %f141, %f142;
	st.shared.f32 	[_ZZ27farthestpointsamplingKernelILj128EEviiiPKfPfPiE5dists], %f143;
	setp.gt.f32 	%p37, %f142, %f141;
	selp.b32 	%r92, %r91, %r90, %p37;
	st.shared.u32 	[_ZZ27farthestpointsamplingKernelILj128EEviiiPKfPfPiE7dists_i], %r92;
$L__BB7_41:
	setp.ne.s32 	%p38, %r1, 0;
	bar.sync 	0;
	ld.shared.u32 	%r94, [_ZZ27farthestpointsamplingKernelILj128EEviiiPKfPfPiE7dists_i];
	@%p38 bra 	$L__BB7_43;
	mul.wide.u32 	%rd36, %r93, 4;
	add.s64 	%rd37, %rd4, %rd36;
	st.global.u32 	[%rd37], %r94;
$L__BB7_43:
	add.s32 	%r93, %r93, 1;
	setp.ne.s32 	%p39, %r93, %r41;
	@%p39 bra 	$L__BB7_5;
$L__BB7_44:
	ret;

}
	// .globl	_Z27farthestpointsamplingKernelILj64EEviiiPKfPfPi
.visible .entry _Z27farthestpointsamplingKernelILj64EEviiiPKfPfPi(
	.param .u32 _Z27farthestpointsamplingKernelILj64EEviiiPKfPfPi_param_0,
	.param .u32 _Z27farthestpointsamplingKernelILj64EEviiiPKfPfPi_param_1,
	.param .u32 _Z27farthestpointsamplingKernelILj64EEviiiPKfPfPi_param_2,
	.param .u64 .ptr .align 1 _Z27farthestpointsamplingKernelILj64EEviiiPKfPfPi_param_3,
	.param .u64 .ptr .align 1 _Z27farthestpointsamplingKernelILj64EEviiiPKfPfPi_param_4,
	.param .u64 .ptr .align 1 _Z27farthestpointsamplingKernelILj64EEviiiPKfPfPi_param_5
)
{
	.reg .pred 	%p<38>;
	.reg .b32 	%r<106>;
	.reg .b32 	%f<151>;
	.reg .b64 	%rd<38>;
	.reg .b64 	%fd<8>;
	// demoted variable
	.shared .align 4 .b8 _ZZ27farthestpointsamplingKernelILj64EEviiiPKfPfPiE5dists[256];
	// demoted variable
	.shared .align 4 .b8 _ZZ27farthestpointsamplingKernelILj64EEviiiPKfPfPiE7dists_i[256];
	ld.param.u32 	%r40, [_Z27farthestpointsamplingKernelILj64EEviiiPKfPfPi_param_1];
	ld.param.u32 	%r41, [_Z27farthestpointsamplingKernelILj64EEviiiPKfPfPi_param_2];
	ld.param.u64 	%rd7, [_Z27farthestpointsamplingKernelILj64EEviiiPKfPfPi_param_3];
	ld.param.u64 	%rd8, [_Z27farthestpointsamplingKernelILj64EEviiiPKfPfPi_param_4];
	ld.param.u64 	%rd9, [_Z27farthestpointsamplingKernelILj64EEviiiPKfPfPi_param_5];
	setp.lt.s32 	%p1, %r41, 1;
	@%p1 bra 	$L__BB8_42;
	cvta.to.global.u64 	%rd10, %rd9;
	cvta.to.global.u64 	%rd11, %rd7;
	cvta.to.global.u64 	%rd1, %rd8;
	mov.u32 	%r42, %ctaid.x;
	mul.lo.s32 	%r43, %r40, %r42;
	mul.lo.s32 	%r44, %r43, 3;
	mul.wide.s32 	%rd12, %r44, 4;
	add.s64 	%rd2, %rd11, %rd12;
	cvt.s64.s32 	%rd3, %r43;
	mul.lo.s32 	%r45, %r41, %r42;
	mul.wide.u32 	%rd13, %r45, 4;
	add.s64 	%rd4, %rd10, %rd13;
	mov.u32 	%r1, %tid.x;
	setp.ne.s32 	%p2, %r1, 0;
	@%p2 bra 	$L__BB8_3;
	mov.b32 	%r46, 0;
	st.global.u32 	[%rd4], %r46;
$L__BB8_3:
	bar.sync 	0;
	setp.eq.s32 	%p3, %r41, 1;
	@%p3 bra 	$L__BB8_42;
	shl.b32 	%r49, %r1, 2;
	mov.u32 	%r50, _ZZ27farthestpointsamplingKernelILj64EEviiiPKfPfPiE5dists;
	add.s32 	%r2, %r50, %r49;
	mov.u32 	%r51, _ZZ27farthestpointsamplingKernelILj64EEviiiPKfPfPiE7dists_i;
	add.s32 	%r3, %r51, %r49;
	not.b32 	%r52, %r1;
	add.s32 	%r4, %r40, %r52;
	shr.u32 	%r53, %r4, 6;
	add.s32 	%r54, %r53, 1;
	and.b32  	%r5, %r54, 3;
	mov.b32 	%r91, 0;
	mov.b32 	%r90, 1;
$L__BB8_5:
	setp.ge.s32 	%p4, %r1, %r40;
	mul.lo.s32 	%r56, %r91, 3;
	mul.wide.s32 	%rd14, %r56, 4;
	add.s64 	%rd15, %rd2, %rd14;
	ld.global.nc.f32 	%f1, [%rd15];
	ld.global.nc.f32 	%f2, [%rd15+4];
	ld.global.nc.f32 	%f3, [%rd15+8];
	mov.f32 	%f150, 0fBF800000;
	mov.b32 	%r105, 0;
	@%p4 bra 	$L__BB8_27;
	setp.lt.u32 	%p5, %r4, 192;
	mov.b32 	%r105, 0;
	mov.f32 	%f150, 0fBF800000;
	mov.u32 	%r101, %r1;
	@%p5 bra 	$L__BB8_18;
	shr.u32 	%r60, %r4, 6;
	add.s32 	%r61, %r60, 1;
	and.b32  	%r62, %r61, 134217724;
	neg.s32 	%r92, %r62;
	mad.lo.s32 	%r93, %r1, 3, 384;
	add.s32 	%r94, %r1, 128;
	mov.b32 	%r105, 0;
	mov.f32 	%f150, 0fBF800000;
$L__BB8_8:
	add.s32 	%r15, %r94, -128;
	add.s32 	%r63, %r93, -384;
	mul.wide.u32 	%rd16, %r63, 4;
	add.s64 	%rd17, %rd2, %rd16;
	ld.global.nc.f32 	%f5, [%rd17];
	ld.global.nc.f32 	%f6, [%rd17+4];
	ld.global.nc.f32 	%f7, [%rd17+8];
	mul.f32 	%f46, %f6, %f6;
	fma.rn.f32 	%f47, %f5, %f5, %f46;
	fma.rn.f32 	%f48, %f7, %f7, %f47;
	cvt.f64.f32 	%fd1, %f48;
	setp.le.f64 	%p6, %fd1, 0d3F50624DD2F1A9FC;
	cvt.u64.u32 	%rd18, %r15;
	add.s64 	%rd19, %rd18, %rd3;
	shl.b64 	%rd20, %rd19, 2;
	add.s64 	%rd5, %rd1, %rd20;
	@%p6 bra 	$L__BB8_10;
	sub.f32 	%f49, %f5, %f1;
	sub.f32 	%f50, %f6, %f2;
	mul.f32 	%f51, %f50, %f50;
	fma.rn.f32 	%f52, %f49, %f49, %f51;
	sub.f32 	%f53, %f7, %f3;
	fma.rn.f32 	%f54, %f53, %f53, %f52;
	ld.global.f32 	%f55, [%rd5];
	min.f32 	%f56, %f54, %f55;
	st.global.f32 	[%rd5], %f56;
	setp.gt.f32 	%p7, %f56, %f150;
	selp.b32 	%r105, %r15, %r105, %p7;
	selp.f32 	%f150, %f56, %f150, %p7;
$L__BB8_10:
	add.s32 	%r64, %r93, -192;
	mul.wide.u32 	%rd21, %r64, 4;
	add.s64 	%rd22, %rd2, %rd21;
	ld.global.nc.f32 	%f10, [%rd22];
	ld.global.nc.f32 	%f11, [%rd22+4];
	ld.global.nc.f32 	%f12, [%rd22+8];
	mul.f32 	%f57, %f11, %f11;
	fma.rn.f32 	%f58, %f10, %f10, %f57;
	fma.rn.f32 	%f59, %f12, %f12, %f58;
	cvt.f64.f32 	%fd2, %f59;
	setp.le.f64 	%p8, %fd2, 0d3F50624DD2F1A9FC;
	@%p8 bra 	$L__BB8_12;
	add.s32 	%r65, %r94, -64;
	sub.f32 	%f60, %f10, %f1;
	sub.f32 	%f61, %f11, %f2;
	mul.f32 	%f62, %f61, %f61;
	fma.rn.f32 	%f63, %f60, %f60, %f62;
	sub.f32 	%f64, %f12, %f3;
	fma.rn.f32 	%f65, %f64, %f64, %f63;
	ld.global.f32 	%f66, [%rd5+256];
	min.f32 	%f67, %f65, %f66;
	st.global.f32 	[%rd5+256], %f67;
	setp.gt.f32 	%p9, %f67, %f150;
	selp.b32 	%r105, %r65, %r105, %p9;
	selp.f32 	%f150, %f67, %f150, %p9;
$L__BB8_12:
	mul.wide.u32 	%rd23, %r93, 4;
	add.s64 	%rd24, %rd2, %rd23;
	ld.global.nc.f32 	%f15, [%rd24];
	ld.global.nc.f32 	%f16, [%rd24+4];
	ld.global.nc.f32 	%f17, [%rd24+8];
	mul.f32 	%f68, %f16, %f16;
	fma.rn.f32 	%f69, %f15, %f15, %f68;
	fma.rn.f32 	%f70, %f17, %f17, %f69;
	cvt.f64.f32 	%fd3, %f70;
	setp.le.f64 	%p10, %fd3, 0d3F50624DD2F1A9FC;
	@%p10 bra 	$L__BB8_14;
	sub.f32 	%f71, %f15, %f1;
	sub.f32 	%f72, %f16, %f2;
	mul.f32 	%f73, %f72, %f72;
	fma.rn.f32 	%f74, %f71, %f71, %f73;
	sub.f32 	%f75, %f17, %f3;
	fma.rn.f32 	%f76, %f75, %f75, %f74;
	ld.global.f32 	%f77, [%rd5+512];
	min.f32 	%f78, %f76, %f77;
	st.global.f32 	[%rd5+512], %f78;
	setp.gt.f32 	%p11, %f78, %f150;
	selp.b32 	%r105, %r94, %r105, %p11;
	selp.f32 	%f150, %f78, %f150, %p11;
$L__BB8_14:
	add.s32 	%r66, %r93, 192;
	mul.wide.u32 	%rd25, %r66, 4;
	add.s64 	%rd26, %rd2, %rd25;
	ld.global.nc.f32 	%f20, [%rd26];
	ld.global.nc.f32 	%f21, [%rd26+4];
	ld.global.nc.f32 	%f22, [%rd26+8];
	mul.f32 	%f79, %f21, %f21;
	fma.rn.f32 	%f80, %f20, %f20, %f79;
	fma.rn.f32 	%f81, %f22, %f22, %f80;
	cvt.f64.f32 	%fd4, %f81;
	setp.le.f64 	%p12, %fd4, 0d3F50624DD2F1A9FC;
	@%p12 bra 	$L__BB8_16;
	add.s32 	%r67, %r94, 64;
	sub.f32 	%f82, %f20, %f1;
	sub.f32 	%f83, %f21, %f2;
	mul.f32 	%f84, %f83, %f83;
	fma.rn.f32 	%f85, %f82, %f82, %f84;
	sub.f32 	%f86, %f22, %f3;
	fma.rn.f32 	%f87, %f86, %f86, %f85;
	ld.global.f32 	%f88, [%rd5+768];
	min.f32 	%f89, %f87, %f88;
	st.global.f32 	[%rd5+768], %f89;
	setp.gt.f32 	%p13, %f89, %f150;
	selp.b32 	%r105, %r67, %r105, %p13;
	selp.f32 	%f150, %f89, %f150, %p13;
$L__BB8_16:
	add.s32 	%r94, %r94, 256;
	add.s32 	%r93, %r93, 768;
	add.s32 	%r92, %r92, 4;
	setp.ne.s32 	%p14, %r92, 0;
	@%p14 bra 	$L__BB8_8;
	add.s32 	%r101, %r94, -128;
$L__BB8_18:
	setp.eq.s32 	%p15, %r5, 0;
	@%p15 bra 	$L__BB8_27;
	mul.lo.s32 	%r31, %r101, 3;
	mul.wide.u32 	%rd27, %r31, 4;
	add.s64 	%rd28, %rd2, %rd27;
	ld.global.nc.f32 	%f27, [%rd28];
	ld.global.nc.f32 	%f28, [%rd28+4];
	ld.global.nc.f32 	%f29, [%rd28+8];
	mul.f32 	%f90, %f28, %f28;
	fma.rn.f32 	%f91, %f27, %f27, %f90;
	fma.rn.f32 	%f92, %f29, %f29, %f91;
	cvt.f64.f32 	%fd5, %f92;
	setp.le.f64 	%p16, %fd5, 0d3F50624DD2F1A9FC;
	cvt.u64.u32 	%rd29, %r101;
	add.s64 	%rd30, %rd29, %rd3;
	shl.b64 	%rd31, %rd30, 2;
	add.s64 	%rd6, %rd1, %rd31;
	@%p16 bra 	$L__BB8_21;
	sub.f32 	%f93, %f27, %f1;
	sub.f32 	%f94, %f28, %f2;
	mul.f32 	%f95, %f94, %f94;
	fma.rn.f32 	%f96, %f93, %f93, %f95;
	sub.f32 	%f97, %f29, %f3;
	fma.rn.f32 	%f98, %f97, %f97, %f96;
	ld.global.f32 	%f99, [%rd6];
	min.f32 	%f100, %f98, %f99;
	st.global.f32 	[%rd6], %f100;
	setp.gt.f32 	%p17, %f100, %f150;
	selp.b32 	%r105, %r101, %r105, %p17;
	selp.f32 	%f150, %f100, %f150, %p17;
$L__BB8_21:
	setp.eq.s32 	%p18, %r5, 1;
	@%p18 bra 	$L__BB8_27;
	add.s32 	%r68, %r31, 192;
	mul.wide.u32 	%rd32, %r68, 4;
	add.s64 	%rd33, %rd2, %rd32;
	ld.global.nc.f32 	%f32, [%rd33];
	ld.global.nc.f32 	%f33, [%rd33+4];
	ld.global.nc.f32 	%f34, [%rd33+8];
	mul.f32 	%f101, %f33, %f33;
	fma.rn.f32 	%f102, %f32, %f32, %f101;
	fma.rn.f32 	%f103, %f34, %f34, %f102;
	cvt.f64.f32 	%fd6, %f103;
	setp.le.f64 	%p19, %fd6, 0d3F50624DD2F1A9FC;
	@%p19 bra 	$L__BB8_24;
	sub.f32 	%f104, %f32, %f1;
	sub.f32 	%f105, %f33, %f2;
	mul.f32 	%f106, %f105, %f105;
	fma.rn.f32 	%f107, %f104, %f104, %f106;
	sub.f32 	%f108, %f34, %f3;
	fma.rn.f32 	%f109, %f108, %f108, %f107;
	ld.global.f32 	%f110, [%rd6+256];
	min.f32 	%f111, %f109, %f110;
	st.global.f32 	[%rd6+256], %f111;
	setp.gt.f32 	%p20, %f111, %f150;
	add.s32 	%r69, %r101, 64;
	selp.b32 	%r105, %r69, %r105, %p20;
	selp.f32 	%f150, %f111, %f150, %p20;
$L__BB8_24:
	setp.eq.s32 	%p21, %r5, 2;
	@%p21 bra 	$L__BB8_27;
	add.s32 	%r70, %r31, 384;
	mul.wide.u32 	%rd34, %r70, 4;
	add.s64 	%rd35, %rd2, %rd34;
	ld.global.nc.f32 	%f37, [%rd35];
	ld.global.nc.f32 	%f38, [%rd35+4];
	ld.global.nc.f32 	%f39, [%rd35+8];
	mul.f32 	%f112, %f38, %f38;
	fma.rn.f32 	%f113, %f37, %f37, %f112;
	fma.rn.f32 	%f114, %f39, %f39, %f113;
	cvt.f64.f32 	%fd7, %f114;
	setp.le.f64 	%p22, %fd7, 0d3F50624DD2F1A9FC;
	@%p22 bra 	$L__BB8_27;
	sub.f32 	%f115, %f37, %f1;
	sub.f32 	%f116, %f38, %f2;
	mul.f32 	%f117, %f116, %f116;
	fma.rn.f32 	%f118, %f115, %f115, %f117;
	sub.f32 	%f119, %f39, %f3;
	fma.rn.f32 	%f120, %f119, %f119, %f118;
	ld.global.f32 	%f121, [%rd6+512];
	min.f32 	%f122, %f120, %f121;
	st.global.f32 	[%rd6+512], %f122;
	setp.gt.f32 	%p23, %f122, %f150;
	add.s32 	%r71, %r101, 128;
	selp.b32 	%r105, %r71, %r105, %p23;
	selp.f32 	%f150, %f122, %f150, %p23;
$L__BB8_27:
	setp.gt.u32 	%p24, %r1, 31;
	st.shared.f32 	[%r2], %f150;
	st.shared.u32 	[%r3], %r105;
	bar.sync 	0;
	@%p24 bra 	$L__BB8_29;
	ld.shared.f32 	%f123, [%r2];
	ld.shared.f32 	%f124, [%r2+128];
	ld.shared.u32 	%r72, [%r3];
	ld.shared.u32 	%r73, [%r3+128];
	max.f32 	%f125, %f123, %f124;
	st.shared.f32 	[%r2], %f125;
	setp.gt.f32 	%p25, %f124, %f123;
	selp.b32 	%r74, %r73, %r72, %p25;
	st.shared.u32 	[%r3], %r74;
$L__BB8_29:
	setp.gt.u32 	%p26, %r1, 15;
	bar.sync 	0;
	@%p26 bra 	$L__BB8_31;
	ld.shared.f32 	%f126, [%r2];
	ld.shared.f32 	%f127, [%r2+64];
	ld.shared.u32 	%r75, [%r3];
	ld.shared.u32 	%r76, [%r3+64];
	max.f32 	%f128, %f126, %f127;
	st.shared.f32 	[%r2], %f128;
	setp.gt.f32 	%p27, %f127, %f126;
	selp.b32 	%r77, %r76, %r75, %p27;
	st.shared.u32 	[%r3], %r77;
$L__BB8_31:
	setp.gt.u32 	%p28, %r1, 7;
	bar.sync 	0;
	@%p28 bra 	$L__BB8_33;
	ld.shared.f32 	%f129, [%r2];
	ld.shared.f32 	%f130, [%r2+32];
	ld.shared.u32 	%r78, [%r3];
	ld.shared.u32 	%r79, [%r3+32];
	max.f32 	%f131, %f129, %f130;
	st.shared.f32 	[%r2], %f131;
	setp.gt.f32 	%p29, %f130, %f129;
	selp.b32 	%r80, %r79, %r78, %p29;
	st.shared.u32 	[%r3], %r80;
$L__BB8_33:
	setp.gt.u32 	%p30, %r1, 3;
	bar.sync 	0;
	@%p30 bra 	$L__BB8_35;
	ld.shared.f32 	%f132, [%r2];
	ld.shared.f32 	%f133, [%r2+16];
	ld.shared.u32 	%r81, [%r3];
	ld.shared.u32 	%r82, [%r3+16];
	max.f32 	%f134, %f132, %f133;
	st.shared.f32 	[%r2], %f134;
	setp.gt.f32 	%p31, %f133, %f132;
	selp.b32 	%r83, %r82, %r81, %p31;
	st.shared.u32 	[%r3], %r83;
$L__BB8_35:
	setp.gt.u32 	%p32, %r1, 1;
	bar.sync 	0;
	@%p32 bra 	$L__BB8_37;
	ld.shared.f32 	%f135, [%r2];
	ld.shared.f32 	%f136, [%r2+8];
	ld.shared.u32 	%r84, [%r3];
	ld.shared.u32 	%r85, [%r3+8];
	max.f32 	%f137, %f135, %f136;
	st.shared.f32 	[%r2], %f137;
	setp.gt.f32 	%p33, %f136, %f135;
	selp.b32 	%r86, %r85, %r84, %p33;
	st.shared.u32 	[%r3], %r86;
$L__BB8_37:
	setp.ne.s32 	%p34, %r1, 0;
	bar.sync 	0;
	@%p34 bra 	$L__BB8_39;
	ld.shared.f32 	%f138, [_ZZ27farthestpointsamplingKernelILj64EEviiiPKfPfPiE5dists];
	ld.shared.f32 	%f139, [_ZZ27farthestpointsamplingKernelILj64EEviiiPKfPfPiE5dists+4];
	ld.shared.u32 	%r87, [_ZZ27farthestpointsamplingKernelILj64EEviiiPKfPfPiE7dists_i];
	ld.shared.u32 	%r88, [_ZZ27farthestpointsamplingKernelILj64EEviiiPKfPfPiE7dists_i+4];
	max.f32 	%f140, %f138, %f139;
	st.shared.f32 	[_ZZ27farthestpointsamplingKernelILj64EEviiiPKfPfPiE5dists], %f140;
	setp.gt.f32 	%p35, %f139, %f138;
	selp.b32 	%r89, %r88, %r87, %p35;
	st.shared.u32 	[_ZZ27farthestpointsamplingKernelILj64EEviiiPKfPfPiE7dists_i], %r89;
$L__BB8_39:
	setp.ne.s32 	%p36, %r1, 0;
	bar.sync 	0;
	ld.shared.u32 	%r91, [_ZZ27farthestpointsamplingKernelILj64EEviiiPKfPfPiE7dists_i];
	@%p36 bra 	$L__BB8_41;
	mul.wide.u32 	%rd36, %r90, 4;
	add.s64 	%rd37, %rd4, %rd36;
	st.global.u32 	[%rd37], %r91;
$L__BB8_41:
	add.s32 	%r90, %r90, 1;
	setp.ne.s32 	%p37, %r90, %r41;
	@%p37 bra 	$L__BB8_5;
$L__BB8_42:
	ret;

}
	// .globl	_Z27farthestpointsamplingKernelILj32EEviiiPKfPfPi
.visible .entry _Z27farthestpointsamplingKernelILj32EEviiiPKfPfPi(
	.param .u32 _Z27farthestpointsamplingKernelILj32EEviiiPKfPfPi_param_0,
	.param .u32 _Z27farthestpointsamplingKernelILj32EEviiiPKfPfPi_param_1,
	.param .u32 _Z27farthestpointsamplingKernelILj32EEviiiPKfPfPi_param_2,
	.param .u64 .ptr .align 1 _Z27farthestpointsamplingKernelILj32EEviiiPKfPfPi_param_3,
	.param .u64 .ptr .align 1 _Z27farthestpointsamplingKernelILj32EEviiiPKfPfPi_param_4,
	.param .u64 .ptr .align 1 _Z27farthestpointsamplingKernelILj32EEviiiPKfPfPi_param_5
)
{
	.reg .pred 	%p<36>;
	.reg .b32 	%r<103>;
	.reg .b32 	%f<148>;
	.reg .b64 	%rd<38>;
	.reg .b64 	%fd<8>;
	// demoted variable
	.shared .align 4 .b8 _ZZ27farthestpointsamplingKernelILj32EEviiiPKfPfPiE5dists[128];
	// demoted variable
	.shared .align 4 .b8 _ZZ27farthestpointsamplingKernelILj32EEviiiPKfPfPiE7dists_i[128];
	ld.param.u32 	%r40, [_Z27farthestpointsamplingKernelILj32EEviiiPKfPfPi_param_1];
	ld.param.u32 	%r41, [_Z27farthestpointsamplingKernelILj32EEviiiPKfPfPi_param_2];
	ld.param.u64 	%rd7, [_Z27farthestpointsamplingKernelILj32EEviiiPKfPfPi_param_3];
	ld.param.u64 	%rd8, [_Z27farthestpointsamplingKernelILj32EEviiiPKfPfPi_param_4];
	ld.param.u64 	%rd9, [_Z27farthestpointsamplingKernelILj32EEviiiPKfPfPi_param_5];
	setp.lt.s32 	%p1, %r41, 1;
	@%p1 bra 	$L__BB9_40;
	cvta.to.global.u64 	%rd10, %rd9;
	cvta.to.global.u64 	%rd11, %rd7;
	cvta.to.global.u64 	%rd1, %rd8;
	mov.u32 	%r42, %ctaid.x;
	mul.lo.s32 	%r43, %r40, %r42;
	mul.lo.s32 	%r44, %r43, 3;
	mul.wide.s32 	%rd12, %r44, 4;
	add.s64 	%rd2, %rd11, %rd12;
	cvt.s64.s32 	%rd3, %r43;
	mul.lo.s32 	%r45, %r41, %r42;
	mul.wide.u32 	%rd13, %r45, 4;
	add.s64 	%rd4, %rd10, %rd13;
	mov.u32 	%r1, %tid.x;
	setp.ne.s32 	%p2, %r1, 0;
	@%p2 bra 	$L__BB9_3;
	mov.b32 	%r46, 0;
	st.global.u32 	[%rd4], %r46;
$L__BB9_3:
	bar.sync 	0;
	setp.eq.s32 	%p3, %r41, 1;
	@%p3 bra 	$L__BB9_40;
	shl.b32 	%r49, %r1, 2;
	mov.u32 	%r50, _ZZ27farthestpointsamplingKernelILj32EEviiiPKfPfPiE5dists;
	add.s32 	%r2, %r50, %r49;
	mov.u32 	%r51, _ZZ27farthestpointsamplingKernelILj32EEviiiPKfPfPiE7dists_i;
	add.s32 	%r3, %r51, %r49;
	not.b32 	%r52, %r1;
	add.s32 	%r4, %r40, %r52;
	shr.u32 	%r53, %r4, 5;
	add.s32 	%r54, %r53, 1;
	and.b32  	%r5, %r54, 3;
	mov.b32 	%r88, 0;
	mov.b32 	%r87, 1;
$L__BB9_5:
	setp.ge.s32 	%p4, %r1, %r40;
	mul.lo.s32 	%r56, %r88, 3;
	mul.wide.s32 	%rd14, %r56, 4;
	add.s64 	%rd15, %rd2, %rd14;
	ld.global.nc.f32 	%f1, [%rd15];
	ld.global.nc.f32 	%f2, [%rd15+4];
	ld.global.nc.f32 	%f3, [%rd15+8];
	mov.f32 	%f147, 0fBF800000;
	mov.b32 	%r102, 0;
	@%p4 bra 	$L__BB9_27;
	setp.lt.u32 	%p5, %r4, 96;
	mov.b32 	%r102, 0;
	mov.f32 	%f147, 0fBF800000;
	mov.u32 	%r98, %r1;
	@%p5 bra 	$L__BB9_18;
	shr.u32 	%r60, %r4, 5;
	add.s32 	%r61, %r60, 1;
	and.b32  	%r62, %r61, 268435452;
	neg.s32 	%r89, %r62;
	mad.lo.s32 	%r90, %r1, 3, 192;
	add.s32 	%r91, %r1, 64;
	mov.b32 	%r102, 0;
	mov.f32 	%f147, 0fBF800000;
$L__BB9_8:
	add.s32 	%r15, %r91, -64;
	add.s32 	%r63, %r90, -192;
	mul.wide.u32 	%rd16, %r63, 4;
	add.s64 	%rd17, %rd2, %rd16;
	ld.global.nc.f32 	%f5, [%rd17];
	ld.global.nc.f32 	%f6, [%rd17+4];
	ld.global.nc.f32 	%f7, [%rd17+8];
	mul.f32 	%f46, %f6, %f6;
	fma.rn.f32 	%f47, %f5, %f5, %f46;
	fma.rn.f32 	%f48, %f7, %f7, %f47;
	cvt.f64.f32 	%fd1, %f48;
	setp.le.f64 	%p6, %fd1, 0d3F50624DD2F1A9FC;
	cvt.u64.u32 	%rd18, %r15;
	add.s64 	%rd19, %rd18, %rd3;
	shl.b64 	%rd20, %rd19, 2;
	add.s64 	%rd5, %rd1, %rd20;
	@%p6 bra 	$L__BB9_10;
	sub.f32 	%f49, %f5, %f1;
	sub.f32 	%f50, %f6, %f2;
	mul.f32 	%f51, %f50, %f50;
	fma.rn.f32 	%f52, %f49, %f49, %f51;
	sub.f32 	%f53, %f7, %f3;
	fma.rn.f32 	%f54, %f53, %f53, %f52;
	ld.global.f32 	%f55, [%rd5];
	min.f32 	%f56, %f54, %f55;
	st.global.f32 	[%rd5], %f56;
	setp.gt.f32 	%p7, %f56, %f147;
	selp.b32 	%r102, %r15, %r102, %p7;
	selp.f32 	%f147, %f56, %f147, %p7;
$L__BB9_10:
	add.s32 	%r64, %r90, -96;
	mul.wide.u32 	%rd21, %r64, 4;
	add.s64 	%rd22, %rd2, %rd21;
	ld.global.nc.f32 	%f10, [%rd22];
	ld.global.nc.f32 	%f11, [%rd22+4];
	ld.global.nc.f32 	%f12, [%rd22+8];
	mul.f32 	%f57, %f11, %f11;
	fma.rn.f32 	%f58, %f10, %f10, %f57;
	fma.rn.f32 	%f59, %f12, %f12, %f58;
	cvt.f64.f32 	%fd2, %f59;
	setp.le.f64 	%p8, %fd2, 0d3F50624DD2F1A9FC;
	@%p8 bra 	$L__BB9_12;
	add.s32 	%r65, %r91, -32;
	sub.f32 	%f60, %f10, %f1;
	sub.f32 	%f61, %f11, %f2;
	mul.f32 	%f62, %f61, %f61;
	fma.rn.f32 	%f63, %f60, %f60, %f62;
	sub.f32 	%f64, %f12, %f3;
	fma.rn.f32 	%f65, %f64, %f64, %f63;
	ld.global.f32 	%f66, [%rd5+128];
	min.f32 	%f67, %f65, %f66;
	st.global.f32 	[%rd5+128], %f67;
	setp.gt.f32 	%p9, %f67, %f147;
	selp.b32 	%r102, %r65, %r102, %p9;
	selp.f32 	%f147, %f67, %f147, %p9;
$L__BB9_12:
	mul.wide.u32 	%rd23, %r90, 4;
	add.s64 	%rd24, %rd2, %rd23;
	ld.global.nc.f32 	%f15, [%rd24];
	ld.global.nc.f32 	%f16, [%rd24+4];
	ld.global.nc.f32 	%f17, [%rd24+8];
	mul.f32 	%f68, %f16, %f16;
	fma.rn.f32 	%f69, %f15, %f15, %f68;
	fma.rn.f32 	%f70, %f17, %f17, %f69;
	cvt.f64.f32 	%fd3, %f70;
	setp.le.f64 	%p10, %fd3, 0d3F50624DD2F1A9FC;
	@%p10 bra 	$L__BB9_14;
	sub.f32 	%f71, %f15, %f1;
	sub.f32 	%f72, %f16, %f2;
	mul.f32 	%f73, %f72, %f72;
	fma.rn.f32 	%f74, %f71, %f71, %f73;
	sub.f32 	%f75, %f17, %f3;
	fma.rn.f32 	%f76, %f75, %f75, %f74;
	ld.global.f32 	%f77, [%rd5+256];
	min.f32 	%f78, %f76, %f77;
	st.global.f32 	[%rd5+256], %f78;
	setp.gt.f32 	%p11, %f78, %f147;
	selp.b32 	%r102, %r91, %r102, %p11;
	selp.f32 	%f147, %f78, %f147, %p11;
$L__BB9_14:
	add.s32 	%r66, %r90, 96;
	mul.wide.u32 	%rd25, %r66, 4;
	add.s64 	%rd26, %rd2, %rd25;
	ld.global.nc.f32 	%f20, [%rd26];
	ld.global.nc.f32 	%f21, [%rd26+4];
	ld.global.nc.f32 	%f22, [%rd26+8];
	mul.f32 	%f79, %f21, %f21;
	fma.rn.f32 	%f80, %f20, %f20, %f79;
	fma.rn.f32 	%f81, %f22, %f22, %f80;
	cvt.f64.f32 	%fd4, %f81;
	setp.le.f64 	%p12, %fd4, 0d3F50624DD2F1A9FC;
	@%p12 bra 	$L__BB9_16;
	add.s32 	%r67, %r91, 32;
	sub.f32 	%f82, %f20, %f1;
	sub.f32 	%f83, %f21, %f2;
	mul.f32 	%f84, %f83, %f83;
	fma.rn.f32 	%f85, %f82, %f82, %f84;
	sub.f32 	%f86, %f22, %f3;
	fma.rn.f32 	%f87, %f86, %f86, %f85;
	ld.global.f32 	%f88, [%rd5+384];
	min.f32 	%f89, %f87, %f88;
	st.global.f32 	[%rd5+384], %f89;
	setp.gt.f32 	%p13, %f89, %f147;
	selp.b32 	%r102, %r67, %r102, %p13;
	selp.f32 	%f147, %f89, %f147, %p13;
$L__BB9_16:
	add.s32 	%r91, %r91, 128;
	add.s32 	%r90, %r90, 384;
	add.s32 	%r89, %r89, 4;
	setp.ne.s32 	%p14, %r89, 0;
	@%p14 bra 	$L__BB9_8;
	add.s32 	%r98, %r91, -64;
$L__BB9_18:
	setp.eq.s32 	%p15, %r5, 0;
	@%p15 bra 	$L__BB9_27;
	mul.lo.s32 	%r31, %r98, 3;
	mul.wide.u32 	%rd27, %r31, 4;
	add.s64 	%rd28, %rd2, %rd27;
	ld.global.nc.f32 	%f27, [%rd28];
	ld.global.nc.f32 	%f28, [%rd28+4];
	ld.global.nc.f32 	%f29, [%rd28+8];
	mul.f32 	%f90, %f28, %f28;
	fma.rn.f32 	%f91, %f27, %f27, %f90;
	fma.rn.f32 	%f92, %f29, %f29, %f91;
	cvt.f64.f32 	%fd5, %f92;
	setp.le.f64 	%p16, %fd5, 0d3F50624DD2F1A9FC;
	cvt.u64.u32 	%rd29, %r98;
	add.s64 	%rd30, %rd29, %rd3;
	shl.b64 	%rd31, %rd30, 2;
	add.s64 	%rd6, %rd1, %rd31;
	@%p16 bra 	$L__BB9_21;
	sub.f32 	%f93, %f27, %f1;
	sub.f32 	%f94, %f28, %f2;
	mul.f32 	%f95, %f94, %f94;
	fma.rn.f32 	%f96, %f93, %f93, %f95;
	sub.f32 	%f97, %f29, %f3;
	fma.rn.f32 	%f98, %f97, %f97, %f96;
	ld.global.f32 	%f99, [%rd6];
	min.f32 	%f100, %f98, %f99;
	st.global.f32 	[%rd6], %f100;
	setp.gt.f32 	%p17, %f100, %f147;
	selp.b32 	%r102, %r98, %r102, %p17;
	selp.f32 	%f147, %f100, %f147, %p17;
$L__BB9_21:
	setp.eq.s32 	%p18, %r5, 1;
	@%p18 bra 	$L__BB9_27;
	add.s32 	%r68, %r31, 96;
	mul.wide.u32 	%rd32, %r68, 4;
	add.s64 	%rd33, %rd2, %rd32;
	ld.global.nc.f32 	%f32, [%rd33];
	ld.global.nc.f32 	%f33, [%rd33+4];
	ld.global.nc.f32 	%f34, [%rd33+8];
	mul.f32 	%f101, %f33, %f33;
	fma.rn.f32 	%f102, %f32, %f32, %f101;
	fma.rn.f32 	%f103, %f34, %f34, %f102;
	cvt.f64.f32 	%fd6, %f103;
	setp.le.f64 	%p19, %fd6, 0d3F50624DD2F1A9FC;
	@%p19 bra 	$L__BB9_24;
	sub.f32 	%f104, %f32, %f1;
	sub.f32 	%f105, %f33, %f2;
	mul.f32 	%f106, %f105, %f105;
	fma.rn.f32 	%f107, %f104, %f104, %f106;
	sub.f32 	%f108, %f34, %f3;
	fma.rn.f32 	%f109, %f108, %f108, %f107;
	ld.global.f32 	%f110, [%rd6+128];
	min.f32 	%f111, %f109, %f110;
	st.global.f32 	[%rd6+128], %f111;
	setp.gt.f32 	%p20, %f111, %f147;
	add.s32 	%r69, %r98, 32;
	selp.b32 	%r102, %r69, %r102, %p20;
	selp.f32 	%f147, %f111, %f147, %p20;
$L__BB9_24:
	setp.eq.s32 	%p21, %r5, 2;
	@%p21 bra 	$L__BB9_27;
	add.s32 	%r70, %r31, 192;
	mul.wide.u32 	%rd34, %r70, 4;
	add.s64 	%rd35, %rd2, %rd34;
	ld.global.nc.f32 	%f37, [%rd35];
	ld.global.nc.f32 	%f38, [%rd35+4];
	ld.global.nc.f32 	%f39, [%rd35+8];
	mul.f32 	%f112, %f38, %f38;
	fma.rn.f32 	%f113, %f37, %f37, %f112;
	fma.rn.f32 	%f114, %f39, %f39, %f113;
	cvt.f64.f32 	%fd7, %f114;
	setp.le.f64 	%p22, %fd7, 0d3F50624DD2F1A9FC;
	@%p22 bra 	$L__BB9_27;
	sub.f32 	%f115, %f37, %f1;
	sub.f32 	%f116, %f38, %f2;
	mul.f32 	%f117, %f116, %f116;
	fma.rn.f32 	%f118, %f115, %f115, %f117;
	sub.f32 	%f119, %f39, %f3;
	fma.rn.f32 	%f120, %f119, %f119, %f118;
	ld.global.f32 	%f121, [%rd6+256];
	min.f32 	%f122, %f120, %f121;
	st.global.f32 	[%rd6+256], %f122;
	setp.gt.f32 	%p23, %f122, %f147;
	add.s32 	%r71, %r98, 64;
	selp.b32 	%r102, %r71, %r102, %p23;
	selp.f32 	%f147, %f122, %f147, %p23;
$L__BB9_27:
	setp.gt.u32 	%p24, %r1, 15;
	st.shared.f32 	[%r2], %f147;
	st.shared.u32 	[%r3], %r102;
	bar.sync 	0;
	@%p24 bra 	$L__BB9_29;
	ld.shared.f32 	%f123, [%r2];
	ld.shared.f32 	%f124, [%r2+64];
	ld.shared.u32 	%r72, [%r3];
	ld.shared.u32 	%r73, [%r3+64];
	max.f32 	%f125, %f123, %f124;
	st.shared.f32 	[%r2], %f125;
	setp.gt.f32 	%p25, %f124, %f123;
	selp.b32 	%r74, %r73, %r72, %p25;
	st.shared.u32 	[%r3], %r74;
$L__BB9_29:
	setp.gt.u32 	%p26, %r1, 7;
	bar.sync 	0;
	@%p26 bra 	$L__BB9_31;
	ld.shared.f32 	%f126, [%r2];
	ld.shared.f32 	%f127, [%r2+32];
	ld.shared.u32 	%r75, [%r3];
	ld.shared.u32 	%r76, [%r3+32];
	max.f32 	%f128, %f126, %f127;
	st.shared.f32 	[%r2], %f128;
	setp.gt.f32 	%p27, %f127, %f126;
	selp.b32 	%r77, %r76, %r75, %p27;
	st.shared.u32 	[%r3], %r77;
$L__BB9_31:
	setp.gt.u32 	%p28, %r1, 3;
	bar.sync 	0;
	@%p28 bra 	$L__BB9_33;
	ld.shared.f32 	%f129, [%r2];
	ld.shared.f32 	%f130, [%r2+16];
	ld.shared.u32 	%r78, [%r3];
	ld.shared.u32 	%r79, [%r3+16];
	max.f32 	%f131, %f129, %f130;
	st.shared.f32 	[%r2], %f131;
	setp.gt.f32 	%p29, %f130, %f129;
	selp.b32 	%r80, %r79, %r78, %p29;
	st.shared.u32 	[%r3], %r80;
$L__BB9_33:
	setp.gt.u32 	%p30, %r1, 1;
	bar.sync 	0;
	@%p30 bra 	$L__BB9_35;
	ld.shared.f32 	%f132, [%r2];
	ld.shared.f32 	%f133, [%r2+8];
	ld.shared.u32 	%r81, [%r3];
	ld.shared.u32 	%r82, [%r3+8];
	max.f32 	%f134, %f132, %f133;
	st.shared.f32 	[%r2], %f134;
	setp.gt.f32 	%p31, %f133, %f132;
	selp.b32 	%r83, %r82, %r81, %p31;
	st.shared.u32 	[%r3], %r83;
$L__BB9_35:
	setp.ne.s32 	%p32, %r1, 0;
	bar.sync 	0;
	@%p32 bra 	$L__BB9_37;
	ld.shared.f32 	%f135, [_ZZ27farthestpointsamplingKernelILj32EEviiiPKfPfPiE5dists];
	ld.shared.f32 	%f136, [_ZZ27farthestpointsamplingKernelILj32EEviiiPKfPfPiE5dists+4];
	ld.shared.u32 	%r84, [_ZZ27farthestpointsamplingKernelILj32EEviiiPKfPfPiE7dists_i];
	ld.shared.u32 	%r85, [_ZZ27farthestpointsamplingKernelILj32EEviiiPKfPfPiE7dists_i+4];
	max.f32 	%f137, %f135, %f136;
	st.shared.f32 	[_ZZ27farthestpointsamplingKernelILj32EEviiiPKfPfPiE5dists], %f137;
	setp.gt.f32 	%p33, %f136, %f135;
	selp.b32 	%r86, %r85, %r84, %p33;
	st.shared.u32 	[_ZZ27farthestpointsamplingKernelILj32EEviiiPKfPfPiE7dists_i], %r86;
$L__BB9_37:
	setp.ne.s32 	%p34, %r1, 0;
	bar.sync 	0;
	ld.shared.u32 	%r88, [_ZZ27farthestpointsamplingKernelILj32EEviiiPKfPfPiE7dists_i];
	@%p34 bra 	$L__BB9_39;
	mul.wide.u32 	%rd36, %r87, 4;
	add.s64 	%rd37, %rd4, %rd36;
	st.global.u32 	[%rd37], %r88;
$L__BB9_39:
	add.s32 	%r87, %r87, 1;
	setp.ne.s32 	%p35, %r87, %r41;
	@%p35 bra 	$L__BB9_5;
$L__BB9_40:
	ret;

}
	// .globl	_Z27farthestpointsamplingKernelILj16EEviiiPKfPfPi
.visible .entry _Z27farthestpointsamplingKernelILj16EEviiiPKfPfPi(
	.param .u32 _Z27farthestpointsamplingKernelILj16EEviiiPKfPfPi_param_0,
	.param .u32 _Z27farthestpointsamplingKernelILj16EEviiiPKfPfPi_param_1,
	.param .u32 _Z27farthestpointsamplingKernelILj16EEviiiPKfPfPi_param_2,
	.param .u64 .ptr .align 1 _Z27farthestpointsamplingKernelILj16EEviiiPKfPfPi_param_3,
	.param .u64 .ptr .align 1 _Z27farthestpointsamplingKernelILj16EEviiiPKfPfPi_param_4,
	.param .u64 .ptr .align 1 _Z27farthestpointsamplingKernelILj16EEviiiPKfPfPi_param_5
)
{
	.reg .pred 	%p<34>;
	.reg .b32 	%r<100>;
	.reg .b32 	%f<145>;
	.reg .b64 	%rd<38>;
	.reg .b64 	%fd<8>;
	// demoted variable
	.shared .align 4 .b8 _ZZ27farthestpointsamplingKernelILj16EEviiiPKfPfPiE5dists[64];
	// demoted variable
	.shared .align 4 .b8 _ZZ27farthestpointsamplingKernelILj16EEviiiPKfPfPiE7dists_i[64];
	ld.param.u32 	%r40, [_Z27farthestpointsamplingKernelILj16EEviiiPKfPfPi_param_1];
	ld.param.u32 	%r41, [_Z27farthestpointsamplingKernelILj16EEviiiPKfPfPi_param_2];
	ld.param.u64 	%rd7, [_Z27farthestpointsamplingKernelILj16EEviiiPKfPfPi_param_3];
	ld.param.u64 	%rd8, [_Z27farthestpointsamplingKernelILj16EEviiiPKfPfPi_param_4];
	ld.param.u64 	%rd9, [_Z27farthestpointsamplingKernelILj16EEviiiPKfPfPi_param_5];
	setp.lt.s32 	%p1, %r41, 1;
	@%p1 bra 	$L__BB10_38;
	cvta.to.global.u64 	%rd10, %rd9;
	cvta.to.global.u64 	%rd11, %rd7;
	cvta.to.global.u64 	%rd1, %rd8;
	mov.u32 	%r42, %ctaid.x;
	mul.lo.s32 	%r43, %r40, %r42;
	mul.lo.s32 	%r44, %r43, 3;
	mul.wide.s32 	%rd12, %r44, 4;
	add.s64 	%rd2, %rd11, %rd12;
	cvt.s64.s32 	%rd3, %r43;
	mul.lo.s32 	%r45, %r41, %r42;
	mul.wide.u32 	%rd13, %r45, 4;
	add.s64 	%rd4, %rd10, %rd13;
	mov.u32 	%r1, %tid.x;
	setp.ne.s32 	%p2, %r1, 0;
	@%p2 bra 	$L__BB10_3;
	mov.b32 	%r46, 0;
	st.global.u32 	[%rd4], %r46;
$L__BB10_3:
	bar.sync 	0;
	setp.eq.s32 	%p3, %r41, 1;
	@%p3 bra 	$L__BB10_38;
	shl.b32 	%r49, %r1, 2;
	mov.u32 	%r50, _ZZ27farthestpointsamplingKernelILj16EEviiiPKfPfPiE5dists;
	add.s32 	%r2, %r50, %r49;
	mov.u32 	%r51, _ZZ27farthestpointsamplingKernelILj16EEviiiPKfPfPiE7dists_i;
	add.s32 	%r3, %r51, %r49;
	not.b32 	%r52, %r1;
	add.s32 	%r4, %r40, %r52;
	shr.u32 	%r53, %r4, 4;
	add.s32 	%r54, %r53, 1;
	and.b32  	%r5, %r54, 3;
	mov.b32 	%r85, 0;
	mov.b32 	%r84, 1;
$L__BB10_5:
	setp.ge.s32 	%p4, %r1, %r40;
	mul.lo.s32 	%r56, %r85, 3;
	mul.wide.s32 	%rd14, %r56, 4;
	add.s64 	%rd15, %rd2, %rd14;
	ld.global.nc.f32 	%f1, [%rd15];
	ld.global.nc.f32 	%f2, [%rd15+4];
	ld.global.nc.f32 	%f3, [%rd15+8];
	mov.f32 	%f144, 0fBF800000;
	mov.b32 	%r99, 0;
	@%p4 bra 	$L__BB10_27;
	setp.lt.u32 	%p5, %r4, 48;
	mov.b32 	%r99, 0;
	mov.f32 	%f144, 0fBF800000;
	mov.u32 	%r95, %r1;
	@%p5 bra 	$L__BB10_18;
	shr.u32 	%r60, %r4, 4;
	add.s32 	%r61, %r60, 1;
	and.b32  	%r62, %r61, 536870908;
	neg.s32 	%r86, %r62;
	mad.lo.s32 	%r87, %r1, 3, 96;
	add.s32 	%r88, %r1, 32;
	mov.b32 	%r99, 0;
	mov.f32 	%f144, 0fBF800000;
$L__BB10_8:
	add.s32 	%r15, %r88, -32;
	add.s32 	%r63, %r87, -96;
	mul.wide.u32 	%rd16, %r63, 4;
	add.s64 	%rd17, %rd2, %rd16;
	ld.global.nc.f32 	%f5, [%rd17];
	ld.global.nc.f32 	%f6, [%rd17+4];
	ld.global.nc.f32 	%f7, [%rd17+8];
	mul.f32 	%f46, %f6, %f6;
	fma.rn.f32 	%f47, %f5, %f5, %f46;
	fma.rn.f32 	%f48, %f7, %f7, %f47;
	cvt.f64.f32 	%fd1, %f48;
	setp.le.f64 	%p6, %fd1, 0d3F50624DD2F1A9FC;
	cvt.u64.u32 	%rd18, %r15;
	add.s64 	%rd19, %rd18, %rd3;
	shl.b64 	%rd20, %rd19, 2;
	add.s64 	%rd5, %rd1, %rd20;
	@%p6 bra 	$L__BB10_10;
	sub.f32 	%f49, %f5, %f1;
	sub.f32 	%f50, %f6, %f2;
	mul.f32 	%f51, %f50, %f50;
	fma.rn.f32 	%f52, %f49, %f49, %f51;
	sub.f32 	%f53, %f7, %f3;
	fma.rn.f32 	%f54, %f53, %f53, %f52;
	ld.global.f32 	%f55, [%rd5];
	min.f32 	%f56, %f54, %f55;
	st.global.f32 	[%rd5], %f56;
	setp.gt.f32 	%p7, %f56, %f144;
	selp.b32 	%r99, %r15, %r99, %p7;
	selp.f32 	%f144, %f56, %f144, %p7;
$L__BB10_10:
	add.s32 	%r64, %r87, -48;
	mul.wide.u32 	%rd21, %r64, 4;
	add.s64 	%rd22, %rd2, %rd21;
	ld.global.nc.f32 	%f10, [%rd22];
	ld.global.nc.f32 	%f11, [%rd22+4];
	ld.global.nc.f32 	%f12, [%rd22+8];
	mul.f32 	%f57, %f11, %f11;
	fma.rn.f32 	%f58, %f10, %f10, %f57;
	fma.rn.f32 	%f59, %f12, %f12, %f58;
	cvt.f64.f32 	%fd2, %f59;
	setp.le.f64 	%p8, %fd2, 0d3F50624DD2F1A9FC;
	@%p8 bra 	$L__BB10_12;
	add.s32 	%r65, %r88, -16;
	sub.f32 	%f60, %f10, %f1;
	sub.f32 	%f61, %f11, %f2;
	mul.f32 	%f62, %f61, %f61;
	fma.rn.f32 	%f63, %f60, %f60, %f62;
	sub.f32 	%f64, %f12, %f3;
	fma.rn.f32 	%f65, %f64, %f64, %f63;
	ld.global.f32 	%f66, [%rd5+64];
	min.f32 	%f67, %f65, %f66;
	st.global.f32 	[%rd5+64], %f67;
	setp.gt.f32 	%p9, %f67, %f144;
	selp.b32 	%r99, %r65, %r99, %p9;
	selp.f32 	%f144, %f67, %f144, %p9;
$L__BB10_12:
	mul.wide.u32 	%rd23, %r87, 4;
	add.s64 	%rd24, %rd2, %rd23;
	ld.global.nc.f32 	%f15, [%rd24];
	ld.global.nc.f32 	%f16, [%rd24+4];
	ld.global.nc.f32 	%f17, [%rd24+8];
	mul.f32 	%f68, %f16, %f16;
	fma.rn.f32 	%f69, %f15, %f15, %f68;
	fma.rn.f32 	%f70, %f17, %f17, %f69;
	cvt.f64.f32 	%fd3, %f70;
	setp.le.f64 	%p10, %fd3, 0d3F50624DD2F1A9FC;
	@%p10 bra 	$L__BB10_14;
	sub.f32 	%f71, %f15, %f1;
	sub.f32 	%f72, %f16, %f2;
	mul.f32 	%f73, %f72, %f72;
	fma.rn.f32 	%f74, %f71, %f71, %f73;
	sub.f32 	%f75, %f17, %f3;
	fma.rn.f32 	%f76, %f75, %f75, %f74;
	ld.global.f32 	%f77, [%rd5+128];
	min.f32 	%f78, %f76, %f77;
	st.global.f32 	[%rd5+128], %f78;
	setp.gt.f32 	%p11, %f78, %f144;
	selp.b32 	%r99, %r88, %r99, %p11;
	selp.f32 	%f144, %f78, %f144, %p11;
$L__BB10_14:
	add.s32 	%r66, %r87, 48;
	mul.wide.u32 	%rd25, %r66, 4;
	add.s64 	%rd26, %rd2, %rd25;
	ld.global.nc.f32 	%f20, [%rd26];
	ld.global.nc.f32 	%f21, [%rd26+4];
	ld.global.nc.f32 	%f22, [%rd26+8];
	mul.f32 	%f79, %f21, %f21;
	fma.rn.f32 	%f80, %f20, %f20, %f79;
	fma.rn.f32 	%f81, %f22, %f22, %f80;
	cvt.f64.f32 	%fd4, %f81;
	setp.le.f64 	%p12, %fd4, 0d3F50624DD2F1A9FC;
	@%p12 bra 	$L__BB10_16;
	add.s32 	%r67, %r88, 16;
	sub.f32 	%f82, %f20, %f1;
	sub.f32 	%f83, %f21, %f2;
	mul.f32 	%f84, %f83, %f83;
	fma.rn.f32 	%f85, %f82, %f82, %f84;
	sub.f32 	%f86, %f22, %f3;
	fma.rn.f32 	%f87, %f86, %f86, %f85;
	ld.global.f32 	%f88, [%rd5+192];
	min.f32 	%f89, %f87, %f88;
	st.global.f32 	[%rd5+192], %f89;
	setp.gt.f32 	%p13, %f89, %f144;
	selp.b32 	%r99, %r67, %r99, %p13;
	selp.f32 	%f144, %f89, %f144, %p13;
$L__BB10_16:
	add.s32 	%r88, %r88, 64;
	add.s32 	%r87, %r87, 192;
	add.s32 	%r86, %r86, 4;
	setp.ne.s32 	%p14, %r86, 0;
	@%p14 bra 	$L__BB10_8;
	add.s32 	%r95, %r88, -32;
$L__BB10_18:
	setp.eq.s32 	%p15, %r5, 0;
	@%p15 bra 	$L__BB10_27;
	mul.lo.s32 	%r31, %r95, 3;
	mul.wide.u32 	%rd27, %r31, 4;
	add.s64 	%rd28, %rd2, %rd27;
	ld.global.nc.f32 	%f27, [%rd28];
	ld.global.nc.f32 	%f28, [%rd28+4];
	ld.global.nc.f32 	%f29, [%rd28+8];
	mul.f32 	%f90, %f28, %f28;
	fma.rn.f32 	%f91, %f27, %f27, %f90;
	fma.rn.f32 	%f92, %f29, %f29, %f91;
	cvt.f64.f32 	%fd5, %f92;
	setp.le.f64 	%p16, %fd5, 0d3F50624DD2F1A9FC;
	cvt.u64.u32 	%rd29, %r95;
	add.s64 	%rd30, %rd29, %rd3;
	shl.b64 	%rd31, %rd30, 2;
	add.s64 	%rd6, %rd1, %rd31;
	@%p16 bra 	$L__BB10_21;
	sub.f32 	%f93, %f27, %f1;
	sub.f32 	%f94, %f28, %f2;
	mul.f32 	%f95, %f94, %f94;
	fma.rn.f32 	%f96, %f93, %f93, %f95;
	sub.f32 	%f97, %f29, %f3;
	fma.rn.f32 	%f98, %f97, %f97, %f96;
	ld.global.f32 	%f99, [%rd6];
	min.f32 	%f100, %f98, %f99;
	st.global.f32 	[%rd6], %f100;
	setp.gt.f32 	%p17, %f100, %f144;
	selp.b32 	%r99, %r95, %r99, %p17;
	selp.f32 	%f144, %f100, %f144, %p17;
$L__BB10_21:
	setp.eq.s32 	%p18, %r5, 1;
	@%p18 bra 	$L__BB10_27;
	add.s32 	%r68, %r31, 48;
	mul.wide.u32 	%rd32, %r68, 4;
	add.s64 	%rd33, %rd2, %rd32;
	ld.global.nc.f32 	%f32, [%rd33];
	ld.global.nc.f32 	%f33, [%rd33+4];
	ld.global.nc.f32 	%f34, [%rd33+8];
	mul.f32 	%f101, %f33, %f33;
	fma.rn.f32 	%f102, %f32, %f32, %f101;
	fma.rn.f32 	%f103, %f34, %f34, %f102;
	cvt.f64.f32 	%fd6, %f103;
	setp.le.f64 	%p19, %fd6, 0d3F50624DD2F1A9FC;
	@%p19 bra 	$L__BB10_24;
	sub.f32 	%f104, %f32, %f1;
	sub.f32 	%f105, %f33, %f2;
	mul.f32 	%f106, %f105, %f105;
	fma.rn.f32 	%f107, %f104, %f104, %f106;
	sub.f32 	%f108, %f34, %f3;
	fma.rn.f32 	%f109, %f108, %f108, %f107;
	ld.global.f32 	%f110, [%rd6+64];
	min.f32 	%f111, %f109, %f110;
	st.global.f32 	[%rd6+64], %f111;
	setp.gt.f32 	%p20, %f111, %f144;
	add.s32 	%r69, %r95, 16;
	selp.b32 	%r99, %r69, %r99, %p20;
	selp.f32 	%f144, %f111, %f144, %p20;
$L__BB10_24:
	setp.eq.s32 	%p21, %r5, 2;
	@%p21 bra 	$L__BB10_27;
	add.s32 	%r70, %r31, 96;
	mul.wide.u32 	%rd34, %r70, 4;
	add.s64 	%rd35, %rd2, %rd34;
	ld.global.nc.f32 	%f37, [%rd35];
	ld.global.nc.f32 	%f38, [%rd35+4];
	ld.global.nc.f32 	%f39, [%rd35+8];
	mul.f32 	%f112, %f38, %f38;
	fma.rn.f32 	%f113, %f37, %f37, %f112;
	fma.rn.f32 	%f114, %f39, %f39, %f113;
	cvt.f64.f32 	%fd7, %f114;
	setp.le.f64 	%p22, %fd7, 0d3F50624DD2F1A9FC;
	@%p22 bra 	$L__BB10_27;
	sub.f32 	%f115, %f37, %f1;
	sub.f32 	%f116, %f38, %f2;
	mul.f32 	%f117, %f116, %f116;
	fma.rn.f32 	%f118, %f115, %f115, %f117;
	sub.f32 	%f119, %f39, %f3;
	fma.rn.f32 	%f120, %f119, %f119, %f118;
	ld.global.f32 	%f121, [%rd6+128];
	min.f32 	%f122, %f120, %f121;
	st.global.f32 	[%rd6+128], %f122;
	setp.gt.f32 	%p23, %f122, %f144;
	add.s32 	%r71, %r95, 32;
	selp.b32 	%r99, %r71, %r99, %p23;
	selp.f32 	%f144, %f122, %f144, %p23;
$L__BB10_27:
	setp.gt.u32 	%p24, %r1, 7;
	st.shared.f32 	[%r2], %f144;
	st.shared.u32 	[%r3], %r99;
	bar.sync 	0;
	@%p24 bra 	$L__BB10_29;
	ld.shared.f32 	%f123, [%r2];
	ld.shared.f32 	%f124, [%r2+32];
	ld.shared.u32 	%r72, [%r3];
	ld.shared.u32 	%r73, [%r3+32];
	max.f32 	%f125, %f123, %f124;
	st.shared.f32 	[%r2], %f125;
	setp.gt.f32 	%p25, %f124, %f123;
	selp.b32 	%r74, %r73, %r72, %p25;
	st.shared.u32 	[%r3], %r74;
$L__BB10_29:
	setp.gt.u32 	%p26, %r1, 3;
	bar.sync 	0;
	@%p26 bra 	$L__BB10_31;
	ld.shared.f32 	%f126, [%r2];
	ld.shared.f32 	%f127, [%r2+16];
	ld.shared.u32 	%r75, [%r3];
	ld.shared.u32 	%r76, [%r3+16];
	max.f32 	%f128, %f126, %f127;
	st.shared.f32 	[%r2], %f128;
	setp.gt.f32 	%p27, %f127, %f126;
	selp.b32 	%r77, %r76, %r75, %p27;
	st.shared.u32 	[%r3], %r77;
$L__BB10_31:
	setp.gt.u32 	%p28, %r1, 1;
	bar.sync 	0;
	@%p28 bra 	$L__BB10_33;
	ld.shared.f32 	%f129, [%r2];
	ld.shared.f32 	%f130, [%r2+8];
	ld.shared.u32 	%r78, [%r3];
	ld.shared.u32 	%r79, [%r3+8];
	max.f32 	%f131, %f129, %f130;
	st.shared.f32 	[%r2], %f131;
	setp.gt.f32 	%p29, %f130, %f129;
	selp.b32 	%r80, %r79, %r78, %p29;
	st.shared.u32 	[%r3], %r80;
$L__BB10_33:
	setp.ne.s32 	%p30, %r1, 0;
	bar.sync 	0;
	@%p30 bra 	$L__BB10_35;
	ld.shared.f32 	%f132, [_ZZ27farthestpointsamplingKernelILj16EEviiiPKfPfPiE5dists];
	ld.shared.f32 	%f133, [_ZZ27farthestpointsamplingKernelILj16EEviiiPKfPfPiE5dists+4];
	ld.shared.u32 	%r81, [_ZZ27farthestpointsamplingKernelILj16EEviiiPKfPfPiE7dists_i];
	ld.shared.u32 	%r82, [_ZZ27farthestpointsamplingKernelILj16EEviiiPKfPfPiE7dists_i+4];
	max.f32 	%f134, %f132, %f133;
	st.shared.f32 	[_ZZ27farthestpointsamplingKernelILj16EEviiiPKfPfPiE5dists], %f134;
	setp.gt.f32 	%p31, %f133, %f132;
	selp.b32 	%r83, %r82, %r81, %p31;
	st.shared.u32 	[_ZZ27farthestpointsamplingKernelILj16EEviiiPKfPfPiE7dists_i], %r83;
$L__BB10_35:
	setp.ne.s32 	%p32, %r1, 0;
	bar.sync 	0;
	ld.shared.u32 	%r85, [_ZZ27farthestpointsamplingKernelILj16EEviiiPKfPfPiE7dists_i];
	@%p32 bra 	$L__BB10_37;
	mul.wide.u32 	%rd36, %r84, 4;
	add.s64 	%rd37, %rd4, %rd36;
	st.global.u32 	[%rd37], %r85;
$L__BB10_37:
	add.s32 	%r84, %r84, 1;
	setp.ne.s32 	%p33, %r84, %r41;
	@%p33 bra 	$L__BB10_5;
$L__BB10_38:
	ret;

}
	// .globl	_Z27farthestpointsamplingKernelILj8EEviiiPKfPfPi
.visible .entry _Z27farthestpointsamplingKernelILj8EEviiiPKfPfPi(
	.param .u32 _Z27farthestpointsamplingKernelILj8EEviiiPKfPfPi_param_0,
	.param .u32 _Z27farthestpointsamplingKernelILj8EEviiiPKfPfPi_param_1,
	.param .u32 _Z27farthestpointsamplingKernelILj8EEviiiPKfPfPi_param_2,
	.param .u64 .ptr .align 1 _Z27farthestpointsamplingKernelILj8EEviiiPKfPfPi_param_3,
	.param .u64 .ptr .align 1 _Z27farthestpointsamplingKernelILj8EEviiiPKfPfPi_param_4,
	.param .u64 .ptr .align 1 _Z27farthestpointsamplingKernelILj8EEviiiPKfPfPi_param_5
)
{
	.reg .pred 	%p<32>;
	.reg .b32 	%r<97>;
	.reg .b32 	%f<142>;
	.reg .b64 	%rd<38>;
	.reg .b64 	%fd<8>;
	// demoted variable
	.shared .align 4 .b8 _ZZ27farthestpointsamplingKernelILj8EEviiiPKfPfPiE5dists[32];
	// demoted variable
	.shared .align 4 .b8 _ZZ27farthestpointsamplingKernelILj8EEviiiPKfPfPiE7dists_i[32];
	ld.param.u32 	%r40, [_Z27farthestpointsamplingKernelILj8EEviiiPKfPfPi_param_1];
	ld.param.u32 	%r41, [_Z27farthestpointsamplingKernelILj8EEviiiPKfPfPi_param_2];
	ld.param.u64 	%rd7, [_Z27farthestpointsamplingKernelILj8EEviiiPKfPfPi_param_3];
	ld.param.u64 	%rd8, [_Z27farthestpointsamplingKernelILj8EEviiiPKfPfPi_param_4];
	ld.param.u64 	%rd9, [_Z27farthestpointsamplingKernelILj8EEviiiPKfPfPi_param_5];
	setp.lt.s32 	%p1, %r41, 1;
	@%p1 bra 	$L__BB11_36;
	cvta.to.global.u64 	%rd10, %rd9;
	cvta.to.global.u64 	%rd11, %rd7;
	cvta.to.global.u64 	%rd1, %rd8;
	mov.u32 	%r42, %ctaid.x;
	mul.lo.s32 	%r43, %r40, %r42;
	mul.lo.s32 	%r44, %r43, 3;
	mul.wide.s32 	%rd12, %r44, 4;
	add.s64 	%rd2, %rd11, %rd12;
	cvt.s64.s32 	%rd3, %r43;
	mul.lo.s32 	%r45, %r41, %r42;
	mul.wide.u32 	%rd13, %r45, 4;
	add.s64 	%rd4, %rd10, %rd13;
	mov.u32 	%r1, %tid.x;
	setp.ne.s32 	%p2, %r1, 0;
	@%p2 bra 	$L__BB11_3;
	mov.b32 	%r46, 0;
	st.global.u32 	[%rd4], %r46;
$L__BB11_3:
	bar.sync 	0;
	setp.eq.s32 	%p3, %r41, 1;
	@%p3 bra 	$L__BB11_36;
	shl.b32 	%r49, %r1, 2;
	mov.u32 	%r50, _ZZ27farthestpointsamplingKernelILj8EEviiiPKfPfPiE5dists;
	add.s32 	%r2, %r50, %r49;
	mov.u32 	%r51, _ZZ27farthestpointsamplingKernelILj8EEviiiPKfPfPiE7dists_i;
	add.s32 	%r3, %r51, %r49;
	not.b32 	%r52, %r1;
	add.s32 	%r4, %r40, %r52;
	shr.u32 	%r53, %r4, 3;
	add.s32 	%r54, %r53, 1;
	and.b32  	%r5, %r54, 3;
	mov.b32 	%r82, 0;
	mov.b32 	%r81, 1;
$L__BB11_5:
	setp.ge.s32 	%p4, %r1, %r40;
	mul.lo.s32 	%r56, %r82, 3;
	mul.wide.s32 	%rd14, %r56, 4;
	add.s64 	%rd15, %rd2, %rd14;
	ld.global.nc.f32 	%f1, [%rd15];
	ld.global.nc.f32 	%f2, [%rd15+4];
	ld.global.nc.f32 	%f3, [%rd15+8];
	mov.f32 	%f141, 0fBF800000;
	mov.b32 	%r96, 0;
	@%p4 bra 	$L__BB11_27;
	setp.lt.u32 	%p5, %r4, 24;
	mov.b32 	%r96, 0;
	mov.f32 	%f141, 0fBF800000;
	mov.u32 	%r92, %r1;
	@%p5 bra 	$L__BB11_18;
	shr.u32 	%r60, %r4, 3;
	add.s32 	%r61, %r60, 1;
	and.b32  	%r62, %r61, 1073741820;
	neg.s32 	%r83, %r62;
	mad.lo.s32 	%r84, %r1, 3, 48;
	add.s32 	%r85, %r1, 16;
	mov.b32 	%r96, 0;
	mov.f32 	%f141, 0fBF800000;
$L__BB11_8:
	add.s32 	%r15, %r85, -16;
	add.s32 	%r63, %r84, -48;
	mul.wide.u32 	%rd16, %r63, 4;
	add.s64 	%rd17, %rd2, %rd16;
	ld.global.nc.f32 	%f5, [%rd17];
	ld.global.nc.f32 	%f6, [%rd17+4];
	ld.global.nc.f32 	%f7, [%rd17+8];
	mul.f32 	%f46, %f6, %f6;
	fma.rn.f32 	%f47, %f5, %f5, %f46;
	fma.rn.f32 	%f48, %f7, %f7, %f47;
	cvt.f64.f32 	%fd1, %f48;
	setp.le.f64 	%p6, %fd1, 0d3F50624DD2F1A9FC;
	cvt.u64.u32 	%rd18, %r15;
	add.s64 	%rd19, %rd18, %rd3;
	shl.b64 	%rd20, %rd19, 2;
	add.s64 	%rd5, %rd1, %rd20;
	@%p6 bra 	$L__BB11_10;
	sub.f32 	%f49, %f5, %f1;
	sub.f32 	%f50, %f6, %f2;
	mul.f32 	%f51, %f50, %f50;
	fma.rn.f32 	%f52, %f49, %f49, %f51;
	sub.f32 	%f53, %f7, %f3;
	fma.rn.f32 	%f54, %f53, %f53, %f52;
	ld.global.f32 	%f55, [%rd5];
	min.f32 	%f56, %f54, %f55;
	st.global.f32 	[%rd5], %f56;
	setp.gt.f32 	%p7, %f56, %f141;
	selp.b32 	%r96, %r15, %r96, %p7;
	selp.f32 	%f141, %f56, %f141, %p7;
$L__BB11_10:
	add.s32 	%r64, %r84, -24;
	mul.wide.u32 	%rd21, %r64, 4;
	add.s64 	%rd22, %rd2, %rd21;
	ld.global.nc.f32 	%f10, [%rd22];
	ld.global.nc.f32 	%f11, [%rd22+4];
	ld.global.nc.f32 	%f12, [%rd22+8];
	mul.f32 	%f57, %f11, %f11;
	fma.rn.f32 	%f58, %f10, %f10, %f57;
	fma.rn.f32 	%f59, %f12, %f12, %f58;
	cvt.f64.f32 	%fd2, %f59;
	setp.le.f64 	%p8, %fd2, 0d3F50624DD2F1A9FC;
	@%p8 bra 	$L__BB11_12;
	add.s32 	%r65, %r85, -8;
	sub.f32 	%f60, %f10, %f1;
	sub.f32 	%f61, %f11, %f2;
	mul.f32 	%f62, %f61, %f61;
	fma.rn.f32 	%f63, %f60, %f60, %f62;
	sub.f32 	%f64, %f12, %f3;
	fma.rn.f32 	%f65, %f64, %f64, %f63;
	ld.global.f32 	%f66, [%rd5+32];
	min.f32 	%f67, %f65, %f66;
	st.global.f32 	[%rd5+32], %f67;
	setp.gt.f32 	%p9, %f67, %f141;
	selp.b32 	%r96, %r65, %r96, %p9;
	selp.f32 	%f141, %f67, %f141, %p9;
$L__BB11_12:
	mul.wide.u32 	%rd23, %r84, 4;
	add.s64 	%rd24, %rd2, %rd23;
	ld.global.nc.f32 	%f15, [%rd24];
	ld.global.nc.f32 	%f16, [%rd24+4];
	ld.global.nc.f32 	%f17, [%rd24+8];
	mul.f32 	%f68, %f16, %f16;
	fma.rn.f32 	%f69, %f15, %f15, %f68;
	fma.rn.f32 	%f70, %f17, %f17, %f69;
	cvt.f64.f32 	%fd3, %f70;
	setp.le.f64 	%p10, %fd3, 0d3F50624DD2F1A9FC;
	@%p10 bra 	$L__BB11_14;
	sub.f32 	%f71, %f15, %f1;
	sub.f32 	%f72, %f16, %f2;
	mul.f32 	%f73, %f72, %f72;
	fma.rn.f32 	%f74, %f71, %f71, %f73;
	sub.f32 	%f75, %f17, %f3;
	fma.rn.f32 	%f76, %f75, %f75, %f74;
	ld.global.f32 	%f77, [%rd5+64];
	min.f32 	%f78, %f76, %f77;
	st.global.f32 	[%rd5+64], %f78;
	setp.gt.f32 	%p11, %f78, %f141;
	selp.b32 	%r96, %r85, %r96, %p11;
	selp.f32 	%f141, %f78, %f141, %p11;
$L__BB11_14:
	add.s32 	%r66, %r84, 24;
	mul.wide.u32 	%rd25, %r66, 4;
	add.s64 	%rd26, %rd2, %rd25;
	ld.global.nc.f32 	%f20, [%rd26];
	ld.global.nc.f32 	%f21, [%rd26+4];
	ld.global.nc.f32 	%f22, [%rd26+8];
	mul.f32 	%f79, %f21, %f21;
	fma.rn.f32 	%f80, %f20, %f20, %f79;
	fma.rn.f32 	%f81, %f22, %f22, %f80;
	cvt.f64.f32 	%fd4, %f81;
	setp.le.f64 	%p12, %fd4, 0d3F50624DD2F1A9FC;
	@%p12 bra 	$L__BB11_16;
	add.s32 	%r67, %r85, 8;
	sub.f32 	%f82, %f20, %f1;
	sub.f32 	%f83, %f21, %f2;
	mul.f32 	%f84, %f83, %f83;
	fma.rn.f32 	%f85, %f82, %f82, %f84;
	sub.f32 	%f86, %f22, %f3;
	fma.rn.f32 	%f87, %f86, %f86, %f85;
	ld.global.f32 	%f88, [%rd5+96];
	min.f32 	%f89, %f87, %f88;
	st.global.f32 	[%rd5+96], %f89;
	setp.gt.f32 	%p13, %f89, %f141;
	selp.b32 	%r96, %r67, %r96, %p13;
	selp.f32 	%f141, %f89, %f141, %p13;
$L__BB11_16:
	add.s32 	%r85, %r85, 32;
	add.s32 	%r84, %r84, 96;
	add.s32 	%r83, %r83, 4;
	setp.ne.s32 	%p14, %r83, 0;
	@%p14 bra 	$L__BB11_8;
	add.s32 	%r92, %r85, -16;
$L__BB11_18:
	setp.eq.s32 	%p15, %r5, 0;
	@%p15 bra 	$L__BB11_27;
	mul.lo.s32 	%r31, %r92, 3;
	mul.wide.u32 	%rd27, %r31, 4;
	add.s64 	%rd28, %rd2, %rd27;
	ld.global.nc.f32 	%f27, [%rd28];
	ld.global.nc.f32 	%f28, [%rd28+4];
	ld.global.nc.f32 	%f29, [%rd28+8];
	mul.f32 	%f90, %f28, %f28;
	fma.rn.f32 	%f91, %f27, %f27, %f90;
	fma.rn.f32 	%f92, %f29, %f29, %f91;
	cvt.f64.f32 	%fd5, %f92;
	setp.le.f64 	%p16, %fd5, 0d3F50624DD2F1A9FC;
	cvt.u64.u32 	%rd29, %r92;
	add.s64 	%rd30, %rd29, %rd3;
	shl.b64 	%rd31, %rd30, 2;
	add.s64 	%rd6, %rd1, %rd31;
	@%p16 bra 	$L__BB11_21;
	sub.f32 	%f93, %f27, %f1;
	sub.f32 	%f94, %f28, %f2;
	mul.f32 	%f95, %f94, %f94;
	fma.rn.f32 	%f96, %f93, %f93, %f95;
	sub.f32 	%f97, %f29, %f3;
	fma.rn.f32 	%f98, %f97, %f97, %f96;
	ld.global.f32 	%f99, [%rd6];
	min.f32 	%f100, %f98, %f99;
	st.global.f32 	[%rd6], %f100;
	setp.gt.f32 	%p17, %f100, %f141;
	selp.b32 	%r96, %r92, %r96, %p17;
	selp.f32 	%f141, %f100, %f141, %p17;
$L__BB11_21:
	setp.eq.s32 	%p18, %r5, 1;
	@%p18 bra 	$L__BB11_27;
	add.s32 	%r68, %r31, 24;
	mul.wide.u32 	%rd32, %r68, 4;
	add.s64 	%rd33, %rd2, %rd32;
	ld.global.nc.f32 	%f32, [%rd33];
	ld.global.nc.f32 	%f33, [%rd33+4];
	ld.global.nc.f32 	%f34, [%rd33+8];
	mul.f32 	%f101, %f33, %f33;
	fma.rn.f32 	%f102, %f32, %f32, %f101;
	fma.rn.f32 	%f103, %f34, %f34, %f102;
	cvt.f64.f32 	%fd6, %f103;
	setp.le.f64 	%p19, %fd6, 0d3F50624DD2F1A9FC;
	@%p19 bra 	$L__BB11_24;
	sub.f32 	%f104, %f32, %f1;
	sub.f32 	%f105, %f33, %f2;
	mul.f32 	%f106, %f105, %f105;
	fma.rn.f32 	%f107, %f104, %f104, %f106;
	sub.f32 	%f108, %f34, %f3;
	fma.rn.f32 	%f109, %f108, %f108, %f107;
	ld.global.f32 	%f110, [%rd6+32];
	min.f32 	%f111, %f109, %f110;
	st.global.f32 	[%rd6+32], %f111;
	setp.gt.f32 	%p20, %f111, %f141;
	add.s32 	%r69, %r92, 8;
	selp.b32 	%r96, %r69, %r96, %p20;
	selp.f32 	%f141, %f111, %f141, %p20;
$L__BB11_24:
	setp.eq.s32 	%p21, %r5, 2;
	@%p21 bra 	$L__BB11_27;
	add.s32 	%r70, %r31, 48;
	mul.wide.u32 	%rd34, %r70, 4;
	add.s64 	%rd35, %rd2, %rd34;
	ld.global.nc.f32 	%f37, [%rd35];
	ld.global.nc.f32 	%f38, [%rd35+4];
	ld.global.nc.f32 	%f39, [%rd35+8];
	mul.f32 	%f112, %f38, %f38;
	fma.rn.f32 	%f113, %f37, %f37, %f112;
	fma.rn.f32 	%f114, %f39, %f39, %f113;
	cvt.f64.f32 	%fd7, %f114;
	setp.le.f64 	%p22, %fd7, 0d3F50624DD2F1A9FC;
	@%p22 bra 	$L__BB11_27;
	sub.f32 	%f115, %f37, %f1;
	sub.f32 	%f116, %f38, %f2;
	mul.f32 	%f117, %f116, %f116;
	fma.rn.f32 	%f118, %f115, %f115, %f117;
	sub.f32 	%f119, %f39, %f3;
	fma.rn.f32 	%f120, %f119, %f119, %f118;
	ld.global.f32 	%f121, [%rd6+64];
	min.f32 	%f122, %f120, %f121;
	st.global.f32 	[%rd6+64], %f122;
	setp.gt.f32 	%p23, %f122, %f141;
	add.s32 	%r71, %r92, 16;
	selp.b32 	%r96, %r71, %r96, %p23;
	selp.f32 	%f141, %f122, %f141, %p23;
$L__BB11_27:
	setp.gt.u32 	%p24, %r1, 3;
	st.shared.f32 	[%r2], %f141;
	st.shared.u32 	[%r3], %r96;
	bar.sync 	0;
	@%p24 bra 	$L__BB11_29;
	ld.shared.f32 	%f123, [%r2];
	ld.shared.f32 	%f124, [%r2+16];
	ld.shared.u32 	%r72, [%r3];
	ld.shared.u32 	%r73, [%r3+16];
	max.f32 	%f125, %f123, %f124;
	st.shared.f32 	[%r2], %f125;
	setp.gt.f32 	%p25, %f124, %f123;
	selp.b32 	%r74, %r73, %r72, %p25;
	st.shared.u32 	[%r3], %r74;
$L__BB11_29:
	setp.gt.u32 	%p26, %r1, 1;
	bar.sync 	0;
	@%p26 bra 	$L__BB11_31;
	ld.shared.f32 	%f126, [%r2];
	ld.shared.f32 	%f127, [%r2+8];
	ld.shared.u32 	%r75, [%r3];
	ld.shared.u32 	%r76, [%r3+8];
	max.f32 	%f128, %f126, %f127;
	st.shared.f32 	[%r2], %f128;
	setp.gt.f32 	%p27, %f127, %f126;
	selp.b32 	%r77, %r76, %r75, %p27;
	st.shared.u32 	[%r3], %r77;
$L__BB11_31:
	setp.ne.s32 	%p28, %r1, 0;
	bar.sync 	0;
	@%p28 bra 	$L__BB11_33;
	ld.shared.f32 	%f129, [_ZZ27farthestpointsamplingKernelILj8EEviiiPKfPfPiE5dists];
	ld.shared.f32 	%f130, [_ZZ27farthestpointsamplingKernelILj8EEviiiPKfPfPiE5dists+4];
	ld.shared.u32 	%r78, [_ZZ27farthestpointsamplingKernelILj8EEviiiPKfPfPiE7dists_i];
	ld.shared.u32 	%r79, [_ZZ27farthestpointsamplingKernelILj8EEviiiPKfPfPiE7dists_i+4];
	max.f32 	%f131, %f129, %f130;
	st.shared.f32 	[_ZZ27farthestpointsamplingKernelILj8EEviiiPKfPfPiE5dists], %f131;
	setp.gt.f32 	%p29, %f130, %f129;
	selp.b32 	%r80, %r79, %r78, %p29;
	st.shared.u32 	[_ZZ27farthestpointsamplingKernelILj8EEviiiPKfPfPiE7dists_i], %r80;
$L__BB11_33:
	setp.ne.s32 	%p30, %r1, 0;
	bar.sync 	0;
	ld.shared.u32 	%r82, [_ZZ27farthestpointsamplingKernelILj8EEviiiPKfPfPiE7dists_i];
	@%p30 bra 	$L__BB11_35;
	mul.wide.u32 	%rd36, %r81, 4;
	add.s64 	%rd37, %rd4, %rd36;
	st.global.u32 	[%rd37], %r82;
$L__BB11_35:
	add.s32 	%r81, %r81, 1;
	setp.ne.s32 	%p31, %r81, %r41;
	@%p31 bra 	$L__BB11_5;
$L__BB11_36:
	ret;

}
	// .globl	_Z27farthestpointsamplingKernelILj4EEviiiPKfPfPi
.visible .entry _Z27farthestpointsamplingKernelILj4EEviiiPKfPfPi(
	.param .u32 _Z27farthestpointsamplingKernelILj4EEviiiPKfPfPi_param_0,
	.param .u32 _Z27farthestpointsamplingKernelILj4EEviiiPKfPfPi_param_1,
	.param .u32 _Z27farthestpointsamplingKernelILj4EEviiiPKfPfPi_param_2,
	.param .u64 .ptr .align 1 _Z27farthestpointsamplingKernelILj4EEviiiPKfPfPi_param_3,
	.param .u64 .ptr .align 1 _Z27farthestpointsamplingKernelILj4EEviiiPKfPfPi_param_4,
	.param .u64 .ptr .align 1 _Z27farthestpointsamplingKernelILj4EEviiiPKfPfPi_param_5
)
{
	.reg .pred 	%p<30>;
	.reg .b32 	%r<94>;
	.reg .b32 	%f<139>;
	.reg .b64 	%rd<38>;
	.reg .b64 	%fd<8>;
	// demoted variable
	.shared .align 4 .b8 _ZZ27farthestpointsamplingKernelILj4EEviiiPKfPfPiE5dists[16];
	// demoted variable
	.shared .align 4 .b8 _ZZ27farthestpointsamplingKernelILj4EEviiiPKfPfPiE7dists_i[16];
	ld.param.u32 	%r40, [_Z27farthestpointsamplingKernelILj4EEviiiPKfPfPi_param_1];
	ld.param.u32 	%r41, [_Z27farthestpointsamplingKernelILj4EEviiiPKfPfPi_param_2];
	ld.param.u64 	%rd7, [_Z27farthestpointsamplingKernelILj4EEviiiPKfPfPi_param_3];
	ld.param.u64 	%rd8, [_Z27farthestpointsamplingKernelILj4EEviiiPKfPfPi_param_4];
	ld.param.u64 	%rd9, [_Z27farthestpointsamplingKernelILj4EEviiiPKfPfPi_param_5];
	setp.lt.s32 	%p1, %r41, 1;
	@%p1 bra 	$L__BB12_34;
	cvta.to.global.u64 	%rd10, %rd9;
	cvta.to.global.u64 	%rd11, %rd7;
	cvta.to.global.u64 	%rd1, %rd8;
	mov.u32 	%r42, %ctaid.x;
	mul.lo.s32 	%r43, %r40, %r42;
	mul.lo.s32 	%r44, %r43, 3;
	mul.wide.s32 	%rd12, %r44, 4;
	add.s64 	%rd2, %rd11, %rd12;
	cvt.s64.s32 	%rd3, %r43;
	mul.lo.s32 	%r45, %r41, %r42;
	mul.wide.u32 	%rd13, %r45, 4;
	add.s64 	%rd4, %rd10, %rd13;
	mov.u32 	%r1, %tid.x;
	setp.ne.s32 	%p2, %r1, 0;
	@%p2 bra 	$L__BB12_3;
	mov.b32 	%r46, 0;
	st.global.u32 	[%rd4], %r46;
$L__BB12_3:
	bar.sync 	0;
	setp.eq.s32 	%p3, %r41, 1;
	@%p3 bra 	$L__BB12_34;
	shl.b32 	%r49, %r1, 2;
	mov.u32 	%r50, _ZZ27farthestpointsamplingKernelILj4EEviiiPKfPfPiE5dists;
	add.s32 	%r2, %r50, %r49;
	mov.u32 	%r51, _ZZ27farthestpointsamplingKernelILj4EEviiiPKfPfPiE7dists_i;
	add.s32 	%r3, %r51, %r49;
	not.b32 	%r52, %r1;
	add.s32 	%r4, %r40, %r52;
	shr.u32 	%r53, %r4, 2;
	add.s32 	%r54, %r53, 1;
	and.b32  	%r5, %r54, 3;
	mov.b32 	%r79, 0;
	mov.b32 	%r78, 1;
$L__BB12_5:
	setp.ge.s32 	%p4, %r1, %r40;
	mul.lo.s32 	%r56, %r79, 3;
	mul.wide.s32 	%rd14, %r56, 4;
	add.s64 	%rd15, %rd2, %rd14;
	ld.global.nc.f32 	%f1, [%rd15];
	ld.global.nc.f32 	%f2, [%rd15+4];
	ld.global.nc.f32 	%f3, [%rd15+8];
	mov.f32 	%f138, 0fBF800000;
	mov.b32 	%r93, 0;
	@%p4 bra 	$L__BB12_27;
	setp.lt.u32 	%p5, %r4, 12;
	mov.b32 	%r93, 0;
	mov.f32 	%f138, 0fBF800000;
	mov.u32 	%r89, %r1;
	@%p5 bra 	$L__BB12_18;
	shr.u32 	%r60, %r4, 2;
	add.s32 	%r61, %r60, 1;
	and.b32  	%r62, %r61, 2147483644;
	neg.s32 	%r80, %r62;
	mad.lo.s32 	%r81, %r1, 3, 24;
	add.s32 	%r82, %r1, 8;
	mov.b32 	%r93, 0;
	mov.f32 	%f138, 0fBF800000;
$L__BB12_8:
	add.s32 	%r15, %r82, -8;
	add.s32 	%r63, %r81, -24;
	mul.wide.u32 	%rd16, %r63, 4;
	add.s64 	%rd17, %rd2, %rd16;
	ld.global.nc.f32 	%f5, [%rd17];
	ld.global.nc.f32 	%f6, [%rd17+4];
	ld.global.nc.f32 	%f7, [%rd17+8];
	mul.f32 	%f46, %f6, %f6;
	fma.rn.f32 	%f47, %f5, %f5, %f46;
	fma.rn.f32 	%f48, %f7, %f7, %f47;
	cvt.f64.f32 	%fd1, %f48;
	setp.le.f64 	%p6, %fd1, 0d3F50624DD2F1A9FC;
	cvt.u64.u32 	%rd18, %r15;
	add.s64 	%rd19, %rd18, %rd3;
	shl.b64 	%rd20, %rd19, 2;
	add.s64 	%rd5, %rd1, %rd20;
	@%p6 bra 	$L__BB12_10;
	sub.f32 	%f49, %f5, %f1;
	sub.f32 	%f50, %f6, %f2;
	mul.f32 	%f51, %f50, %f50;
	fma.rn.f32 	%f52, %f49, %f49, %f51;
	sub.f32 	%f53, %f7, %f3;
	fma.rn.f32 	%f54, %f53, %f53, %f52;
	ld.global.f32 	%f55, [%rd5];
	min.f32 	%f56, %f54, %f55;
	st.global.f32 	[%rd5], %f56;
	setp.gt.f32 	%p7, %f56, %f138;
	selp.b32 	%r93, %r15, %r93, %p7;
	selp.f32 	%f138, %f56, %f138, %p7;
$L__BB12_10:
	add.s32 	%r64, %r81, -12;
	mul.wide.u32 	%rd21, %r64, 4;
	add.s64 	%rd22, %rd2, %rd21;
	ld.global.nc.f32 	%f10, [%rd22];
	ld.global.nc.f32 	%f11, [%rd22+4];
	ld.global.nc.f32 	%f12, [%rd22+8];
	mul.f32 	%f57, %f11, %f11;
	fma.rn.f32 	%f58, %f10, %f10, %f57;
	fma.rn.f32 	%f59, %f12, %f12, %f58;
	cvt.f64.f32 	%fd2, %f59;
	setp.le.f64 	%p8, %fd2, 0d3F50624DD2F1A9FC;
	@%p8 bra 	$L__BB12_12;
	add.s32 	%r65, %r82, -4;
	sub.f32 	%f60, %f10, %f1;
	sub.f32 	%f61, %f11, %f2;
	mul.f32 	%f62, %f61, %f61;
	fma.rn.f32 	%f63, %f60, %f60, %f62;
	sub.f32 	%f64, %f12, %f3;
	fma.rn.f32 	%f65, %f64, %f64, %f63;
	ld.global.f32 	%f66, [%rd5+16];
	min.f32 	%f67, %f65, %f66;
	st.global.f32 	[%rd5+16], %f67;
	setp.gt.f32 	%p9, %f67, %f138;
	selp.b32 	%r93, %r65, %r93, %p9;
	selp.f32 	%f138, %f67, %f138, %p9;
$L__BB12_12:
	mul.wide.u32 	%rd23, %r81, 4;
	add.s64 	%rd24, %rd2, %rd23;
	ld.global.nc.f32 	%f15, [%rd24];
	ld.global.nc.f32 	%f16, [%rd24+4];
	ld.global.nc.f32 	%f17, [%rd24+8];
	mul.f32 	%f68, %f16, %f16;
	fma.rn.f32 	%f69, %f15, %f15, %f68;
	fma.rn.f32 	%f70, %f17, %f17, %f69;
	cvt.f64.f32 	%fd3, %f70;
	setp.le.f64 	%p10, %fd3, 0d3F50624DD2F1A9FC;
	@%p10 bra 	$L__BB12_14;
	sub.f32 	%f71, %f15, %f1;
	sub.f32 	%f72, %f16, %f2;
	mul.f32 	%f73, %f72, %f72;
	fma.rn.f32 	%f74, %f71, %f71, %f73;
	sub.f32 	%f75, %f17, %f3;
	fma.rn.f32 	%f76, %f75, %f75, %f74;
	ld.global.f32 	%f77, [%rd5+32];
	min.f32 	%f78, %f76, %f77;
	st.global.f32 	[%rd5+32], %f78;
	setp.gt.f32 	%p11, %f78, %f138;
	selp.b32 	%r93, %r82, %r93, %p11;
	selp.f32 	%f138, %f78, %f138, %p11;
$L__BB12_14:
	add.s32 	%r66, %r81, 12;
	mul.wide.u32 	%rd25, %r66, 4;
	add.s64 	%rd26, %rd2, %rd25;
	ld.global.nc.f32 	%f20, [%rd26];
	ld.global.nc.f32 	%f21, [%rd26+4];
	ld.global.nc.f32 	%f22, [%rd26+8];
	mul.f32 	%f79, %f21, %f21;
	fma.rn.f32 	%f80, %f20, %f20, %f79;
	fma.rn.f32 	%f81, %f22, %f22, %f80;
	cvt.f64.f32 	%fd4, %f81;
	setp.le.f64 	%p12, %fd4, 0d3F50624DD2F1A9FC;
	@%p12 bra 	$L__BB12_16;
	add.s32 	%r67, %r82, 4;
	sub.f32 	%f82, %f20, %f1;
	sub.f32 	%f83, %f21, %f2;
	mul.f32 	%f84, %f83, %f83;
	fma.rn.f32 	%f85, %f82, %f82, %f84;
	sub.f32 	%f86, %f22, %f3;
	fma.rn.f32 	%f87, %f86, %f86, %f85;
	ld.global.f32 	%f88, [%rd5+48];
	min.f32 	%f89, %f87, %f88;
	st.global.f32 	[%rd5+48], %f89;
	setp.gt.f32 	%p13, %f89, %f138;
	selp.b32 	%r93, %r67, %r93, %p13;
	selp.f32 	%f138, %f89, %f138, %p13;
$L__BB12_16:
	add.s32 	%r82, %r82, 16;
	add.s32 	%r81, %r81, 48;
	add.s32 	%r80, %r80, 4;
	setp.ne.s32 	%p14, %r80, 0;
	@%p14 bra 	$L__BB12_8;
	add.s32 	%r89, %r82, -8;
$L__BB12_18:
	setp.eq.s32 	%p15, %r5, 0;
	@%p15 bra 	$L__BB12_27;
	mul.lo.s32 	%r31, %r89, 3;
	mul.wide.u32 	%rd27, %r31, 4;
	add.s64 	%rd28, %rd2, %rd27;
	ld.global.nc.f32 	%f27, [%rd28];
	ld.global.nc.f32 	%f28, [%rd28+4];
	ld.global.nc.f32 	%f29, [%rd28+8];
	mul.f32 	%f90, %f28, %f28;
	fma.rn.f32 	%f91, %f27, %f27, %f90;
	fma.rn.f32 	%f92, %f29, %f29, %f91;
	cvt.f64.f32 	%fd5, %f92;
	setp.le.f64 	%p16, %fd5, 0d3F50624DD2F1A9FC;
	cvt.u64.u32 	%rd29, %r89;
	add.s64 	%rd30, %rd29, %rd3;
	shl.b64 	%rd31, %rd30, 2;
	add.s64 	%rd6, %rd1, %rd31;
	@%p16 bra 	$L__BB12_21;
	sub.f32 	%f93, %f27, %f1;
	sub.f32 	%f94, %f28, %f2;
	mul.f32 	%f95, %f94, %f94;
	fma.rn.f32 	%f96, %f93, %f93, %f95;
	sub.f32 	%f97, %f29, %f3;
	fma.rn.f32 	%f98, %f97, %f97, %f96;
	ld.global.f32 	%f99, [%rd6];
	min.f32 	%f100, %f98, %f99;
	st.global.f32 	[%rd6], %f100;
	setp.gt.f32 	%p17, %f100, %f138;
	selp.b32 	%r93, %r89, %r93, %p17;
	selp.f32 	%f138, %f100, %f138, %p17;
$L__BB12_21:
	setp.eq.s32 	%p18, %r5, 1;
	@%p18 bra 	$L__BB12_27;
	add.s32 	%r68, %r31, 12;
	mul.wide.u32 	%rd32, %r68, 4;
	add.s64 	%rd33, %rd2, %rd32;
	ld.global.nc.f32 	%f32, [%rd33];
	ld.global.nc.f32 	%f33, [%rd33+4];
	ld.global.nc.f32 	%f34, [%rd33+8];
	mul.f32 	%f101, %f33, %f33;
	fma.rn.f32 	%f102, %f32, %f32, %f101;
	fma.rn.f32 	%f103, %f34, %f34, %f102;
	cvt.f64.f32 	%fd6, %f103;
	setp.le.f64 	%p19, %fd6, 0d3F50624DD2F1A9FC;
	@%p19 bra 	$L__BB12_24;
	sub.f32 	%f104, %f32, %f1;
	sub.f32 	%f105, %f33, %f2;
	mul.f32 	%f106, %f105, %f105;
	fma.rn.f32 	%f107, %f104, %f104, %f106;
	sub.f32 	%f108, %f34, %f3;
	fma.rn.f32 	%f109, %f108, %f108, %f107;
	ld.global.f32 	%f110, [%rd6+16];
	min.f32 	%f111, %f109, %f110;
	st.global.f32 	[%rd6+16], %f111;
	setp.gt.f32 	%p20, %f111, %f138;
	add.s32 	%r69, %r89, 4;
	selp.b32 	%r93, %r69, %r93, %p20;
	selp.f32 	%f138, %f111, %f138, %p20;
$L__BB12_24:
	setp.eq.s32 	%p21, %r5, 2;
	@%p21 bra 	$L__BB12_27;
	add.s32 	%r70, %r31, 24;
	mul.wide.u32 	%rd34, %r70, 4;
	add.s64 	%rd35, %rd2, %rd34;
	ld.global.nc.f32 	%f37, [%rd35];
	ld.global.nc.f32 	%f38, [%rd35+4];
	ld.global.nc.f32 	%f39, [%rd35+8];
	mul.f32 	%f112, %f38, %f38;
	fma.rn.f32 	%f113, %f37, %f37, %f112;
	fma.rn.f32 	%f114, %f39, %f39, %f113;
	cvt.f64.f32 	%fd7, %f114;
	setp.le.f64 	%p22, %fd7, 0d3F50624DD2F1A9FC;
	@%p22 bra 	$L__BB12_27;
	sub.f32 	%f115, %f37, %f1;
	sub.f32 	%f116, %f38, %f2;
	mul.f32 	%f117, %f116, %f116;
	fma.rn.f32 	%f118, %f115, %f115, %f117;
	sub.f32 	%f119, %f39, %f3;
	fma.rn.f32 	%f120, %f119, %f119, %f118;
	ld.global.f32 	%f121, [%rd6+32];
	min.f32 	%f122, %f120, %f121;
	st.global.f32 	[%rd6+32], %f122;
	setp.gt.f32 	%p23, %f122, %f138;
	add.s32 	%r71, %r89, 8;
	selp.b32 	%r93, %r71, %r93, %p23;
	selp.f32 	%f138, %f122, %f138, %p23;
$L__BB12_27:
	setp.gt.u32 	%p24, %r1, 1;
	st.shared.f32 	[%r2], %f138;
	st.shared.u32 	[%r3], %r93;
	bar.sync 	0;
	@%p24 bra 	$L__BB12_29;
	ld.shared.f32 	%f123, [%r2];
	ld.shared.f32 	%f124, [%r2+8];
	ld.shared.u32 	%r72, [%r3];
	ld.shared.u32 	%r73, [%r3+8];
	max.f32 	%f125, %f123, %f124;
	st.shared.f32 	[%r2], %f125;
	setp.gt.f32 	%p25, %f124, %f123;
	selp.b32 	%r74, %r73, %r72, %p25;
	st.shared.u32 	[%r3], %r74;
$L__BB12_29:
	setp.ne.s32 	%p26, %r1, 0;
	bar.sync 	0;
	@%p26 bra 	$L__BB12_31;
	ld.shared.f32 	%f126, [_ZZ27farthestpointsamplingKernelILj4EEviiiPKfPfPiE5dists];
	ld.shared.f32 	%f127, [_ZZ27farthestpointsamplingKernelILj4EEviiiPKfPfPiE5dists+4];
	ld.shared.u32 	%r75, [_ZZ27farthestpointsamplingKernelILj4EEviiiPKfPfPiE7dists_i];
	ld.shared.u32 	%r76, [_ZZ27farthestpointsamplingKernelILj4EEviiiPKfPfPiE7dists_i+4];
	max.f32 	%f128, %f126, %f127;
	st.shared.f32 	[_ZZ27farthestpointsamplingKernelILj4EEviiiPKfPfPiE5dists], %f128;
	setp.gt.f32 	%p27, %f127, %f126;
	selp.b32 	%r77, %r76, %r75, %p27;
	st.shared.u32 	[_ZZ27farthestpointsamplingKernelILj4EEviiiPKfPfPiE7dists_i], %r77;
$L__BB12_31:
	setp.ne.s32 	%p28, %r1, 0;
	bar.sync 	0;
	ld.shared.u32 	%r79, [_ZZ27farthestpointsamplingKernelILj4EEviiiPKfPfPiE7dists_i];
	@%p28 bra 	$L__BB12_33;
	mul.wide.u32 	%rd36, %r78, 4;
	add.s64 	%rd37, %rd4, %rd36;
	st.global.u32 	[%rd37], %r79;
$L__BB12_33:
	add.s32 	%r78, %r78, 1;
	setp.ne.s32 	%p29, %r78, %r41;
	@%p29 bra 	$L__BB12_5;
$L__BB12_34:
	ret;

}
	// .globl	_Z27farthestpointsamplingKernelILj2EEviiiPKfPfPi
.visible .entry _Z27farthestpointsamplingKernelILj2EEviiiPKfPfPi(
	.param .u32 _Z27farthestpointsamplingKernelILj2EEviiiPKfPfPi_param_0,
	.param .u32 _Z27farthestpointsamplingKernelILj2EEviiiPKfPfPi_param_1,
	.param .u32 _Z27farthestpointsamplingKernelILj2EEviiiPKfPfPi_param_2,
	.param .u64 .ptr .align 1 _Z27farthestpointsamplingKernelILj2EEviiiPKfPfPi_param_3,
	.param .u64 .ptr .align 1 _Z27farthestpointsamplingKernelILj2EEviiiPKfPfPi_param_4,
	.param .u64 .ptr .align 1 _Z27farthestpointsamplingKernelILj2EEviiiPKfPfPi_param_5
)
{
	.reg .pred 	%p<28>;
	.reg .b32 	%r<89>;
	.reg .b32 	%f<136>;
	.reg .b64 	%rd<38>;
	.reg .b64 	%fd<8>;
	// demoted variable
	.shared .align 4 .b8 _ZZ27farthestpointsamplingKernelILj2EEviiiPKfPfPiE5dists[8];
	// demoted variable
	.shared .align 4 .b8 _ZZ27farthestpointsamplingKernelILj2EEviiiPKfPfPiE7dists_i[8];
	ld.param.u32 	%r38, [_Z27farthestpointsamplingKernelILj2EEviiiPKfPfPi_param_1];
	ld.param.u32 	%r39, [_Z27farthestpointsamplingKernelILj2EEviiiPKfPfPi_param_2];
	ld.param.u64 	%rd7, [_Z27farthestpointsamplingKernelILj2EEviiiPKfPfPi_param_3];
	ld.param.u64 	%rd8, [_Z27farthestpointsamplingKernelILj2EEviiiPKfPfPi_param_4];
	ld.param.u64 	%rd9, [_Z27farthestpointsamplingKernelILj2EEviiiPKfPfPi_param_5];
	setp.lt.s32 	%p1, %r39, 1;
	@%p1 bra 	$L__BB13_32;
	cvta.to.global.u64 	%rd10, %rd9;
	cvta.to.global.u64 	%rd11, %rd7;
	cvta.to.global.u64 	%rd1, %rd8;
	mov.u32 	%r40, %ctaid.x;
	mul.lo.s32 	%r41, %r38, %r40;
	mul.lo.s32 	%r42, %r41, 3;
	mul.wide.s32 	%rd12, %r42, 4;
	add.s64 	%rd2, %rd11, %rd12;
	cvt.s64.s32 	%rd3, %r41;
	mul.lo.s32 	%r43, %r39, %r40;
	mul.wide.u32 	%rd13, %r43, 4;
	add.s64 	%rd4, %rd10, %rd13;
	mov.u32 	%r1, %tid.x;
	setp.ne.s32 	%p2, %r1, 0;
	@%p2 bra 	$L__BB13_3;
	mov.b32 	%r44, 0;
	st.global.u32 	[%rd4], %r44;
$L__BB13_3:
	bar.sync 	0;
	setp.eq.s32 	%p3, %r39, 1;
	@%p3 bra 	$L__BB13_32;
	not.b32 	%r47, %r1;
	add.s32 	%r2, %r38, %r47;
	shr.u32 	%r48, %r2, 1;
	add.s32 	%r49, %r48, 1;
	and.b32  	%r3, %r49, 3;
	mad.lo.s32 	%r4, %r1, 3, 12;
	and.b32  	%r50, %r49, -4;
	neg.s32 	%r5, %r50;
	mov.b32 	%r74, 0;
	mov.b32 	%r73, 1;
$L__BB13_5:
	setp.ge.s32 	%p4, %r1, %r38;
	mul.lo.s32 	%r52, %r74, 3;
	mul.wide.s32 	%rd14, %r52, 4;
	add.s64 	%rd15, %rd2, %rd14;
	ld.global.nc.f32 	%f1, [%rd15];
	ld.global.nc.f32 	%f2, [%rd15+4];
	ld.global.nc.f32 	%f3, [%rd15+8];
	mov.f32 	%f135, 0fBF800000;
	mov.b32 	%r88, 0;
	@%p4 bra 	$L__BB13_27;
	setp.lt.u32 	%p5, %r2, 6;
	mov.b32 	%r88, 0;
	mov.f32 	%f135, 0fBF800000;
	mov.u32 	%r84, %r1;
	@%p5 bra 	$L__BB13_18;
	add.s32 	%r77, %r1, 4;
	mov.b32 	%r88, 0;
	mov.f32 	%f135, 0fBF800000;
	mov.u32 	%r75, %r5;
	mov.u32 	%r76, %r4;
$L__BB13_8:
	add.s32 	%r13, %r77, -4;
	add.s32 	%r56, %r76, -12;
	mul.wide.u32 	%rd16, %r56, 4;
	add.s64 	%rd17, %rd2, %rd16;
	ld.global.nc.f32 	%f5, [%rd17];
	ld.global.nc.f32 	%f6, [%rd17+4];
	ld.global.nc.f32 	%f7, [%rd17+8];
	mul.f32 	%f46, %f6, %f6;
	fma.rn.f32 	%f47, %f5, %f5, %f46;
	fma.rn.f32 	%f48, %f7, %f7, %f47;
	cvt.f64.f32 	%fd1, %f48;
	setp.le.f64 	%p6, %fd1, 0d3F50624DD2F1A9FC;
	cvt.u64.u32 	%rd18, %r13;
	add.s64 	%rd19, %rd18, %rd3;
	shl.b64 	%rd20, %rd19, 2;
	add.s64 	%rd5, %rd1, %rd20;
	@%p6 bra 	$L__BB13_10;
	sub.f32 	%f49, %f5, %f1;
	sub.f32 	%f50, %f6, %f2;
	mul.f32 	%f51, %f50, %f50;
	fma.rn.f32 	%f52, %f49, %f49, %f51;
	sub.f32 	%f53, %f7, %f3;
	fma.rn.f32 	%f54, %f53, %f53, %f52;
	ld.global.f32 	%f55, [%rd5];
	min.f32 	%f56, %f54, %f55;
	st.global.f32 	[%rd5], %f56;
	setp.gt.f32 	%p7, %f56, %f135;
	selp.b32 	%r88, %r13, %r88, %p7;
	selp.f32 	%f135, %f56, %f135, %p7;
$L__BB13_10:
	add.s32 	%r57, %r76, -6;
	mul.wide.u32 	%rd21, %r57, 4;
	add.s64 	%rd22, %rd2, %rd21;
	ld.global.nc.f32 	%f10, [%rd22];
	ld.global.nc.f32 	%f11, [%rd22+4];
	ld.global.nc.f32 	%f12, [%rd22+8];
	mul.f32 	%f57, %f11, %f11;
	fma.rn.f32 	%f58, %f10, %f10, %f57;
	fma.rn.f32 	%f59, %f12, %f12, %f58;
	cvt.f64.f32 	%fd2, %f59;
	setp.le.f64 	%p8, %fd2, 0d3F50624DD2F1A9FC;
	@%p8 bra 	$L__BB13_12;
	add.s32 	%r58, %r77, -2;
	sub.f32 	%f60, %f10, %f1;
	sub.f32 	%f61, %f11, %f2;
	mul.f32 	%f62, %f61, %f61;
	fma.rn.f32 	%f63, %f60, %f60, %f62;
	sub.f32 	%f64, %f12, %f3;
	fma.rn.f32 	%f65, %f64, %f64, %f63;
	ld.global.f32 	%f66, [%rd5+8];
	min.f32 	%f67, %f65, %f66;
	st.global.f32 	[%rd5+8], %f67;
	setp.gt.f32 	%p9, %f67, %f135;
	selp.b32 	%r88, %r58, %r88, %p9;
	selp.f32 	%f135, %f67, %f135, %p9;
$L__BB13_12:
	mul.wide.u32 	%rd23, %r76, 4;
	add.s64 	%rd24, %rd2, %rd23;
	ld.global.nc.f32 	%f15, [%rd24];
	ld.global.nc.f32 	%f16, [%rd24+4];
	ld.global.nc.f32 	%f17, [%rd24+8];
	mul.f32 	%f68, %f16, %f16;
	fma.rn.f32 	%f69, %f15, %f15, %f68;
	fma.rn.f32 	%f70, %f17, %f17, %f69;
	cvt.f64.f32 	%fd3, %f70;
	setp.le.f64 	%p10, %fd3, 0d3F50624DD2F1A9FC;
	@%p10 bra 	$L__BB13_14;
	sub.f32 	%f71, %f15, %f1;
	sub.f32 	%f72, %f16, %f2;
	mul.f32 	%f73, %f72, %f72;
	fma.rn.f32 	%f74, %f71, %f71, %f73;
	sub.f32 	%f75, %f17, %f3;
	fma.rn.f32 	%f76, %f75, %f75, %f74;
	ld.global.f32 	%f77, [%rd5+16];
	min.f32 	%f78, %f76, %f77;
	st.global.f32 	[%rd5+16], %f78;
	setp.gt.f32 	%p11, %f78, %f135;
	selp.b32 	%r88, %r77, %r88, %p11;
	selp.f32 	%f135, %f78, %f135, %p11;
$L__BB13_14:
	add.s32 	%r59, %r76, 6;
	mul.wide.u32 	%rd25, %r59, 4;
	add.s64 	%rd26, %rd2, %rd25;
	ld.global.nc.f32 	%f20, [%rd26];
	ld.global.nc.f32 	%f21, [%rd26+4];
	ld.global.nc.f32 	%f22, [%rd26+8];
	mul.f32 	%f79, %f21, %f21;
	fma.rn.f32 	%f80, %f20, %f20, %f79;
	fma.rn.f32 	%f81, %f22, %f22, %f80;
	cvt.f64.f32 	%fd4, %f81;
	setp.le.f64 	%p12, %fd4, 0d3F50624DD2F1A9FC;
	@%p12 bra 	$L__BB13_16;
	add.s32 	%r60, %r77, 2;
	sub.f32 	%f82, %f20, %f1;
	sub.f32 	%f83, %f21, %f2;
	mul.f32 	%f84, %f83, %f83;
	fma.rn.f32 	%f85, %f82, %f82, %f84;
	sub.f32 	%f86, %f22, %f3;
	fma.rn.f32 	%f87, %f86, %f86, %f85;
	ld.global.f32 	%f88, [%rd5+24];
	min.f32 	%f89, %f87, %f88;
	st.global.f32 	[%rd5+24], %f89;
	setp.gt.f32 	%p13, %f89, %f135;
	selp.b32 	%r88, %r60, %r88, %p13;
	selp.f32 	%f135, %f89, %f135, %p13;
$L__BB13_16:
	add.s32 	%r77, %r77, 8;
	add.s32 	%r76, %r76, 24;
	add.s32 	%r75, %r75, 4;
	setp.ne.s32 	%p14, %r75, 0;
	@%p14 bra 	$L__BB13_8;
	add.s32 	%r84, %r77, -4;
$L__BB13_18:
	setp.eq.s32 	%p15, %r3, 0;
	@%p15 bra 	$L__BB13_27;
	mul.lo.s32 	%r29, %r84, 3;
	mul.wide.u32 	%rd27, %r29, 4;
	add.s64 	%rd28, %rd2, %rd27;
	ld.global.nc.f32 	%f27, [%rd28];
	ld.global.nc.f32 	%f28, [%rd28+4];
	ld.global.nc.f32 	%f29, [%rd28+8];
	mul.f32 	%f90, %f28, %f28;
	fma.rn.f32 	%f91, %f27, %f27, %f90;
	fma.rn.f32 	%f92, %f29, %f29, %f91;
	cvt.f64.f32 	%fd5, %f92;
	setp.le.f64 	%p16, %fd5, 0d3F50624DD2F1A9FC;
	cvt.u64.u32 	%rd29, %r84;
	add.s64 	%rd30, %rd29, %rd3;
	shl.b64 	%rd31, %rd30, 2;
	add.s64 	%rd6, %rd1, %rd31;
	@%p16 bra 	$L__BB13_21;
	sub.f32 	%f93, %f27, %f1;
	sub.f32 	%f94, %f28, %f2;
	mul.f32 	%f95, %f94, %f94;
	fma.rn.f32 	%f96, %f93, %f93, %f95;
	sub.f32 	%f97, %f29, %f3;
	fma.rn.f32 	%f98, %f97, %f97, %f96;
	ld.global.f32 	%f99, [%rd6];
	min.f32 	%f100, %f98, %f99;
	st.global.f32 	[%rd6], %f100;
	setp.gt.f32 	%p17, %f100, %f135;
	selp.b32 	%r88, %r84, %r88, %p17;
	selp.f32 	%f135, %f100, %f135, %p17;
$L__BB13_21:
	setp.eq.s32 	%p18, %r3, 1;
	@%p18 bra 	$L__BB13_27;
	add.s32 	%r61, %r29, 6;
	mul.wide.u32 	%rd32, %r61, 4;
	add.s64 	%rd33, %rd2, %rd32;
	ld.global.nc.f32 	%f32, [%rd33];
	ld.global.nc.f32 	%f33, [%rd33+4];
	ld.global.nc.f32 	%f34, [%rd33+8];
	mul.f32 	%f101, %f33, %f33;
	fma.rn.f32 	%f102, %f32, %f32, %f101;
	fma.rn.f32 	%f103, %f34, %f34, %f102;
	cvt.f64.f32 	%fd6, %f103;
	setp.le.f64 	%p19, %fd6, 0d3F50624DD2F1A9FC;
	@%p19 bra 	$L__BB13_24;
	sub.f32 	%f104, %f32, %f1;
	sub.f32 	%f105, %f33, %f2;
	mul.f32 	%f106, %f105, %f105;
	fma.rn.f32 	%f107, %f104, %f104, %f106;
	sub.f32 	%f108, %f34, %f3;
	fma.rn.f32 	%f109, %f108, %f108, %f107;
	ld.global.f32 	%f110, [%rd6+8];
	min.f32 	%f111, %f109, %f110;
	st.global.f32 	[%rd6+8], %f111;
	setp.gt.f32 	%p20, %f111, %f135;
	add.s32 	%r62, %r84, 2;
	selp.b32 	%r88, %r62, %r88, %p20;
	selp.f32 	%f135, %f111, %f135, %p20;
$L__BB13_24:
	setp.eq.s32 	%p21, %r3, 2;
	@%p21 bra 	$L__BB13_27;
	add.s32 	%r63, %r29, 12;
	mul.wide.u32 	%rd34, %r63, 4;
	add.s64 	%rd35, %rd2, %rd34;
	ld.global.nc.f32 	%f37, [%rd35];
	ld.global.nc.f32 	%f38, [%rd35+4];
	ld.global.nc.f32 	%f39, [%rd35+8];
	mul.f32 	%f112, %f38, %f38;
	fma.rn.f32 	%f113, %f37, %f37, %f112;
	fma.rn.f32 	%f114, %f39, %f39, %f113;
	cvt.f64.f32 	%fd7, %f114;
	setp.le.f64 	%p22, %fd7, 0d3F50624DD2F1A9FC;
	@%p22 bra 	$L__BB13_27;
	sub.f32 	%f115, %f37, %f1;
	sub.f32 	%f116, %f38, %f2;
	mul.f32 	%f117, %f116, %f116;
	fma.rn.f32 	%f118, %f115, %f115, %f117;
	sub.f32 	%f119, %f39, %f3;
	fma.rn.f32 	%f120, %f119, %f119, %f118;
	ld.global.f32 	%f121, [%rd6+16];
	min.f32 	%f122, %f120, %f121;
	st.global.f32 	[%rd6+16], %f122;
	setp.gt.f32 	%p23, %f122, %f135;
	add.s32 	%r64, %r84, 4;
	selp.b32 	%r88, %r64, %r88, %p23;
	selp.f32 	%f135, %f122, %f135, %p23;
$L__BB13_27:
	setp.ne.s32 	%p24, %r1, 0;
	shl.b32 	%r65, %r1, 2;
	mov.u32 	%r66, _ZZ27farthestpointsamplingKernelILj2EEviiiPKfPfPiE5dists;
	add.s32 	%r67, %r66, %r65;
	st.shared.f32 	[%r67], %f135;
	mov.u32 	%r68, _ZZ27farthestpointsamplingKernelILj2EEviiiPKfPfPiE7dists_i;
	add.s32 	%r69, %r68, %r65;
	st.shared.u32 	[%r69], %r88;
	bar.sync 	0;
	@%p24 bra 	$L__BB13_29;
	ld.shared.f32 	%f123, [_ZZ27farthestpointsamplingKernelILj2EEviiiPKfPfPiE5dists];
	ld.shared.f32 	%f124, [_ZZ27farthestpointsamplingKernelILj2EEviiiPKfPfPiE5dists+4];
	ld.shared.u32 	%r70, [_ZZ27farthestpointsamplingKernelILj2EEviiiPKfPfPiE7dists_i];
	ld.shared.u32 	%r71, [_ZZ27farthestpointsamplingKernelILj2EEviiiPKfPfPiE7dists_i+4];
	max.f32 	%f125, %f123, %f124;
	st.shared.f32 	[_ZZ27farthestpointsamplingKernelILj2EEviiiPKfPfPiE5dists], %f125;
	setp.gt.f32 	%p25, %f124, %f123;
	selp.b32 	%r72, %r71, %r70, %p25;
	st.shared.u32 	[_ZZ27farthestpointsamplingKernelILj2EEviiiPKfPfPiE7dists_i], %r72;
$L__BB13_29:
	setp.ne.s32 	%p26, %r1, 0;
	bar.sync 	0;
	ld.shared.u32 	%r74, [_ZZ27farthestpointsamplingKernelILj2EEviiiPKfPfPiE7dists_i];
	@%p26 bra 	$L__BB13_31;
	mul.wide.u32 	%rd36, %r73, 4;
	add.s64 	%rd37, %rd4, %rd36;
	st.global.u32 	[%rd37], %r74;
$L__BB13_31:
	add.s32 	%r73, %r73, 1;
	setp.ne.s32 	%p27, %r73, %r39;
	@%p27 bra 	$L__BB13_5;
$L__BB13_32:
	ret;

}
	// .globl	_Z27farthestpointsamplingKernelILj1EEviiiPKfPfPi
.visible .entry _Z27farthestpointsamplingKernelILj1EEviiiPKfPfPi(
	.param .u32 _Z27farthestpointsamplingKernelILj1EEviiiPKfPfPi_param_0,
	.param .u32 _Z27farthestpointsamplingKernelILj1EEviiiPKfPfPi_param_1,
	.param .u32 _Z27farthestpointsamplingKernelILj1EEviiiPKfPfPi_param_2,
	.param .u64 .ptr .align 1 _Z27farthestpointsamplingKernelILj1EEviiiPKfPfPi_param_3,
	.param .u64 .ptr .align 1 _Z27farthestpointsamplingKernelILj1EEviiiPKfPfPi_param_4,
	.param .u64 .ptr .align 1 _Z27farthestpointsamplingKernelILj1EEviiiPKfPfPi_param_5
)
{
	.reg .pred 	%p<26>;
	.reg .b32 	%r<82>;
	.reg .b32 	%f<126>;
	.reg .b64 	%rd<38>;
	.reg .b64 	%fd<8>;
	// demoted variable
	.shared .align 4 .b8 _ZZ27farthestpointsamplingKernelILj1EEviiiPKfPfPiE7dists_i[4];
	ld.param.u32 	%r38, [_Z27farthestpointsamplingKernelILj1EEviiiPKfPfPi_param_1];
	ld.param.u32 	%r39, [_Z27farthestpointsamplingKernelILj1EEviiiPKfPfPi_param_2];
	ld.param.u64 	%rd7, [_Z27farthestpointsamplingKernelILj1EEviiiPKfPfPi_param_3];
	ld.param.u64 	%rd8, [_Z27farthestpointsamplingKernelILj1EEviiiPKfPfPi_param_4];
	ld.param.u64 	%rd9, [_Z27farthestpointsamplingKernelILj1EEviiiPKfPfPi_param_5];
	setp.lt.s32 	%p1, %r39, 1;
	@%p1 bra 	$L__BB14_30;
	cvta.to.global.u64 	%rd10, %rd9;
	cvta.to.global.u64 	%rd11, %rd7;
	cvta.to.global.u64 	%rd1, %rd8;
	mov.u32 	%r40, %ctaid.x;
	mul.lo.s32 	%r41, %r38, %r40;
	mul.lo.s32 	%r42, %r41, 3;
	mul.wide.s32 	%rd12, %r42, 4;
	add.s64 	%rd2, %rd11, %rd12;
	cvt.s64.s32 	%rd3, %r41;
	mul.lo.s32 	%r43, %r39, %r40;
	mul.wide.u32 	%rd13, %r43, 4;
	add.s64 	%rd4, %rd10, %rd13;
	mov.u32 	%r1, %tid.x;
	setp.ne.s32 	%p2, %r1, 0;
	@%p2 bra 	$L__BB14_3;
	mov.b32 	%r44, 0;
	st.global.u32 	[%rd4], %r44;
$L__BB14_3:
	bar.sync 	0;
	setp.eq.s32 	%p3, %r39, 1;
	@%p3 bra 	$L__BB14_30;
	sub.s32 	%r47, %r38, %r1;
	and.b32  	%r2, %r47, 3;
	sub.s32 	%r3, %r1, %r38;
	mad.lo.s32 	%r4, %r1, 3, 6;
	and.b32  	%r48, %r47, -4;
	neg.s32 	%r5, %r48;
	mov.b32 	%r67, 0;
	mov.b32 	%r66, 1;
$L__BB14_5:
	setp.ge.s32 	%p4, %r1, %r38;
	mul.lo.s32 	%r50, %r67, 3;
	mul.wide.s32 	%rd14, %r50, 4;
	add.s64 	%rd15, %rd2, %rd14;
	ld.global.nc.f32 	%f1, [%rd15];
	ld.global.nc.f32 	%f2, [%rd15+4];
	ld.global.nc.f32 	%f3, [%rd15+8];
	mov.b32 	%r81, 0;
	@%p4 bra 	$L__BB14_27;
	setp.gt.u32 	%p5, %r3, -4;
	mov.b32 	%r81, 0;
	mov.f32 	%f119, 0fBF800000;
	mov.u32 	%r77, %r1;
	@%p5 bra 	$L__BB14_18;
	add.s32 	%r70, %r1, 1;
	mov.b32 	%r81, 0;
	mov.f32 	%f119, 0fBF800000;
	mov.u32 	%r68, %r5;
	mov.u32 	%r69, %r4;
$L__BB14_8:
	add.s32 	%r13, %r70, -1;
	add.s32 	%r54, %r69, -6;
	mul.wide.u32 	%rd16, %r54, 4;
	add.s64 	%rd17, %rd2, %rd16;
	ld.global.nc.f32 	%f5, [%rd17];
	ld.global.nc.f32 	%f6, [%rd17+4];
	ld.global.nc.f32 	%f7, [%rd17+8];
	mul.f32 	%f41, %f6, %f6;
	fma.rn.f32 	%f42, %f5, %f5, %f41;
	fma.rn.f32 	%f43, %f7, %f7, %f42;
	cvt.f64.f32 	%fd1, %f43;
	setp.le.f64 	%p6, %fd1, 0d3F50624DD2F1A9FC;
	cvt.u64.u32 	%rd18, %r13;
	add.s64 	%rd19, %rd18, %rd3;
	shl.b64 	%rd20, %rd19, 2;
	add.s64 	%rd5, %rd1, %rd20;
	@%p6 bra 	$L__BB14_10;
	sub.f32 	%f44, %f5, %f1;
	sub.f32 	%f45, %f6, %f2;
	mul.f32 	%f46, %f45, %f45;
	fma.rn.f32 	%f47, %f44, %f44, %f46;
	sub.f32 	%f48, %f7, %f3;
	fma.rn.f32 	%f49, %f48, %f48, %f47;
	ld.global.f32 	%f50, [%rd5];
	min.f32 	%f51, %f49, %f50;
	st.global.f32 	[%rd5], %f51;
	setp.gt.f32 	%p7, %f51, %f119;
	selp.b32 	%r81, %r13, %r81, %p7;
	selp.f32 	%f119, %f51, %f119, %p7;
$L__BB14_10:
	add.s32 	%r55, %r69, -3;
	mul.wide.u32 	%rd21, %r55, 4;
	add.s64 	%rd22, %rd2, %rd21;
	ld.global.nc.f32 	%f10, [%rd22];
	ld.global.nc.f32 	%f11, [%rd22+4];
	ld.global.nc.f32 	%f12, [%rd22+8];
	mul.f32 	%f52, %f11, %f11;
	fma.rn.f32 	%f53, %f10, %f10, %f52;
	fma.rn.f32 	%f54, %f12, %f12, %f53;
	cvt.f64.f32 	%fd2, %f54;
	setp.le.f64 	%p8, %fd2, 0d3F50624DD2F1A9FC;
	@%p8 bra 	$L__BB14_12;
	sub.f32 	%f55, %f10, %f1;
	sub.f32 	%f56, %f11, %f2;
	mul.f32 	%f57, %f56, %f56;
	fma.rn.f32 	%f58, %f55, %f55, %f57;
	sub.f32 	%f59, %f12, %f3;
	fma.rn.f32 	%f60, %f59, %f59, %f58;
	ld.global.f32 	%f61, [%rd5+4];
	min.f32 	%f62, %f60, %f61;
	st.global.f32 	[%rd5+4], %f62;
	setp.gt.f32 	%p9, %f62, %f119;
	selp.b32 	%r81, %r70, %r81, %p9;
	selp.f32 	%f119, %f62, %f119, %p9;
$L__BB14_12:
	mul.wide.u32 	%rd23, %r69, 4;
	add.s64 	%rd24, %rd2, %rd23;
	ld.global.nc.f32 	%f15, [%rd24];
	ld.global.nc.f32 	%f16, [%rd24+4];
	ld.global.nc.f32 	%f17, [%rd24+8];
	mul.f32 	%f63, %f16, %f16;
	fma.rn.f32 	%f64, %f15, %f15, %f63;
	fma.rn.f32 	%f65, %f17, %f17, %f64;
	cvt.f64.f32 	%fd3, %f65;
	setp.le.f64 	%p10, %fd3, 0d3F50624DD2F1A9FC;
	@%p10 bra 	$L__BB14_14;
	add.s32 	%r56, %r70, 1;
	sub.f32 	%f66, %f15, %f1;
	sub.f32 	%f67, %f16, %f2;
	mul.f32 	%f68, %f67, %f67;
	fma.rn.f32 	%f69, %f66, %f66, %f68;
	sub.f32 	%f70, %f17, %f3;
	fma.rn.f32 	%f71, %f70, %f70, %f69;
	ld.global.f32 	%f72, [%rd5+8];
	min.f32 	%f73, %f71, %f72;
	st.global.f32 	[%rd5+8], %f73;
	setp.gt.f32 	%p11, %f73, %f119;
	selp.b32 	%r81, %r56, %r81, %p11;
	selp.f32 	%f119, %f73, %f119, %p11;
$L__BB14_14:
	add.s32 	%r57, %r69, 3;
	mul.wide.u32 	%rd25, %r57, 4;
	add.s64 	%rd26, %rd2, %rd25;
	ld.global.nc.f32 	%f20, [%rd26];
	ld.global.nc.f32 	%f21, [%rd26+4];
	ld.global.nc.f32 	%f22, [%rd26+8];
	mul.f32 	%f74, %f21, %f21;
	fma.rn.f32 	%f75, %f20, %f20, %f74;
	fma.rn.f32 	%f76, %f22, %f22, %f75;
	cvt.f64.f32 	%fd4, %f76;
	setp.le.f64 	%p12, %fd4, 0d3F50624DD2F1A9FC;
	@%p12 bra 	$L__BB14_16;
	add.s32 	%r58, %r70, 2;
	sub.f32 	%f77, %f20, %f1;
	sub.f32 	%f78, %f21, %f2;
	mul.f32 	%f79, %f78, %f78;
	fma.rn.f32 	%f80, %f77, %f77, %f79;
	sub.f32 	%f81, %f22, %f3;
	fma.rn.f32 	%f82, %f81, %f81, %f80;
	ld.global.f32 	%f83, [%rd5+12];
	min.f32 	%f84, %f82, %f83;
	st.global.f32 	[%rd5+12], %f84;
	setp.gt.f32 	%p13, %f84, %f119;
	selp.b32 	%r81, %r58, %r81, %p13;
	selp.f32 	%f119, %f84, %f119, %p13;
$L__BB14_16:
	add.s32 	%r70, %r70, 4;
	add.s32 	%r69, %r69, 12;
	add.s32 	%r68, %r68, 4;
	setp.ne.s32 	%p14, %r68, 0;
	@%p14 bra 	$L__BB14_8;
	add.s32 	%r77, %r70, -1;
$L__BB14_18:
	setp.eq.s32 	%p15, %r2, 0;
	@%p15 bra 	$L__BB14_27;
	mul.lo.s32 	%r29, %r77, 3;
	mul.wide.u32 	%rd27, %r29, 4;
	add.s64 	%rd28, %rd2, %rd27;
	ld.global.nc.f32 	%f26, [%rd28];
	ld.global.nc.f32 	%f27, [%rd28+4];
	ld.global.nc.f32 	%f28, [%rd28+8];
	mul.f32 	%f85, %f27, %f27;
	fma.rn.f32 	%f86, %f26, %f26, %f85;
	fma.rn.f32 	%f87, %f28, %f28, %f86;
	cvt.f64.f32 	%fd5, %f87;
	setp.le.f64 	%p16, %fd5, 0d3F50624DD2F1A9FC;
	cvt.u64.u32 	%rd29, %r77;
	add.s64 	%rd30, %rd29, %rd3;
	shl.b64 	%rd31, %rd30, 2;
	add.s64 	%rd6, %rd1, %rd31;
	@%p16 bra 	$L__BB14_21;
	sub.f32 	%f88, %f26, %f1;
	sub.f32 	%f89, %f27, %f2;
	mul.f32 	%f90, %f89, %f89;
	fma.rn.f32 	%f91, %f88, %f88, %f90;
	sub.f32 	%f92, %f28, %f3;
	fma.rn.f32 	%f93, %f92, %f92, %f91;
	ld.global.f32 	%f94, [%rd6];
	min.f32 	%f95, %f93, %f94;
	st.global.f32 	[%rd6], %f95;
	setp.gt.f32 	%p17, %f95, %f119;
	selp.b32 	%r81, %r77, %r81, %p17;
	selp.f32 	%f119, %f95, %f119, %p17;
$L__BB14_21:
	setp.eq.s32 	%p18, %r2, 1;
	@%p18 bra 	$L__BB14_27;
	add.s32 	%r59, %r29, 3;
	mul.wide.u32 	%rd32, %r59, 4;
	add.s64 	%rd33, %rd2, %rd32;
	ld.global.nc.f32 	%f31, [%rd33];
	ld.global.nc.f32 	%f32, [%rd33+4];
	ld.global.nc.f32 	%f33, [%rd33+8];
	mul.f32 	%f96, %f32, %f32;
	fma.rn.f32 	%f97, %f31, %f31, %f96;
	fma.rn.f32 	%f98, %f33, %f33, %f97;
	cvt.f64.f32 	%fd6, %f98;
	setp.le.f64 	%p19, %fd6, 0d3F50624DD2F1A9FC;
	@%p19 bra 	$L__BB14_24;
	sub.f32 	%f99, %f31, %f1;
	sub.f32 	%f100, %f32, %f2;
	mul.f32 	%f101, %f100, %f100;
	fma.rn.f32 	%f102, %f99, %f99, %f101;
	sub.f32 	%f103, %f33, %f3;
	fma.rn.f32 	%f104, %f103, %f103, %f102;
	ld.global.f32 	%f105, [%rd6+4];
	min.f32 	%f106, %f104, %f105;
	st.global.f32 	[%rd6+4], %f106;
	setp.gt.f32 	%p20, %f106, %f119;
	add.s32 	%r60, %r77, 1;
	selp.b32 	%r81, %r60, %r81, %p20;
	selp.f32 	%f119, %f106, %f119, %p20;
$L__BB14_24:
	setp.eq.s32 	%p21, %r2, 2;
	@%p21 bra 	$L__BB14_27;
	add.s32 	%r61, %r29, 6;
	mul.wide.u32 	%rd34, %r61, 4;
	add.s64 	%rd35, %rd2, %rd34;
	ld.global.nc.f32 	%f36, [%rd35];
	ld.global.nc.f32 	%f37, [%rd35+4];
	ld.global.nc.f32 	%f38, [%rd35+8];
	mul.f32 	%f107, %f37, %f37;
	fma.rn.f32 	%f108, %f36, %f36, %f107;
	fma.rn.f32 	%f109, %f38, %f38, %f108;
	cvt.f64.f32 	%fd7, %f109;
	setp.le.f64 	%p22, %fd7, 0d3F50624DD2F1A9FC;
	@%p22 bra 	$L__BB14_27;
	sub.f32 	%f110, %f36, %f1;
	sub.f32 	%f111, %f37, %f2;
	mul.f32 	%f112, %f111, %f111;
	fma.rn.f32 	%f113, %f110, %f110, %f112;
	sub.f32 	%f114, %f38, %f3;
	fma.rn.f32 	%f115, %f114, %f114, %f113;
	ld.global.f32 	%f116, [%rd6+8];
	min.f32 	%f117, %f115, %f116;
	st.global.f32 	[%rd6+8], %f117;
	setp.gt.f32 	%p23, %f117, %f119;
	add.s32 	%r62, %r77, 2;
	selp.b32 	%r81, %r62, %r81, %p23;
$L__BB14_27:
	setp.ne.s32 	%p24, %r1, 0;
	shl.b32 	%r63, %r1, 2;
	mov.u32 	%r64, _ZZ27farthestpointsamplingKernelILj1EEviiiPKfPfPiE7dists_i;
	add.s32 	%r65, %r64, %r63;
	st.shared.u32 	[%r65], %r81;
	bar.sync 	0;
	ld.shared.u32 	%r67, [_ZZ27farthestpointsamplingKernelILj1EEviiiPKfPfPiE7dists_i];
	@%p24 bra 	$L__BB14_29;
	mul.wide.u32 	%rd36, %r66, 4;
	add.s64 	%rd37, %rd4, %rd36;
	st.global.u32 	[%rd37], %r67;
$L__BB14_29:
	add.s32 	%r66, %r66, 1;
	setp.ne.s32 	%p25, %r66, %r39;
	@%p25 bra 	$L__BB14_5;
$L__BB14_30:
	ret;

}


// ===== COMPILED SASS (sm_100) =====

	.target	sm_100

	.elftype	@"ET_EXEC"


//--------------------- .note.nv.tkinfo           --------------------------
	.section	.note.nv.tkinfo,"",@"SHT_NOTE"
	.sectionflags	@"SHF_NOTE_NV_TKINFO"
	.tkinfo
        /*0018*/ 	.word	0x00000002
        /*0030*/ 	.string	""
        /*0030*/ 	.string	"ptxas"
        /*0030*/ 	.string	"Cuda compilation tools, release 13.0, V13.0.88"
        /*0030*/ 	.string	"Build cuda_13.0.r13.0/compiler.36424714_0"
        /*0030*/ 	.string	"-arch sm_100 -m 64 "



//--------------------- .note.nv.cuinfo           --------------------------
	.section	.note.nv.cuinfo,"",@"SHT_NOTE"
	.sectionflags	@"SHF_NOTE_NV_CUINFO"
        /*0018*/ 	.short	0x0002
        /*001a*/ 	.short	0x0064
        /*001c*/ 	.short	0x0082
	.zero		2


//--------------------- .nv.info                  --------------------------
	.section	.nv.info,"",@"SHT_CUDA_INFO"
	.align	4


	//----- nvinfo : EIATTR_REGCOUNT
	.align		4
        /*0000*/ 	.byte	0x04, 0x2f
        /*0002*/ 	.short	(.L_1 - .L_0)
	.align		4
.L_0:
        /*0004*/ 	.word	index@(_Z12cumsumKerneliiPKfPf)
        /*0008*/ 	.word	0x00000020


	//----- nvinfo : EIATTR_FRAME_SIZE
	.align		4
.L_1:
        /*000c*/ 	.byte	0x04, 0x11
        /*000e*/ 	.short	(.L_3 - .L_2)
	.align		4
.L_2:
        /*0010*/ 	.word	index@(_Z12cumsumKerneliiPKfPf)
        /*0014*/ 	.word	0x00000000


	//----- nvinfo : EIATTR_REGCOUNT
	.align		4
.L_3:
        /*0018*/ 	.byte	0x04, 0x2f
        /*001a*/ 	.short	(.L_5 - .L_4)
	.align		4
.L_4:
        /*001c*/ 	.word	index@(_Z18binarysearchKerneliiiPKfS0_Pi)
        /*0020*/ 	.word	0x00000016


	//----- nvinfo : EIATTR_FRAME_SIZE
	.align		4
.L_5:
        /*0024*/ 	.byte	0x04, 0x11
        /*0026*/ 	.short	(.L_7 - .L_6)
	.align		4
.L_6:
        /*0028*/ 	.word	index@(_Z18binarysearchKerneliiiPKfS0_Pi)
        /*002c*/ 	.word	0x00000000


	//----- nvinfo : EIATTR_REGCOUNT
	.align		4
.L_7:
        /*0030*/ 	.byte	0x04, 0x2f
        /*0032*/ 	.short	(.L_9 - .L_8)
	.align		4
.L_8:
        /*0034*/ 	.word	index@(_Z17gatherpointKerneliiiPKfPKiPf)
        /*0038*/ 	.word	0x00000020


	//----- nvinfo : EIATTR_FRAME_SIZE
	.align		4
.L_9:
        /*003c*/ 	.byte	0x04, 0x11
        /*003e*/ 	.short	(.L_11 - .L_10)
	.align		4
.L_10:
        /*0040*/ 	.word	index@(_Z17gatherpointKerneliiiPKfPKiPf)
        /*0044*/ 	.word	0x00000000


	//----- nvinfo : EIATTR_REGCOUNT
	.align		4
.L_11:
        /*0048*/ 	.byte	0x04, 0x2f
        /*004a*/ 	.short	(.L_13 - .L_12)
	.align		4
.L_12:
        /*004c*/ 	.word	index@(_Z21scatteraddpointKerneliiiPKfPKiPf)
        /*0050*/ 	.word	0x00000020


	//----- nvinfo : EIATTR_FRAME_SIZE
	.align		4
.L_13:
        /*0054*/ 	.byte	0x04, 0x11
        /*0056*/ 	.short	(.L_15 - .L_14)
	.align		4
.L_14:
        /*0058*/ 	.word	index@(_Z21scatteraddpointKerneliiiPKfPKiPf)
        /*005c*/ 	.word	0x00000000


	//----- nvinfo : EIATTR_REGCOUNT
	.align		4
.L_15:
        /*0060*/ 	.byte	0x04, 0x2f
        /*0062*/ 	.short	(.L_17 - .L_16)
	.align		4
.L_16:
        /*0064*/ 	.word	index@(_Z27farthestpointsamplingKernelILj1024EEviiiPKfPfPi)
        /*0068*/ 	.word	0x00000020


	//----- nvinfo : EIATTR_FRAME_SIZE
	.align		4
.L_17:
        /*006c*/ 	.byte	0x04, 0x11
        /*006e*/ 	.short	(.L_19 - .L_18)
	.align		4
.L_18:
        /*0070*/ 	.word	index@(_Z27farthestpointsamplingKernelILj1024EEviiiPKfPfPi)
        /*0074*/ 	.word	0x00000000


	//----- nvinfo : EIATTR_REGCOUNT
	.align		4
.L_19:
        /*0078*/ 	.byte	0x04, 0x2f
        /*007a*/ 	.short	(.L_21 - .L_20)
	.align		4
.L_20:
        /*007c*/ 	.word	index@(_Z27farthestpointsamplingKernelILj512EEviiiPKfPfPi)
        /*0080*/ 	.word	0x00000020


	//----- nvinfo : EIATTR_FRAME_SIZE
	.align		4
.L_21:
        /*0084*/ 	.byte	0x04, 0x11
        /*0086*/ 	.short	(.L_23 - .L_22)
	.align		4
.L_22:
        /*0088*/ 	.word	index@(_Z27farthestpointsamplingKernelILj512EEviiiPKfPfPi)
        /*008c*/ 	.word	0x00000000


	//----- nvinfo : EIATTR_REGCOUNT
	.align		4
.L_23:
        /*0090*/ 	.byte	0x04, 0x2f
        /*0092*/ 	.short	(.L_25 - .L_24)
	.align		4
.L_24:
        /*0094*/ 	.word	index@(_Z27farthestpointsamplingKernelILj256EEviiiPKfPfPi)
        /*0098*/ 	.word	0x00000020


	//----- nvinfo : EIATTR_FRAME_SIZE
	.align		4
.L_25:
        /*009c*/ 	.byte	0x04, 0x11
        /*009e*/ 	.short	(.L_27 - .L_26)
	.align		4
.L_26:
        /*00a0*/ 	.word	index@(_Z27farthestpointsamplingKernelILj256EEviiiPKfPfPi)
        /*00a4*/ 	.word	0x00000000


	//----- nvinfo : EIATTR_REGCOUNT
	.align		4
.L_27:
        /*00a8*/ 	.byte	0x04, 0x2f
        /*00aa*/ 	.short	(.L_29 - .L_28)
	.align		4
.L_28:
        /*00ac*/ 	.word	index@(_Z27farthestpointsamplingKernelILj128EEviiiPKfPfPi)
        /*00b0*/ 	.word	0x00000020


	//----- nvinfo : EIATTR_FRAME_SIZE
	.align		4
.L_29:
        /*00b4*/ 	.byte	0x04, 0x11
        /*00b6*/ 	.short	(.L_31 - .L_30)
	.align		4
.L_30:
        /*00b8*/ 	.word	index@(_Z27farthestpointsamplingKernelILj128EEviiiPKfPfPi)
        /*00bc*/ 	.word	0x00000000


	//----- nvinfo : EIATTR_REGCOUNT
	.align		4
.L_31:
        /*00c0*/ 	.byte	0x04, 0x2f
        /*00c2*/ 	.short	(.L_33 - .L_32)
	.align		4
.L_32:
        /*00c4*/ 	.word	index@(_Z27farthestpointsamplingKernelILj64EEviiiPKfPfPi)
        /*00c8*/ 	.word	0x00000020


	//----- nvinfo : EIATTR_FRAME_SIZE
	.align		4
.L_33:
        /*00cc*/ 	.byte	0x04, 0x11
        /*00ce*/ 	.short	(.L_35 - .L_34)
	.align		4
.L_34:
        /*00d0*/ 	.word	index@(_Z27farthestpointsamplingKernelILj64EEviiiPKfPfPi)
        /*00d4*/ 	.word	0x00000000


	//----- nvinfo : EIATTR_REGCOUNT
	.align		4
.L_35:
        /*00d8*/ 	.byte	0x04, 0x2f
        /*00da*/ 	.short	(.L_37 - .L_36)
	.align		4
.L_36:
        /*00dc*/ 	.word	index@(_Z27farthestpointsamplingKernelILj32EEviiiPKfPfPi)
        /*00e0*/ 	.word	0x00000020


	//----- nvinfo : EIATTR_FRAME_SIZE
	.align		4
.L_37:
        /*00e4*/ 	.byte	0x04, 0x11
        /*00e6*/ 	.short	(.L_39 - .L_38)
	.align		4
.L_38:
        /*00e8*/ 	.word	index@(_Z27farthestpointsamplingKernelILj32EEviiiPKfPfPi)
        /*00ec*/ 	.word	0x00000000


	//----- nvinfo : EIATTR_REGCOUNT
	.align		4
.L_39:
        /*00f0*/ 	.byte	0x04, 0x2f
        /*00f2*/ 	.short	(.L_41 - .L_40)
	.align		4
.L_40:
        /*00f4*/ 	.word	index@(_Z27farthestpointsamplingKernelILj16EEviiiPKfPfPi)
        /*00f8*/ 	.word	0x00000020


	//----- nvinfo : EIATTR_FRAME_SIZE
	.align		4
.L_41:
        /*00fc*/ 	.byte	0x04, 0x11
        /*00fe*/ 	.short	(.L_43 - .L_42)
	.align		4
.L_42:
        /*0100*/ 	.word	index@(_Z27farthestpointsamplingKernelILj16EEviiiPKfPfPi)
        /*0104*/ 	.word	0x00000000


	//----- nvinfo : EIATTR_REGCOUNT
	.align		4
.L_43:
        /*0108*/ 	.byte	0x04, 0x2f
        /*010a*/ 	.short	(.L_45 - .L_44)
	.align		4
.L_44:
        /*010c*/ 	.word	index@(_Z27farthestpointsamplingKernelILj8EEviiiPKfPfPi)
        /*0110*/ 	.word	0x00000020


	//----- nvinfo : EIATTR_FRAME_SIZE
	.align		4
.L_45:
        /*0114*/ 	.byte	0x04, 0x11
        /*0116*/ 	.short	(.L_47 - .L_46)
	.align		4
.L_46:
        /*0118*/ 	.word	index@(_Z27farthestpointsamplingKernelILj8EEviiiPKfPfPi)
        /*011c*/ 	.word	0x00000000


	//----- nvinfo : EIATTR_REGCOUNT
	.align		4
.L_47:
        /*0120*/ 	.byte	0x04, 0x2f
        /*0122*/ 	.short	(.L_49 - .L_48)
	.align		4
.L_48:
        /*0124*/ 	.word	index@(_Z27farthestpointsamplingKernelILj4EEviiiPKfPfPi)
        /*0128*/ 	.word	0x00000020


	//----- nvinfo : EIATTR_FRAME_SIZE
	.align		4
.L_49:
        /*012c*/ 	.byte	0x04, 0x11
        /*012e*/ 	.short	(.L_51 - .L_50)
	.align		4
.L_50:
        /*0130*/ 	.word	index@(_Z27farthestpointsamplingKernelILj4EEviiiPKfPfPi)
        /*0134*/ 	.word	0x00000000


	//----- nvinfo : EIATTR_REGCOUNT
	.align		4
.L_51:
        /*0138*/ 	.byte	0x04, 0x2f
        /*013a*/ 	.short	(.L_53 - .L_52)
	.align		4
.L_52:
        /*013c*/ 	.word	index@(_Z27farthestpointsamplingKernelILj2EEviiiPKfPfPi)
        /*0140*/ 	.word	0x00000020


	//----- nvinfo : EIATTR_FRAME_SIZE
	.align		4
.L_53:
        /*0144*/ 	.byte	0x04, 0x11
        /*0146*/ 	.short	(.L_55 - .L_54)
	.align		4
.L_54:
        /*0148*/ 	.word	index@(_Z27farthestpointsamplingKernelILj2EEviiiPKfPfPi)
        /*014c*/ 	.word	0x00000000


	//----- nvinfo : EIATTR_REGCOUNT
	.align		4
.L_55:
        /*0150*/ 	.byte	0x04, 0x2f
        /*0152*/ 	.short	(.L_57 - .L_56)
	.align		4
.L_56:
        /*0154*/ 	.word	index@(_Z27farthestpointsamplingKernelILj1EEviiiPKfPfPi)
        /*0158*/ 	.word	0x00000020


	//----- nvinfo : EIATTR_FRAME_SIZE
	.align		4
.L_57:
        /*015c*/ 	.byte	0x04, 0x11
        /*015e*/ 	.short	(.L_59 - .L_58)
	.align		4
.L_58:
        /*0160*/ 	.word	index@(_Z27farthestpointsamplingKernelILj1EEviiiPKfPfPi)
        /*0164*/ 	.word	0x00000000


	//----- nvinfo : EIATTR_MIN_STACK_SIZE
	.align		4
.L_59:
        /*0168*/ 	.byte	0x04, 0x12
        /*016a*/ 	.short	(.L_61 - .L_60)
	.align		4
.L_60:
        /*016c*/ 	.word	index@(_Z27farthestpointsamplingKernelILj1EEviiiPKfPfPi)
        /*0170*/ 	.word	0x00000000


	//----- nvinfo : EIATTR_MIN_STACK_SIZE
	.align		4
.L_61:
        /*0174*/ 	.byte	0x04, 0x12
        /*0176*/ 	.short	(.L_63 - .L_62)
	.align		4
.L_62:
        /*0178*/ 	.word	index@(_Z27farthestpointsamplingKernelILj2EEviiiPKfPfPi)
        /*017c*/ 	.word	0x00000000


	//----- nvinfo : EIATTR_MIN_STACK_SIZE
	.align		4
.L_63:
        /*0180*/ 	.byte	0x04, 0x12
        /*0182*/ 	.short	(.L_65 - .L_64)
	.align		4
.L_64:
        /*0184*/ 	.word	index@(_Z27farthestpointsamplingKernelILj4EEviiiPKfPfPi)
        /*0188*/ 	.word	0x00000000


	//----- nvinfo : EIATTR_MIN_STACK_SIZE
	.align		4
.L_65:
        /*018c*/ 	.byte	0x04, 0x12
        /*018e*/ 	.short	(.L_67 - .L_66)
	.align		4
.L_66:
        /*0190*/ 	.word	index@(_Z27farthestpointsamplingKernelILj8EEviiiPKfPfPi)
        /*0194*/ 	.word	0x00000000


	//----- nvinfo : EIATTR_MIN_STACK_SIZE
	.align		4
.L_67:
        /*0198*/ 	.byte	0x04, 0x12
        /*019a*/ 	.short	(.L_69 - .L_68)
	.align		4
.L_68:
        /*019c*/ 	.word	index@(_Z27farthestpointsamplingKernelILj16EEviiiPKfPfPi)
        /*01a0*/ 	.word	0x00000000


	//----- nvinfo : EIATTR_MIN_STACK_SIZE
	.align		4
.L_69:
        /*01a4*/ 	.byte	0x04, 0x12
        /*01a6*/ 	.short	(.L_71 - .L_70)
	.align		4
.L_70:
        /*01a8*/ 	.word	index@(_Z27farthestpointsamplingKernelILj32EEviiiPKfPfPi)
        /*01ac*/ 	.word	0x00000000


	//----- nvinfo : EIATTR_MIN_STACK_SIZE
	.align		4
.L_71:
        /*01b0*/ 	.byte	0x04, 0x12
        /*01b2*/ 	.short	(.L_73 - .L_72)
	.align		4
.L_72:
        /*01b4*/ 	.word	index@(_Z27farthestpointsamplingKernelILj64EEviiiPKfPfPi)
        /*01b8*/ 	.word	0x00000000


	//----- nvinfo : EIATTR_MIN_STACK_SIZE
	.align		4
.L_73:
        /*01bc*/ 	.byte	0x04, 0x12
        /*01be*/ 	.short	(.L_75 - .L_74)
	.align		4
.L_74:
        /*01c0*/ 	.word	index@(_Z27farthestpointsamplingKernelILj128EEviiiPKfPfPi)
        /*01c4*/ 	.word	0x00000000


	//----- nvinfo : EIATTR_MIN_STACK_SIZE
	.align		4
.L_75:
        /*01c8*/ 	.byte	0x04, 0x12
        /*01ca*/ 	.short	(.L_77 - .L_76)
	.align		4
.L_76:
        /*01cc*/ 	.word	index@(_Z27farthestpointsamplingKernelILj256EEviiiPKfPfPi)
        /*01d0*/ 	.word	0x00000000


	//----- nvinfo : EIATTR_MIN_STACK_SIZE
	.align		4
.L_77:
        /*01d4*/ 	.byte	0x04, 0x12
        /*01d6*/ 	.short	(.L_79 - .L_78)
	.align		4
.L_78:
        /*01d8*/ 	.word	index@(_Z27farthestpointsamplingKernelILj512EEviiiPKfPfPi)
        /*01dc*/ 	.word	0x00000000


	//----- nvinfo : EIATTR_MIN_STACK_SIZE
	.align		4
.L_79:
        /*01e0*/ 	.byte	0x04, 0x12
        /*01e2*/ 	.short	(.L_81 - .L_80)
	.align		4
.L_80:
        /*01e4*/ 	.word	index@(_Z27farthestpointsamplingKernelILj1024EEviiiPKfPfPi)
        /*01e8*/ 	.word	0x00000000


	//----- nvinfo : EIATTR_MIN_STACK_SIZE
	.align		4
.L_81:
        /*01ec*/ 	.byte	0x04, 0x12
        /*01ee*/ 	.short	(.L_83 - .L_82)
	.align		4
.L_82:
        /*01f0*/ 	.word	index@(_Z21scatteraddpointKerneliiiPKfPKiPf)
        /*01f4*/ 	.word	0x00000000


	//----- nvinfo : EIATTR_MIN_STACK_SIZE
	.align		4
.L_83:
        /*01f8*/ 	.byte	0x04, 0x12
        /*01fa*/ 	.short	(.L_85 - .L_84)
	.align		4
.L_84:
        /*01fc*/ 	.word	index@(_Z17gatherpointKerneliiiPKfPKiPf)
        /*0200*/ 	.word	0x00000000


	//----- nvinfo : EIATTR_MIN_STACK_SIZE
	.align		4
.L_85:
        /*0204*/ 	.byte	0x04, 0x12
        /*0206*/ 	.short	(.L_87 - .L_86)
	.align		4
.L_86:
        /*0208*/ 	.word	index@(_Z18binarysearchKerneliiiPKfS0_Pi)
        /*020c*/ 	.word	0x00000000


	//----- nvinfo : EIATTR_MIN_STACK_SIZE
	.align		4
.L_87:
        /*0210*/ 	.byte	0x04, 0x12
        /*0212*/ 	.short	(.L_89 - .L_88)
	.align		4
.L_88:
        /*0214*/ 	.word	index@(_Z12cumsumKerneliiPKfPf)
        /*0218*/ 	.word	0x00000000
.L_89:


//--------------------- .nv.compat                --------------------------
	.section	.nv.compat,"",@"SHT_CUDA_COMPAT_INFO"
	.align	4
        /*0000*/ 	.byte	0x02, 0x09, 0x00, 0x00, 0x02, 0x02, 0x01, 0x00, 0x02, 0x05, 0x05, 0x00, 0x03, 0x07, 0x01, 0x01
        /*0010*/ 	.byte	0x02, 0x03, 0x00, 0x00, 0x02, 0x06, 0x01, 0x00, 0x04, 0x0b, 0x08, 0x00, 0x01, 0x00, 0x00, 0x00
        /*0020*/ 	.byte	0x00, 0x00, 0x00, 0x00


//--------------------- .nv.info._Z27farthestpointsamplingKernelILj1EEviiiPKfPfPi --------------------------
	.section	.nv.info._Z27farthestpointsamplingKernelILj1EEviiiPKfPfPi,"",@"SHT_CUDA_INFO"
	.sectionflags	@""
	.align	4


	//----- nvinfo : EIATTR_CUDA_API_VERSION
	.align		4
        /*0000*/ 	.byte	0x04, 0x37
        /*0002*/ 	.short	(.L_91 - .L_90)
.L_90:
        /*0004*/ 	.word	0x00000082


	//----- nvinfo : EIATTR_KPARAM_INFO
	.align		4
.L_91:
        /*0008*/ 	.byte	0x04, 0x17
        /*000a*/ 	.short	(.L_93 - .L_92)
.L_92:
        /*000c*/ 	.word	0x00000000
        /*0010*/ 	.short	0x0005
        /*0012*/ 	.short	0x0020
        /*0014*/ 	.byte	0x00, 0xf5, 0x21, 0x00


	//----- nvinfo : EIATTR_KPARAM_INFO
	.align		4
.L_93:
        /*0018*/ 	.byte	0x04, 0x17
        /*001a*/ 	.short	(.L_95 - .L_94)
.L_94:
        /*001c*/ 	.word	0x00000000
        /*0020*/ 	.short	0x0004
        /*0022*/ 	.short	0x0018
        /*0024*/ 	.byte	0x00, 0xf5, 0x21, 0x00


	//----- nvinfo : EIATTR_KPARAM_INFO
	.align		4
.L_95:
        /*0028*/ 	.byte	0x04, 0x17
        /*002a*/ 	.short	(.L_97 - .L_96)
.L_96:
        /*002c*/ 	.word	0x00000000
        /*0030*/ 	.short	0x0003
        /*0032*/ 	.short	0x0010
        /*0034*/ 	.byte	0x00, 0xf5, 0x21, 0x00


	//----- nvinfo : EIATTR_KPARAM_INFO
	.align		4
.L_97:
        /*0038*/ 	.byte	0x04, 0x17
        /*003a*/ 	.short	(.L_99 - .L_98)
.L_98:
        /*003c*/ 	.word	0x00000000
        /*0040*/ 	.short	0x0002
        /*0042*/ 	.short	0x0008
        /*0044*/ 	.byte	0x00, 0xf0, 0x11, 0x00


	//----- nvinfo : EIATTR_KPARAM_INFO
	.align		4
.L_99:
        /*0048*/ 	.byte	0x04, 0x17
        /*004a*/ 	.short	(.L_101 - .L_100)
.L_100:
        /*004c*/ 	.word	0x00000000
        /*0050*/ 	.short	0x0001
        /*0052*/ 	.short	0x0004
        /*0054*/ 	.byte	0x00, 0xf0, 0x11, 0x00


	//----- nvinfo : EIATTR_KPARAM_INFO
	.align		4
.L_101:
        /*0058*/ 	.byte	0x04, 0x17
        /*005a*/ 	.short	(.L_103 - .L_102)
.L_102:
        /*005c*/ 	.word	0x00000000
        /*0060*/ 	.short	0x0000
        /*0062*/ 	.short	0x0000
        /*0064*/ 	.byte	0x00, 0xf0, 0x11, 0x00


	//----- nvinfo : EIATTR_SPARSE_MMA_MASK
	.align		4
.L_103:
        /*0068*/ 	.byte	0x03, 0x50
        /*006a*/ 	.short	0x0000


	//----- nvinfo : EIATTR_MAXREG_COUNT
	.align		4
        /*006c*/ 	.byte	0x03, 0x1b
        /*006e*/ 	.short	0x00ff


	//----- nvinfo : EIATTR_NUM_BARRIERS
	.align		4
        /*0070*/ 	.byte	0x02, 0x4c
        /*0072*/ 	.byte	0x01
	.zero		1


	//----- nvinfo : EIATTR_MERCURY_ISA_VERSION
	.align		4
        /*0074*/ 	.byte	0x03, 0x5f
        /*0076*/ 	.short	0x0101


	//----- nvinfo : EIATTR_VRC_CTA_INIT_COUNT
	.align		4
        /*0078*/ 	.byte	0x02, 0x4a
	.zero		1
	.zero		1


	//----- nvinfo : EIATTR_EXIT_INSTR_OFFSETS
	.align		4
        /*007c*/ 	.byte	0x04, 0x1c
        /*007e*/ 	.short	(.L_105 - .L_104)


	//   ....[0]....
.L_104:
        /*0080*/ 	.word	0x00000030


	//   ....[1]....
        /*0084*/ 	.word	0x00000120


	//   ....[2]....
        /*0088*/ 	.word	0x00001050


	//----- nvinfo : EIATTR_CRS_STACK_SIZE
	.align		4
.L_105:
        /*008c*/ 	.byte	0x04, 0x1e
        /*008e*/ 	.short	(.L_107 - .L_106)
.L_106:
        /*0090*/ 	.word	0x00000000


	//----- nvinfo : EIATTR_CBANK_PARAM_SIZE
	.align		4
.L_107:
        /*0094*/ 	.byte	0x03, 0x19
        /*0096*/ 	.short	0x0028


	//----- nvinfo : EIATTR_PARAM_CBANK
	.align		4
        /*0098*/ 	.byte	0x04, 0x0a
        /*009a*/ 	.short	(.L_109 - .L_108)
	.align		4
.L_108:
        /*009c*/ 	.word	index@(.nv.constant0._Z27farthestpointsamplingKernelILj1EEviiiPKfPfPi)
        /*00a0*/ 	.short	0x0380
        /*00a2*/ 	.short	0x0028


	//----- nvinfo : EIATTR_SW_WAR
	.align		4
.L_109:
        /*00a4*/ 	.byte	0x04, 0x36
        /*00a6*/ 	.short	(.L_111 - .L_110)
.L_110:
        /*00a8*/ 	.word	0x00000008
.L_111:


//--------------------- .nv.info._Z27farthestpointsamplingKernelILj2EEviiiPKfPfPi --------------------------
	.section	.nv.info._Z27farthestpointsamplingKernelILj2EEviiiPKfPfPi,"",@"SHT_CUDA_INFO"
	.sectionflags	@""
	.align	4


	//----- nvinfo : EIATTR_CUDA_API_VERSION
	.align		4
        /*0000*/ 	.byte	0x04, 0x37
        /*0002*/ 	.short	(.L_113 - .L_112)
.L_112:
        /*0004*/ 	.word	0x00000082


	//----- nvinfo : EIATTR_KPARAM_INFO
	.align		4
.L_113:
        /*0008*/ 	.byte	0x04, 0x17
        /*000a*/ 	.short	(.L_115 - .L_114)
.L_114:
        /*000c*/ 	.word	0x00000000
        /*0010*/ 	.short	0x0005
        /*0012*/ 	.short	0x0020
        /*0014*/ 	.byte	0x00, 0xf5, 0x21, 0x00


	//----- nvinfo : EIATTR_KPARAM_INFO
	.align		4
.L_115:
        /*0018*/ 	.byte	0x04, 0x17
        /*001a*/ 	.short	(.L_117 - .L_116)
.L_116:
        /*001c*/ 	.word	0x00000000
        /*0020*/ 	.short	0x0004
        /*0022*/ 	.short	0x0018
        /*0024*/ 	.byte	0x00, 0xf5, 0x21, 0x00


	//----- nvinfo : EIATTR_KPARAM_INFO
	.align		4
.L_117:
        /*0028*/ 	.byte	0x04, 0x17
        /*002a*/ 	.short	(.L_119 - .L_118)
.L_118:
        /*002c*/ 	.word	0x00000000
        /*0030*/ 	.short	0x0003
        /*0032*/ 	.short	0x0010
        /*0034*/ 	.byte	0x00, 0xf5, 0x21, 0x00


	//----- nvinfo : EIATTR_KPARAM_INFO
	.align		4
.L_119:
        /*0038*/ 	.byte	0x04, 0x17
        /*003a*/ 	.short	(.L_121 - .L_120)
.L_120:
        /*003c*/ 	.word	0x00000000
        /*0040*/ 	.short	0x0002
        /*0042*/ 	.short	0x0008
        /*0044*/ 	.byte	0x00, 0xf0, 0x11, 0x00


	//----- nvinfo : EIATTR_KPARAM_INFO
	.align		4
.L_121:
        /*0048*/ 	.byte	0x04, 0x17
        /*004a*/ 	.short	(.L_123 - .L_122)
.L_122:
        /*004c*/ 	.word	0x00000000
        /*0050*/ 	.short	0x0001
        /*0052*/ 	.short	0x0004
        /*0054*/ 	.byte	0x00, 0xf0, 0x11, 0x00


	//----- nvinfo : EIATTR_KPARAM_INFO
	.align		4
.L_123:
        /*0058*/ 	.byte	0x04, 0x17
        /*005a*/ 	.short	(.L_125 - .L_124)
.L_124:
        /*005c*/ 	.word	0x00000000
        /*0060*/ 	.short	0x0000
        /*0062*/ 	.short	0x0000
        /*0064*/ 	.byte	0x00, 0xf0, 0x11, 0x00


	//----- nvinfo : EIATTR_SPARSE_MMA_MASK
	.align		4
.L_125:
        /*0068*/ 	.byte	0x03, 0x50
        /*006a*/ 	.short	0x0000


	//----- nvinfo : EIATTR_MAXREG_COUNT
	.align		4
        /*006c*/ 	.byte	0x03, 0x1b
        /*006e*/ 	.short	0x00ff


	//----- nvinfo : EIATTR_NUM_BARRIERS
	.align		4
        /*0070*/ 	.byte	0x02, 0x4c
        /*0072*/ 	.byte	0x01
	.zero		1


	//----- nvinfo : EIATTR_MERCURY_ISA_VERSION
	.align		4
        /*0074*/ 	.byte	0x03, 0x5f
        /*0076*/ 	.short	0x0101


	//----- nvinfo : EIATTR_VRC_CTA_INIT_COUNT
	.align		4
        /*0078*/ 	.byte	0x02, 0x4a
	.zero		1
	.zero		1


	//----- nvinfo : EIATTR_EXIT_INSTR_OFFSETS
	.align		4
        /*007c*/ 	.byte	0x04, 0x1c
        /*007e*/ 	.short	(.L_127 - .L_126)


	//   ....[0]....
.L_126:
        /*0080*/ 	.word	0x00000030


	//   ....[1]....
        /*0084*/ 	.word	0x00000100


	//   ....[2]....
        /*0088*/ 	.word	0x00001130


	//----- nvinfo : EIATTR_CRS_STACK_SIZE
	.align		4
.L_127:
        /*008c*/ 	.byte	0x04, 0x1e
        /*008e*/ 	.short	(.L_129 - .L_128)
.L_128:
        /*0090*/ 	.word	0x00000000


	//----- nvinfo : EIATTR_CBANK_PARAM_SIZE
	.align		4
.L_129:
        /*0094*/ 	.byte	0x03, 0x19
        /*0096*/ 	.short	0x0028


	//----- nvinfo : EIATTR_PARAM_CBANK
	.align		4
        /*0098*/ 	.byte	0x04, 0x0a
        /*009a*/ 	.short	(.L_131 - .L_130)
	.align		4
.L_130:
        /*009c*/ 	.word	index@(.nv.constant0._Z27farthestpointsamplingKernelILj2EEviiiPKfPfPi)
        /*00a0*/ 	.short	0x0380
        /*00a2*/ 	.short	0x0028


	//----- nvinfo : EIATTR_SW_WAR
	.align		4
.L_131:
        /*00a4*/ 	.byte	0x04, 0x36
        /*00a6*/ 	.short	(.L_133 - .L_132)
.L_132:
        /*00a8*/ 	.word	0x00000008
.L_133:


//--------------------- .nv.info._Z27farthestpointsamplingKernelILj4EEviiiPKfPfPi --------------------------
	.section	.nv.info._Z27farthestpointsamplingKernelILj4EEviiiPKfPfPi,"",@"SHT_CUDA_INFO"
	.sectionflags	@""
	.align	4


	//----- nvinfo : EIATTR_CUDA_API_VERSION
	.align		4
        /*0000*/ 	.byte	0x04, 0x37
        /*0002*/ 	.short	(.L_135 - .L_134)
.L_134:
        /*0004*/ 	.word	0x00000082


	//----- nvinfo : EIATTR_KPARAM_INFO
	.align		4
.L_135:
        /*0008*/ 	.byte	0x04, 0x17
        /*000a*/ 	.short	(.L_137 - .L_136)
.L_136:
        /*000c*/ 	.word	0x00000000
        /*0010*/ 	.short	0x0005
        /*0012*/ 	.short	0x0020
        /*0014*/ 	.byte	0x00, 0xf5, 0x21, 0x00


	//----- nvinfo : EIATTR_KPARAM_INFO
	.align		4
.L_137:
        /*0018*/ 	.byte	0x04, 0x17
        /*001a*/ 	.short	(.L_139 - .L_138)
.L_138:
        /*001c*/ 	.word	0x00000000
        /*0020*/ 	.short	0x0004
        /*0022*/ 	.short	0x0018
        /*0024*/ 	.byte	0x00, 0xf5, 0x21, 0x00


	//----- nvinfo : EIATTR_KPARAM_INFO
	.align		4
.L_139:
        /*0028*/ 	.byte	0x04, 0x17
        /*002a*/ 	.short	(.L_141 - .L_140)
.L_140:
        /*002c*/ 	.word	0x00000000
        /*0030*/ 	.short	0x0003
        /*0032*/ 	.short	0x0010
        /*0034*/ 	.byte	0x00, 0xf5, 0x21, 0x00


	//----- nvinfo : EIATTR_KPARAM_INFO
	.align		4
.L_141:
        /*0038*/ 	.byte	0x04, 0x17
        /*003a*/ 	.short	(.L_143 - .L_142)
.L_142:
        /*003c*/ 	.word	0x00000000
        /*0040*/ 	.short	0x0002
        /*0042*/ 	.short	0x0008
        /*0044*/ 	.byte	0x00, 0xf0, 0x11, 0x00


	//----- nvinfo : EIATTR_KPARAM_INFO
	.align		4
.L_143:
        /*0048*/ 	.byte	0x04, 0x17
        /*004a*/ 	.short	(.L_145 - .L_144)
.L_144:
        /*004c*/ 	.word	0x00000000
        /*0050*/ 	.short	0x0001
        /*0052*/ 	.short	0x0004
        /*0054*/ 	.byte	0x00, 0xf0, 0x11, 0x00


	//----- nvinfo : EIATTR_KPARAM_INFO
	.align		4
.L_145:
        /*0058*/ 	.byte	0x04, 0x17
        /*005a*/ 	.short	(.L_147 - .L_146)
.L_146:
        /*005c*/ 	.word	0x00000000
        /*0060*/ 	.short	0x0000
        /*0062*/ 	.short	0x0000
        /*0064*/ 	.byte	0x00, 0xf0, 0x11, 0x00


	//----- nvinfo : EIATTR_SPARSE_MMA_MASK
	.align		4
.L_147:
        /*0068*/ 	.byte	0x03, 0x50
        /*006a*/ 	.short	0x0000


	//----- nvinfo : EIATTR_MAXREG_COUNT
	.align		4
        /*006c*/ 	.byte	0x03, 0x1b
        /*006e*/ 	.short	0x00ff


	//----- nvinfo : EIATTR_NUM_BARRIERS
	.align		4
        /*0070*/ 	.byte	0x02, 0x4c
        /*0072*/ 	.byte	0x01
	.zero		1


	//----- nvinfo : EIATTR_MERCURY_ISA_VERSION
	.align		4
        /*0074*/ 	.byte	0x03, 0x5f
        /*0076*/ 	.short	0x0101


	//----- nvinfo : EIATTR_VRC_CTA_INIT_COUNT
	.align		4
        /*0078*/ 	.byte	0x02, 0x4a
	.zero		1
	.zero		1


	//----- nvinfo : EIATTR_EXIT_INSTR_OFFSETS
	.align		4
        /*007c*/ 	.byte	0x04, 0x1c
        /*007e*/ 	.short	(.L_149 - .L_148)


	//   ....[0]....
.L_148:
        /*0080*/ 	.word	0x00000030


	//   ....[1]....
        /*0084*/ 	.word	0x000000f0


	//   ....[2]....
        /*0088*/ 	.word	0x000012c0


	//----- nvinfo : EIATTR_CRS_STACK_SIZE
	.align		4
.L_149:
        /*008c*/ 	.byte	0x04, 0x1e
        /*008e*/ 	.short	(.L_151 - .L_150)
.L_150:
        /*0090*/ 	.word	0x00000000


	//----- nvinfo : EIATTR_CBANK_PARAM_SIZE
	.align		4
.L_151:
        /*0094*/ 	.byte	0x03, 0x19
        /*0096*/ 	.short	0x0028


	//----- nvinfo : EIATTR_PARAM_CBANK
	.align		4
        /*0098*/ 	.byte	0x04, 0x0a
        /*009a*/ 	.short	(.L_153 - .L_152)
	.align		4
.L_152:
        /*009c*/ 	.word	index@(.nv.constant0._Z27farthestpointsamplingKernelILj4EEviiiPKfPfPi)
        /*00a0*/ 	.short	0x0380
        /*00a2*/ 	.short	0x0028


	//----- nvinfo : EIATTR_SW_WAR
	.align		4
.L_153:
        /*00a4*/ 	.byte	0x04, 0x36
        /*00a6*/ 	.short	(.L_155 - .L_154)
.L_154:
        /*00a8*/ 	.word	0x00000008
.L_155:


//--------------------- .nv.info._Z27farthestpointsamplingKernelILj8EEviiiPKfPfPi --------------------------
	.section	.nv.info._Z27farthestpointsamplingKernelILj8EEviiiPKfPfPi,"",@"SHT_CUDA_INFO"
	.sectionflags	@""
	.align	4


	//----- nvinfo : EIATTR_CUDA_API_VERSION
	.align		4
        /*0000*/ 	.byte	0x04, 0x37
        /*0002*/ 	.short	(.L_157 - .L_156)
.L_156:
        /*0004*/ 	.word	0x00000082


	//----- nvinfo : EIATTR_KPARAM_INFO
	.align		4
.L_157:
        /*0008*/ 	.byte	0x04, 0x17
        /*000a*/ 	.short	(.L_159 - .L_158)
.L_158:
        /*000c*/ 	.word	0x00000000
        /*0010*/ 	.short	0x0005
        /*0012*/ 	.short	0x0020
        /*0014*/ 	.byte	0x00, 0xf5, 0x21, 0x00


	//----- nvinfo : EIATTR_KPARAM_INFO
	.align		4
.L_159:
        /*0018*/ 	.byte	0x04, 0x17
        /*001a*/ 	.short	(.L_161 - .L_160)
.L_160:
        /*001c*/ 	.word	0x00000000
        /*0020*/ 	.short	0x0004
        /*0022*/ 	.short	0x0018
        /*0024*/ 	.byte	0x00, 0xf5, 0x21, 0x00


	//----- nvinfo : EIATTR_KPARAM_INFO
	.align		4
.L_161:
        /*0028*/ 	.byte	0x04, 0x17
        /*002a*/ 	.short	(.L_163 - .L_162)
.L_162:
        /*002c*/ 	.word	0x00000000
        /*0030*/ 	.short	0x0003
        /*0032*/ 	.short	0x0010
        /*0034*/ 	.byte	0x00, 0xf5, 0x21, 0x00


	//----- nvinfo : EIATTR_KPARAM_INFO
	.align		4
.L_163:
        /*0038*/ 	.byte	0x04, 0x17
        /*003a*/ 	.short	(.L_165 - .L_164)
.L_164:
        /*003c*/ 	.word	0x00000000
        /*0040*/ 	.short	0x0002
        /*0042*/ 	.short	0x0008
        /*0044*/ 	.byte	0x00, 0xf0, 0x11, 0x00


	//----- nvinfo : EIATTR_KPARAM_INFO
	.align		4
.L_165:
        /*0048*/ 	.byte	0x04, 0x17
        /*004a*/ 	.short	(.L_167 - .L_166)
.L_166:
        /*004c*/ 	.word	0x00000000
        /*0050*/ 	.short	0x0001
        /*0052*/ 	.short	0x0004
        /*0054*/ 	.byte	0x00, 0xf0, 0x11, 0x00


	//----- nvinfo : EIATTR_KPARAM_INFO
	.align		4
.L_167:
        /*0058*/ 	.byte	0x04, 0x17
        /*005a*/ 	.short	(.L_169 - .L_168)
.L_168:
        /*005c*/ 	.word	0x00000000
        /*0060*/ 	.short	0x0000
        /*0062*/ 	.short	0x0000
        /*0064*/ 	.byte	0x00, 0xf0, 0x11, 0x00


	//----- nvinfo : EIATTR_SPARSE_MMA_MASK
	.align		4
.L_169:
        /*0068*/ 	.byte	0x03, 0x50
        /*006a*/ 	.short	0x0000


	//----- nvinfo : EIATTR_MAXREG_COUNT
	.align		4
        /*006c*/ 	.byte	0x03, 0x1b
        /*006e*/ 	.short	0x00ff


	//----- nvinfo : EIATTR_NUM_BARRIERS
	.align		4
        /*0070*/ 	.byte	0x02, 0x4c
        /*0072*/ 	.byte	0x01
	.zero		1


	//----- nvinfo : EIATTR_MERCURY_ISA_VERSION
	.align		4
        /*0074*/ 	.byte	0x03, 0x5f
        /*0076*/ 	.short	0x0101


	//----- nvinfo : EIATTR_VRC_CTA_INIT_COUNT
	.align		4
        /*0078*/ 	.byte	0x02, 0x4a
	.zero		1
	.zero		1


	//----- nvinfo : EIATTR_EXIT_INSTR_OFFSETS
	.align		4
        /*007c*/ 	.byte	0x04, 0x1c
        /*007e*/ 	.short	(.L_171 - .L_170)


	//   ....[0]....
.L_170:
        /*0080*/ 	.word	0x00000030


	//   ....[1]....
        /*0084*/ 	.word	0x000000f0


	//   ....[2]....
        /*0088*/ 	.word	0x000013a0


	//----- nvinfo : EIATTR_CRS_STACK_SIZE
	.align		4
.L_171:
        /*008c*/ 	.byte	0x04, 0x1e
        /*008e*/ 	.short	(.L_173 - .L_172)
.L_172:
        /*0090*/ 	.word	0x00000000


	//----- nvinfo : EIATTR_CBANK_PARAM_SIZE
	.align		4
.L_173:
        /*0094*/ 	.byte	0x03, 0x19
        /*0096*/ 	.short	0x0028


	//----- nvinfo : EIATTR_PARAM_CBANK
	.align		4
        /*0098*/ 	.byte	0x04, 0x0a
        /*009a*/ 	.short	(.L_175 - .L_174)
	.align		4
.L_174:
        /*009c*/ 	.word	index@(.nv.constant0._Z27farthestpointsamplingKernelILj8EEviiiPKfPfPi)
        /*00a0*/ 	.short	0x0380
        /*00a2*/ 	.short	0x0028


	//----- nvinfo : EIATTR_SW_WAR
	.align		4
.L_175:
        /*00a4*/ 	.byte	0x04, 0x36
        /*00a6*/ 	.short	(.L_177 - .L_176)
.L_176:
        /*00a8*/ 	.word	0x00000008
.L_177:


//--------------------- .nv.info._Z27farthestpointsamplingKernelILj16EEviiiPKfPfPi --------------------------
	.section	.nv.info._Z27farthestpointsamplingKernelILj16EEviiiPKfPfPi,"",@"SHT_CUDA_INFO"
	.sectionflags	@""
	.align	4


	//----- nvinfo : EIATTR_CUDA_API_VERSION
	.align		4
        /*0000*/ 	.byte	0x04, 0x37
        /*0002*/ 	.short	(.L_179 - .L_178)
.L_178:
        /*0004*/ 	.word	0x00000082


	//----- nvinfo : EIATTR_KPARAM_INFO
	.align		4
.L_179:
        /*0008*/ 	.byte	0x04, 0x17
        /*000a*/ 	.short	(.L_181 - .L_180)
.L_180:
        /*000c*/ 	.word	0x00000000
        /*0010*/ 	.short	0x0005
        /*0012*/ 	.short	0x0020
        /*0014*/ 	.byte	0x00, 0xf5, 0x21, 0x00


	//----- nvinfo : EIATTR_KPARAM_INFO
	.align		4
.L_181:
        /*0018*/ 	.byte	0x04, 0x17
        /*001a*/ 	.short	(.L_183 - .L_182)
.L_182:
        /*001c*/ 	.word	0x00000000
        /*0020*/ 	.short	0x0004
        /*0022*/ 	.short	0x0018
        /*0024*/ 	.byte	0x00, 0xf5, 0x21, 0x00


	//----- nvinfo : EIATTR_KPARAM_INFO
	.align		4
.L_183:
        /*0028*/ 	.byte	0x04, 0x17
        /*002a*/ 	.short	(.L_185 - .L_184)
.L_184:
        /*002c*/ 	.word	0x00000000
        /*0030*/ 	.short	0x0003
        /*0032*/ 	.short	0x0010
        /*0034*/ 	.byte	0x00, 0xf5, 0x21, 0x00


	//----- nvinfo : EIATTR_KPARAM_INFO
	.align		4
.L_185:
        /*0038*/ 	.byte	0x04, 0x17
        /*003a*/ 	.short	(.L_187 - .L_186)
.L_186:
        /*003c*/ 	.word	0x00000000
        /*0040*/ 	.short	0x0002
        /*0042*/ 	.short	0x0008
        /*0044*/ 	.byte	0x00, 0xf0, 0x11, 0x00


	//----- nvinfo : EIATTR_KPARAM_INFO
	.align		4
.L_187:
        /*0048*/ 	.byte	0x04, 0x17
        /*004a*/ 	.short	(.L_189 - .L_188)
.L_188:
        /*004c*/ 	.word	0x00000000
        /*0050*/ 	.short	0x0001
        /*0052*/ 	.short	0x0004
        /*0054*/ 	.byte	0x00, 0xf0, 0x11, 0x00


	//----- nvinfo : EIATTR_KPARAM_INFO
	.align		4
.L_189:
        /*0058*/ 	.byte	0x04, 0x17
        /*005a*/ 	.short	(.L_191 - .L_190)
.L_190:
        /*005c*/ 	.word	0x00000000
        /*0060*/ 	.short	0x0000
        /*0062*/ 	.short	0x0000
        /*0064*/ 	.byte	0x00, 0xf0, 0x11, 0x00


	//----- nvinfo : EIATTR_SPARSE_MMA_MASK
	.align		4
.L_191:
        /*0068*/ 	.byte	0x03, 0x50
        /*006a*/ 	.short	0x0000


	//----- nvinfo : EIATTR_MAXREG_COUNT
	.align		4
        /*006c*/ 	.byte	0x03, 0x1b
        /*006e*/ 	.short	0x00ff


	//----- nvinfo : EIATTR_NUM_BARRIERS
	.align		4
        /*0070*/ 	.byte	0x02, 0x4c
        /*0072*/ 	.byte	0x01
	.zero		1


	//----- nvinfo : EIATTR_MERCURY_ISA_VERSION
	.align		4
        /*0074*/ 	.byte	0x03, 0x5f
        /*0076*/ 	.short	0x0101


	//----- nvinfo : EIATTR_VRC_CTA_INIT_COUNT
	.align		4
        /*0078*/ 	.byte	0x02, 0x4a
	.zero		1
	.zero		1


	//----- nvinfo : EIATTR_EXIT_INSTR_OFFSETS
	.align		4
        /*007c*/ 	.byte	0x04, 0x1c
        /*007e*/ 	.short	(.L_193 - .L_192)


	//   ....[0]....
.L_192:
        /*0080*/ 	.word	0x00000030


	//   ....[1]....
        /*0084*/ 	.word	0x000000f0


	//   ....[2]....
        /*0088*/ 	.word	0x00001480


	//----- nvinfo : EIATTR_CRS_STACK_SIZE
	.align		4
.L_193:
        /*008c*/ 	.byte	0x04, 0x1e
        /*008e*/ 	.short	(.L_195 - .L_194)
.L_194:
        /*0090*/ 	.word	0x00000000


	//----- nvinfo : EIATTR_CBANK_PARAM_SIZE
	.align		4
.L_195:
        /*0094*/ 	.byte	0x03, 0x19
        /*0096*/ 	.short	0x0028


	//----- nvinfo : EIATTR_PARAM_CBANK
	.align		4
        /*0098*/ 	.byte	0x04, 0x0a
        /*009a*/ 	.short	(.L_197 - .L_196)
	.align		4
.L_196:
        /*009c*/ 	.word	index@(.nv.constant0._Z27farthestpointsamplingKernelILj16EEviiiPKfPfPi)
        /*00a0*/ 	.short	0x0380
        /*00a2*/ 	.short	0x0028


	//----- nvinfo : EIATTR_SW_WAR
	.align		4
.L_197:
        /*00a4*/ 	.byte	0x04, 0x36
        /*00a6*/ 	.short	(.L_199 - .L_198)
.L_198:
        /*00a8*/ 	.word	0x00000008
.L_199:


//--------------------- .nv.info._Z27farthestpointsamplingKernelILj32EEviiiPKfPfPi --------------------------
	.section	.nv.info._Z27farthestpointsamplingKernelILj32EEviiiPKfPfPi,"",@"SHT_CUDA_INFO"
	.sectionflags	@""
	.align	4


	//----- nvinfo : EIATTR_CUDA_API_VERSION
	.align		4
        /*0000*/ 	.byte	0x04, 0x37
        /*0002*/ 	.short	(.L_201 - .L_200)
.L_200:
        /*0004*/ 	.word	0x00000082


	//----- nvinfo : EIATTR_KPARAM_INFO
	.align		4
.L_201:
        /*0008*/ 	.byte	0x04, 0x17
        /*000a*/ 	.short	(.L_203 - .L_202)
.L_202:
        /*000c*/ 	.word	0x00000000
        /*0010*/ 	.short	0x0005
        /*0012*/ 	.short	0x0020
        /*0014*/ 	.byte	0x00, 0xf5, 0x21, 0x00


	//----- nvinfo : EIATTR_KPARAM_INFO
	.align		4
.L_203:
        /*0018*/ 	.byte	0x04, 0x17
        /*001a*/ 	.short	(.L_205 - .L_204)
.L_204:
        /*001c*/ 	.word	0x00000000
        /*0020*/ 	.short	0x0004
        /*0022*/ 	.short	0x0018
        /*0024*/ 	.byte	0x00, 0xf5, 0x21, 0x00


	//----- nvinfo : EIATTR_KPARAM_INFO
	.align		4
.L_205:
        /*0028*/ 	.byte	0x04, 0x17
        /*002a*/ 	.short	(.L_207 - .L_206)
.L_206:
        /*002c*/ 	.word	0x00000000
        /*0030*/ 	.short	0x0003
        /*0032*/ 	.short	0x0010
        /*0034*/ 	.byte	0x00, 0xf5, 0x21, 0x00


	//----- nvinfo : EIATTR_KPARAM_INFO
	.align		4
.L_207:
        /*0038*/ 	.byte	0x04, 0x17
        /*003a*/ 	.short	(.L_209 - .L_208)
.L_208:
        /*003c*/ 	.word	0x00000000
        /*0040*/ 	.short	0x0002
        /*0042*/ 	.short	0x0008
        /*0044*/ 	.byte	0x00, 0xf0, 0x11, 0x00


	//----- nvinfo : EIATTR_KPARAM_INFO
	.align		4
.L_209:
        /*0048*/ 	.byte	0x04, 0x17
        /*004a*/ 	.short	(.L_211 - .L_210)
.L_210:
        /*004c*/ 	.word	0x00000000
        /*0050*/ 	.short	0x0001
        /*0052*/ 	.short	0x0004
        /*0054*/ 	.byte	0x00, 0xf0, 0x11, 0x00


	//----- nvinfo : EIATTR_KPARAM_INFO
	.align		4
.L_211:
        /*0058*/ 	.byte	0x04, 0x17
        /*005a*/ 	.short	(.L_213 - .L_212)
.L_212:
        /*005c*/ 	.word	0x00000000
        /*0060*/ 	.short	0x0000
        /*0062*/ 	.short	0x0000
        /*0064*/ 	.byte	0x00, 0xf0, 0x11, 0x00


	//----- nvinfo : EIATTR_SPARSE_MMA_MASK
	.align		4
.L_213:
        /*0068*/ 	.byte	0x03, 0x50
        /*006a*/ 	.short	0x0000


	//----- nvinfo : EIATTR_MAXREG_COUNT
	.align		4
        /*006c*/ 	.byte	0x03, 0x1b
        /*006e*/ 	.short	0x00ff


	//----- nvinfo : EIATTR_NUM_BARRIERS
	.align		4
        /*0070*/ 	.byte	0x02, 0x4c
        /*0072*/ 	.byte	0x01
	.zero		1


	//----- nvinfo : EIATTR_MERCURY_ISA_VERSION
	.align		4
        /*0074*/ 	.byte	0x03, 0x5f
        /*0076*/ 	.short	0x0101


	//----- nvinfo : EIATTR_VRC_CTA_INIT_COUNT
	.align		4
        /*0078*/ 	.byte	0x02, 0x4a
	.zero		1
	.zero		1


	//----- nvinfo : EIATTR_EXIT_INSTR_OFFSETS
	.align		4
        /*007c*/ 	.byte	0x04, 0x1c
        /*007e*/ 	.short	(.L_215 - .L_214)


	//   ....[0]....
.L_214:
        /*0080*/ 	.word	0x00000030


	//   ....[1]....
        /*0084*/ 	.word	0x000000f0


	//   ....[2]....
        /*0088*/ 	.word	0x00001560


	//----- nvinfo : EIATTR_CRS_STACK_SIZE
	.align		4
.L_215:
        /*008c*/ 	.byte	0x04, 0x1e
        /*008e*/ 	.short	(.L_217 - .L_216)
.L_216:
        /*0090*/ 	.word	0x00000000


	//----- nvinfo : EIATTR_CBANK_PARAM_SIZE
	.align		4
.L_217:
        /*0094*/ 	.byte	0x03, 0x19
        /*0096*/ 	.short	0x0028


	//----- nvinfo : EIATTR_PARAM_CBANK
	.align		4
        /*0098*/ 	.byte	0x04, 0x0a
        /*009a*/ 	.short	(.L_219 - .L_218)
	.align		4
.L_218:
        /*009c*/ 	.word	index@(.nv.constant0._Z27farthestpointsamplingKernelILj32EEviiiPKfPfPi)
        /*00a0*/ 	.short	0x0380
        /*00a2*/ 	.short	0x0028


	//----- nvinfo : EIATTR_SW_WAR
	.align		4
.L_219:
        /*00a4*/ 	.byte	0x04, 0x36
        /*00a6*/ 	.short	(.L_221 - .L_220)
.L_220:
        /*00a8*/ 	.word	0x00000008
.L_221:


//--------------------- .nv.info._Z27farthestpointsamplingKernelILj64EEviiiPKfPfPi --------------------------
	.section	.nv.info._Z27farthestpointsamplingKernelILj64EEviiiPKfPfPi,"",@"SHT_CUDA_INFO"
	.sectionflags	@""
	.align	4


	//----- nvinfo : EIATTR_CUDA_API_VERSION
	.align		4
        /*0000*/ 	.byte	0x04, 0x37
        /*0002*/ 	.short	(.L_223 - .L_222)
.L_222:
        /*0004*/ 	.word	0x00000082


	//----- nvinfo : EIATTR_KPARAM_INFO
	.align		4
.L_223:
        /*0008*/ 	.byte	0x04, 0x17
        /*000a*/ 	.short	(.L_225 - .L_224)
.L_224:
        /*000c*/ 	.word	0x00000000
        /*0010*/ 	.short	0x0005
        /*0012*/ 	.short	0x0020
        /*0014*/ 	.byte	0x00, 0xf5, 0x21, 0x00


	//----- nvinfo : EIATTR_KPARAM_INFO
	.align		4
.L_225:
        /*0018*/ 	.byte	0x04, 0x17
        /*001a*/ 	.short	(.L_227 - .L_226)
.L_226:
        /*001c*/ 	.word	0x00000000
        /*0020*/ 	.short	0x0004
        /*0022*/ 	.short	0x0018
        /*0024*/ 	.byte	0x00, 0xf5, 0x21, 0x00


	//----- nvinfo : EIATTR_KPARAM_INFO
	.align		4
.L_227:
        /*0028*/ 	.byte	0x04, 0x17
        /*002a*/ 	.short	(.L_229 - .L_228)
.L_228:
        /*002c*/ 	.word	0x00000000
        /*0030*/ 	.short	0x0003
        /*0032*/ 	.short	0x0010
        /*0034*/ 	.byte	0x00, 0xf5, 0x21, 0x00


	//----- nvinfo : EIATTR_KPARAM_INFO
	.align		4
.L_229:
        /*0038*/ 	.byte	0x04, 0x17
        /*003a*/ 	.short	(.L_231 - .L_230)
.L_230:
        /*003c*/ 	.word	0x00000000
        /*0040*/ 	.short	0x0002
        /*0042*/ 	.short	0x0008
        /*0044*/ 	.byte	0x00, 0xf0, 0x11, 0x00


	//----- nvinfo : EIATTR_KPARAM_INFO
	.align		4
.L_231:
        /*0048*/ 	.byte	0x04, 0x17
        /*004a*/ 	.short	(.L_233 - .L_232)
.L_232:
        /*004c*/ 	.word	0x00000000
        /*0050*/ 	.short	0x0001
        /*0052*/ 	.short	0x0004
        /*0054*/ 	.byte	0x00, 0xf0, 0x11, 0x00


	//----- nvinfo : EIATTR_KPARAM_INFO
	.align		4
.L_233:
        /*0058*/ 	.byte	0x04, 0x17
        /*005a*/ 	.short	(.L_235 - .L_234)
.L_234:
        /*005c*/ 	.word	0x00000000
        /*0060*/ 	.short	0x0000
        /*0062*/ 	.short	0x0000
        /*0064*/ 	.byte	0x00, 0xf0, 0x11, 0x00


	//----- nvinfo : EIATTR_SPARSE_MMA_MASK
	.align		4
.L_235:
        /*0068*/ 	.byte	0x03, 0x50
        /*006a*/ 	.short	0x0000


	//----- nvinfo : EIATTR_MAXREG_COUNT
	.align		4
        /*006c*/ 	.byte	0x03, 0x1b
        /*006e*/ 	.short	0x00ff


	//----- nvinfo : EIATTR_NUM_BARRIERS
	.align		4
        /*0070*/ 	.byte	0x02, 0x4c
        /*0072*/ 	.byte	0x01
	.zero		1


	//----- nvinfo : EIATTR_MERCURY_ISA_VERSION
	.align		4
        /*0074*/ 	.byte	0x03, 0x5f
        /*0076*/ 	.short	0x0101


	//----- nvinfo : EIATTR_VRC_CTA_INIT_COUNT
	.align		4
        /*0078*/ 	.byte	0x02, 0x4a
	.zero		1
	.zero		1


	//----- nvinfo : EIATTR_EXIT_INSTR_OFFSETS
	.align		4
        /*007c*/ 	.byte	0x04, 0x1c
        /*007e*/ 	.short	(.L_237 - .L_236)


	//   ....[0]....
.L_236:
        /*0080*/ 	.word	0x00000030


	//   ....[1]....
        /*0084*/ 	.word	0x000000f0


	//   ....[2]....
        /*0088*/ 	.word	0x00001640


	//----- nvinfo : EIATTR_CRS_STACK_SIZE
	.align		4
.L_237:
        /*008c*/ 	.byte	0x04, 0x1e
        /*008e*/ 	.short	(.L_239 - .L_238)
.L_238:
        /*0090*/ 	.word	0x00000000


	//----- nvinfo : EIATTR_CBANK_PARAM_SIZE
	.align		4
.L_239:
        /*0094*/ 	.byte	0x03, 0x19
        /*0096*/ 	.short	0x0028


	//----- nvinfo : EIATTR_PARAM_CBANK
	.align		4
        /*0098*/ 	.byte	0x04, 0x0a
        /*009a*/ 	.short	(.L_241 - .L_240)
	.align		4
.L_240:
        /*009c*/ 	.word	index@(.nv.constant0._Z27farthestpointsamplingKernelILj64EEviiiPKfPfPi)
        /*00a0*/ 	.short	0x0380
        /*00a2*/ 	.short	0x0028


	//----- nvinfo : EIATTR_SW_WAR
	.align		4
.L_241:
        /*00a4*/ 	.byte	0x04, 0x36
        /*00a6*/ 	.short	(.L_243 - .L_242)
.L_242:
        /*00a8*/ 	.word	0x00000008
.L_243:


//--------------------- .nv.info._Z27farthestpointsamplingKernelILj128EEviiiPKfPfPi --------------------------
	.section	.nv.info._Z27farthestpointsamplingKernelILj128EEviiiPKfPfPi,"",@"SHT_CUDA_INFO"
	.sectionflags	@""
	.align	4


	//----- nvinfo : EIATTR_CUDA_API_VERSION
	.align		4
        /*0000*/ 	.byte	0x04, 0x37
        /*0002*/ 	.short	(.L_245 - .L_244)
.L_244:
        /*0004*/ 	.word	0x00000082


	//----- nvinfo : EIATTR_KPARAM_INFO
	.align		4
.L_245:
        /*0008*/ 	.byte	0x04, 0x17
        /*000a*/ 	.short	(.L_247 - .L_246)
.L_246:
        /*000c*/ 	.word	0x00000000
        /*0010*/ 	.short	0x0005
        /*0012*/ 	.short	0x0020
        /*0014*/ 	.byte	0x00, 0xf5, 0x21, 0x00


	//----- nvinfo : EIATTR_KPARAM_INFO
	.align		4
.L_247:
        /*0018*/ 	.byte	0x04, 0x17
        /*001a*/ 	.short	(.L_249 - .L_248)
.L_248:
        /*001c*/ 	.word	0x00000000
        /*0020*/ 	.short	0x0004
        /*0022*/ 	.short	0x0018
        /*0024*/ 	.byte	0x00, 0xf5, 0x21, 0x00


	//----- nvinfo : EIATTR_KPARAM_INFO
	.align		4
.L_249:
        /*0028*/ 	.byte	0x04, 0x17
        /*002a*/ 	.short	(.L_251 - .L_250)
.L_250:
        /*002c*/ 	.word	0x00000000
        /*0030*/ 	.short	0x0003
        /*0032*/ 	.short	0x0010
        /*0034*/ 	.byte	0x00, 0xf5, 0x21, 0x00


	//----- nvinfo : EIATTR_KPARAM_INFO
	.align		4
.L_251:
        /*0038*/ 	.byte	0x04, 0x17
        /*003a*/ 	.short	(.L_253 - .L_252)
.L_252:
        /*003c*/ 	.word	0x00000000
        /*0040*/ 	.short	0x0002
        /*0042*/ 	.short	0x0008
        /*0044*/ 	.byte	0x00, 0xf0, 0x11, 0x00


	//----- nvinfo : EIATTR_KPARAM_INFO
	.align		4
.L_253:
        /*0048*/ 	.byte	0x04, 0x17
        /*004a*/ 	.short	(.L_255 - .L_254)
.L_254:
        /*004c*/ 	.word	0x00000000
        /*0050*/ 	.short	0x0001
        /*0052*/ 	.short	0x0004
        /*0054*/ 	.byte	0x00, 0xf0, 0x11, 0x00


	//----- nvinfo : EIATTR_KPARAM_INFO
	.align		4
.L_255:
        /*0058*/ 	.byte	0x04, 0x17
        /*005a*/ 	.short	(.L_257 - .L_256)
.L_256:
        /*005c*/ 	.word	0x00000000
        /*0060*/ 	.short	0x0000
        /*0062*/ 	.short	0x0000
        /*0064*/ 	.byte	0x00, 0xf0, 0x11, 0x00


	//----- nvinfo : EIATTR_SPARSE_MMA_MASK
	.align		4
.L_257:
        /*0068*/ 	.byte	0x03, 0x50
        /*006a*/ 	.short	0x0000


	//----- nvinfo : EIATTR_MAXREG_COUNT
	.align		4
        /*006c*/ 	.byte	0x03, 0x1b
        /*006e*/ 	.short	0x00ff


	//----- nvinfo : EIATTR_NUM_BARRIERS
	.align		4
        /*0070*/ 	.byte	0x02, 0x4c
        /*0072*/ 	.byte	0x01
	.zero		1


	//----- nvinfo : EIATTR_MERCURY_ISA_VERSION
	.align		4
        /*0074*/ 	.byte	0x03, 0x5f
        /*0076*/ 	.short	0x0101


	//----- nvinfo : EIATTR_VRC_CTA_INIT_COUNT
	.align		4
        /*0078*/ 	.byte	0x02, 0x4a
	.zero		1
	.zero		1


	//----- nvinfo : EIATTR_EXIT_INSTR_OFFSETS
	.align		4
        /*007c*/ 	.byte	0x04, 0x1c
        /*007e*/ 	.short	(.L_259 - .L_258)


	//   ....[0]....
.L_258:
        /*0080*/ 	.word	0x00000030


	//   ....[1]....
        /*0084*/ 	.word	0x000000f0


	//   ....[2]....
        /*0088*/ 	.word	0x00001720


	//----- nvinfo : EIATTR_CRS_STACK_SIZE
	.align		4
.L_259:
        /*008c*/ 	.byte	0x04, 0x1e
        /*008e*/ 	.short	(.L_261 - .L_260)
.L_260:
        /*0090*/ 	.word	0x00000000


	//----- nvinfo : EIATTR_CBANK_PARAM_SIZE
	.align		4
.L_261:
        /*0094*/ 	.byte	0x03, 0x19
        /*0096*/ 	.short	0x0028


	//----- nvinfo : EIATTR_PARAM_CBANK
	.align		4
        /*0098*/ 	.byte	0x04, 0x0a
        /*009a*/ 	.short	(.L_263 - .L_262)
	.align		4
.L_262:
        /*009c*/ 	.word	index@(.nv.constant0._Z27farthestpointsamplingKernelILj128EEviiiPKfPfPi)
        /*00a0*/ 	.short	0x0380
        /*00a2*/ 	.short	0x0028


	//----- nvinfo : EIATTR_SW_WAR
	.align		4
.L_263:
        /*00a4*/ 	.byte	0x04, 0x36
        /*00a6*/ 	.short	(.L_265 - .L_264)
.L_264:
        /*00a8*/ 	.word	0x00000008
.L_265:


//--------------------- .nv.info._Z27farthestpointsamplingKernelILj256EEviiiPKfPfPi --------------------------
	.section	.nv.info._Z27farthestpointsamplingKernelILj256EEviiiPKfPfPi,"",@"SHT_CUDA_INFO"
	.sectionflags	@""
	.align	4


	//----- nvinfo : EIATTR_CUDA_API_VERSION
	.align		4
        /*0000*/ 	.byte	0x04, 0x37
        /*0002*/ 	.short	(.L_267 - .L_266)
.L_266:
        /*0004*/ 	.word	0x00000082


	//----- nvinfo : EIATTR_KPARAM_INFO
	.align		4
.L_267:
        /*0008*/ 	.byte	0x04, 0x17
        /*000a*/ 	.short	(.L_269 - .L_268)
.L_268:
        /*000c*/ 	.word	0x00000000
        /*0010*/ 	.short	0x0005
        /*0012*/ 	.short	0x0020
        /*0014*/ 	.byte	0x00, 0xf5, 0x21, 0x00


	//----- nvinfo : EIATTR_KPARAM_INFO
	.align		4
.L_269:
        /*0018*/ 	.byte	0x04, 0x17
        /*001a*/ 	.short	(.L_271 - .L_270)
.L_270:
        /*001c*/ 	.word	0x00000000
        /*0020*/ 	.short	0x0004
        /*0022*/ 	.short	0x0018
        /*0024*/ 	.byte	0x00, 0xf5, 0x21, 0x00


	//----- nvinfo : EIATTR_KPARAM_INFO
	.align		4
.L_271:
        /*0028*/ 	.byte	0x04, 0x17
        /*002a*/ 	.short	(.L_273 - .L_272)
.L_272:
        /*002c*/ 	.word	0x00000000
        /*0030*/ 	.short	0x0003
        /*0032*/ 	.short	0x0010
        /*0034*/ 	.byte	0x00, 0xf5, 0x21, 0x00


	//----- nvinfo : EIATTR_KPARAM_INFO
	.align		4
.L_273:
        /*0038*/ 	.byte	0x04, 0x17
        /*003a*/ 	.short	(.L_275 - .L_274)
.L_274:
        /*003c*/ 	.word	0x00000000
        /*0040*/ 	.short	0x0002
        /*0042*/ 	.short	0x0008
        /*0044*/ 	.byte	0x00, 0xf0, 0x11, 0x00


	//----- nvinfo : EIATTR_KPARAM_INFO
	.align		4
.L_275:
        /*0048*/ 	.byte	0x04, 0x17
        /*004a*/ 	.short	(.L_277 - .L_276)
.L_276:
        /*004c*/ 	.word	0x00000000
        /*0050*/ 	.short	0x0001
        /*0052*/ 	.short	0x0004
        /*0054*/ 	.byte	0x00, 0xf0, 0x11, 0x00


	//----- nvinfo : EIATTR_KPARAM_INFO
	.align		4
.L_277:
        /*0058*/ 	.byte	0x04, 0x17
        /*005a*/ 	.short	(.L_279 - .L_278)
.L_278:
        /*005c*/ 	.word	0x00000000
        /*0060*/ 	.short	0x0000
        /*0062*/ 	.short	0x0000
        /*0064*/ 	.byte	0x00, 0xf0, 0x11, 0x00


	//----- nvinfo : EIATTR_SPARSE_MMA_MASK
	.align		4
.L_279:
        /*0068*/ 	.byte	0x03, 0x50
        /*006a*/ 	.short	0x0000


	//----- nvinfo : EIATTR_MAXREG_COUNT
	.align		4
        /*006c*/ 	.byte	0x03, 0x1b
        /*006e*/ 	.short	0x00ff


	//----- nvinfo : EIATTR_NUM_BARRIERS
	.align		4
        /*0070*/ 	.byte	0x02, 0x4c
        /*0072*/ 	.byte	0x01
	.zero		1


	//----- nvinfo : EIATTR_MERCURY_ISA_VERSION
	.align		4
        /*0074*/ 	.byte	0x03, 0x5f
        /*0076*/ 	.short	0x0101


	//----- nvinfo : EIATTR_VRC_CTA_INIT_COUNT
	.align		4
        /*0078*/ 	.byte	0x02, 0x4a
	.zero		1
	.zero		1


	//----- nvinfo : EIATTR_EXIT_INSTR_OFFSETS
	.align		4
        /*007c*/ 	.byte	0x04, 0x1c
        /*007e*/ 	.short	(.L_281 - .L_280)


	//   ....[0]....
.L_280:
        /*0080*/ 	.word	0x00000030


	//   ....[1]....
        /*0084*/ 	.word	0x000000f0


	//   ....[2]....
        /*0088*/ 	.word	0x00001800


	//----- nvinfo : EIATTR_CRS_STACK_SIZE
	.align		4
.L_281:
        /*008c*/ 	.byte	0x04, 0x1e
        /*008e*/ 	.short	(.L_283 - .L_282)
.L_282:
        /*0090*/ 	.word	0x00000000


	//----- nvinfo : EIATTR_CBANK_PARAM_SIZE
	.align		4
.L_283:
        /*0094*/ 	.byte	0x03, 0x19
        /*0096*/ 	.short	0x0028


	//----- nvinfo : EIATTR_PARAM_CBANK
	.align		4
        /*0098*/ 	.byte	0x04, 0x0a
        /*009a*/ 	.short	(.L_285 - .L_284)
	.align		4
.L_284:
        /*009c*/ 	.word	index@(.nv.constant0._Z27farthestpointsamplingKernelILj256EEviiiPKfPfPi)
        /*00a0*/ 	.short	0x0380
        /*00a2*/ 	.short	0x0028


	//----- nvinfo : EIATTR_SW_WAR
	.align		4
.L_285:
        /*00a4*/ 	.byte	0x04, 0x36
        /*00a6*/ 	.short	(.L_287 - .L_286)
.L_286:
        /*00a8*/ 	.word	0x00000008
.L_287:


//--------------------- .nv.info._Z27farthestpointsamplingKernelILj512EEviiiPKfPfPi --------------------------
	.section	.nv.info._Z27farthestpointsamplingKernelILj512EEviiiPKfPfPi,"",@"SHT_CUDA_INFO"
	.sectionflags	@""
	.align	4


	//----- nvinfo : EIATTR_CUDA_API_VERSION
	.align		4
        /*0000*/ 	.byte	0x04, 0x37
        /*0002*/ 	.short	(.L_289 - .L_288)
.L_288:
        /*0004*/ 	.word	0x00000082


	//----- nvinfo : EIATTR_KPARAM_INFO
	.align		4
.L_289:
        /*0008*/ 	.byte	0x04, 0x17
        /*000a*/ 	.short	(.L_291 - .L_290)
.L_290:
        /*000c*/ 	.word	0x00000000
        /*0010*/ 	.short	0x0005
        /*0012*/ 	.short	0x0020
        /*0014*/ 	.byte	0x00, 0xf5, 0x21, 0x00


	//----- nvinfo : EIATTR_KPARAM_INFO
	.align		4
.L_291:
        /*0018*/ 	.byte	0x04, 0x17
        /*001a*/ 	.short	(.L_293 - .L_292)
.L_292:
        /*001c*/ 	.word	0x00000000
        /*0020*/ 	.short	0x0004
        /*0022*/ 	.short	0x0018
        /*0024*/ 	.byte	0x00, 0xf5, 0x21, 0x00


	//----- nvinfo : EIATTR_KPARAM_INFO
	.align		4
.L_293:
        /*0028*/ 	.byte	0x04, 0x17
        /*002a*/ 	.short	(.L_295 - .L_294)
.L_294:
        /*002c*/ 	.word	0x00000000
        /*0030*/ 	.short	0x0003
        /*0032*/ 	.short	0x0010
        /*0034*/ 	.byte	0x00, 0xf5, 0x21, 0x00


	//----- nvinfo : EIATTR_KPARAM_INFO
	.align		4
.L_295:
        /*0038*/ 	.byte	0x04, 0x17
        /*003a*/ 	.short	(.L_297 - .L_296)
.L_296:
        /*003c*/ 	.word	0x00000000
        /*0040*/ 	.short	0x0002
        /*0042*/ 	.short	0x0008
        /*0044*/ 	.byte	0x00, 0xf0, 0x11, 0x00


	//----- nvinfo : EIATTR_KPARAM_INFO
	.align		4
.L_297:
        /*0048*/ 	.byte	0x04, 0x17
        /*004a*/ 	.short	(.L_299 - .L_298)
.L_298:
        /*004c*/ 	.word	0x00000000
        /*0050*/ 	.short	0x0001
        /*0052*/ 	.short	0x0004
        /*0054*/ 	.byte	0x00, 0xf0, 0x11, 0x00


	//----- nvinfo : EIATTR_KPARAM_INFO
	.align		4
.L_299:
        /*0058*/ 	.byte	0x04, 0x17
        /*005a*/ 	.short	(.L_301 - .L_300)
.L_300:
        /*005c*/ 	.word	0x00000000
        /*0060*/ 	.short	0x0000
        /*0062*/ 	.short	0x0000
        /*0064*/ 	.byte	0x00, 0xf0, 0x11, 0x00


	//----- nvinfo : EIATTR_SPARSE_MMA_MASK
	.align		4
.L_301:
        /*0068*/ 	.byte	0x03, 0x50
        /*006a*/ 	.short	0x0000


	//----- nvinfo : EIATTR_MAXREG_COUNT
	.align		4
        /*006c*/ 	.byte	0x03, 0x1b
        /*006e*/ 	.short	0x00ff


	//----- nvinfo : EIATTR_NUM_BARRIERS
	.align		4
        /*0070*/ 	.byte	0x02, 0x4c
        /*0072*/ 	.byte	0x01
	.zero		1


	//----- nvinfo : EIATTR_MERCURY_ISA_VERSION
	.align		4
        /*0074*/ 	.byte	0x03, 0x5f
        /*0076*/ 	.short	0x0101


	//----- nvinfo : EIATTR_VRC_CTA_INIT_COUNT
	.align		4
        /*0078*/ 	.byte	0x02, 0x4a
	.zero		1
	.zero		1


	//----- nvinfo : EIATTR_EXIT_INSTR_OFFSETS
	.align		4
        /*007c*/ 	.byte	0x04, 0x1c
        /*007e*/ 	.short	(.L_303 - .L_302)


	//   ....[0]....
.L_302:
        /*0080*/ 	.word	0x00000030


	//   ....[1]....
        /*0084*/ 	.word	0x000000f0


	//   ....[2]....
        /*0088*/ 	.word	0x000018e0


	//----- nvinfo : EIATTR_CRS_STACK_SIZE
	.align		4
.L_303:
        /*008c*/ 	.byte	0x04, 0x1e
        /*008e*/ 	.short	(.L_305 - .L_304)
.L_304:
        /*0090*/ 	.word	0x00000000


	//----- nvinfo : EIATTR_CBANK_PARAM_SIZE
	.align		4
.L_305:
        /*0094*/ 	.byte	0x03, 0x19
        /*0096*/ 	.short	0x0028


	//----- nvinfo : EIATTR_PARAM_CBANK
	.align		4
        /*0098*/ 	.byte	0x04, 0x0a
        /*009a*/ 	.short	(.L_307 - .L_306)
	.align		4
.L_306:
        /*009c*/ 	.word	index@(.nv.constant0._Z27farthestpointsamplingKernelILj512EEviiiPKfPfPi)
        /*00a0*/ 	.short	0x0380
        /*00a2*/ 	.short	0x0028


	//----- nvinfo : EIATTR_SW_WAR
	.align		4
.L_307:
        /*00a4*/ 	.byte	0x04, 0x36
        /*00a6*/ 	.short	(.L_309 - .L_308)
.L_308:
        /*00a8*/ 	.word	0x00000008
.L_309:


//--------------------- .nv.info._Z27farthestpointsamplingKernelILj1024EEviiiPKfPfPi --------------------------
	.section	.nv.info._Z27farthestpointsamplingKernelILj1024EEviiiPKfPfPi,"",@"SHT_CUDA_INFO"
	.sectionflags	@""
	.align	4


	//----- nvinfo : EIATTR_CUDA_API_VERSION
	.align		4
        /*0000*/ 	.byte	0x04, 0x37
        /*0002*/ 	.short	(.L_311 - .L_310)
.L_310:
        /*0004*/ 	.word	0x00000082


	//----- nvinfo : EIATTR_KPARAM_INFO
	.align		4
.L_311:
        /*0008*/ 	.byte	0x04, 0x17
        /*000a*/ 	.short	(.L_313 - .L_312)
.L_312:
        /*000c*/ 	.word	0x00000000
        /*0010*/ 	.short	0x0005
        /*0012*/ 	.short	0x0020
        /*0014*/ 	.byte	0x00, 0xf5, 0x21, 0x00


	//----- nvinfo : EIATTR_KPARAM_INFO
	.align		4
.L_313:
        /*0018*/ 	.byte	0x04, 0x17
        /*001a*/ 	.short	(.L_315 - .L_314)
.L_314:
        /*001c*/ 	.word	0x00000000
        /*0020*/ 	.short	0x0004
        /*0022*/ 	.short	0x0018
        /*0024*/ 	.byte	0x00, 0xf5, 0x21, 0x00


	//----- nvinfo : EIATTR_KPARAM_INFO
	.align		4
.L_315:
        /*0028*/ 	.byte	0x04, 0x17
        /*002a*/ 	.short	(.L_317 - .L_316)
.L_316:
        /*002c*/ 	.word	0x00000000
        /*0030*/ 	.short	0x0003
        /*0032*/ 	.short	0x0010
        /*0034*/ 	.byte	0x00, 0xf5, 0x21, 0x00


	//----- nvinfo : EIATTR_KPARAM_INFO
	.align		4
.L_317:
        /*0038*/ 	.byte	0x04, 0x17
        /*003a*/ 	.short	(.L_319 - .L_318)
.L_318:
        /*003c*/ 	.word	0x00000000
        /*0040*/ 	.short	0x0002
        /*0042*/ 	.short	0x0008
        /*0044*/ 	.byte	0x00, 0xf0, 0x11, 0x00


	//----- nvinfo : EIATTR_KPARAM_INFO
	.align		4
.L_319:
        /*0048*/ 	.byte	0x04, 0x17
        /*004a*/ 	.short	(.L_321 - .L_320)
.L_320:
        /*004c*/ 	.word	0x00000000
        /*0050*/ 	.short	0x0001
        /*0052*/ 	.short	0x0004
        /*0054*/ 	.byte	0x00, 0xf0, 0x11, 0x00


	//----- nvinfo : EIATTR_KPARAM_INFO
	.align		4
.L_321:
        /*0058*/ 	.byte	0x04, 0x17
        /*005a*/ 	.short	(.L_323 - .L_322)
.L_322:
        /*005c*/ 	.word	0x00000000
        /*0060*/ 	.short	0x0000
        /*0062*/ 	.short	0x0000
        /*0064*/ 	.byte	0x00, 0xf0, 0x11, 0x00


	//----- nvinfo : EIATTR_SPARSE_MMA_MASK
	.align		4
.L_323:
        /*0068*/ 	.byte	0x03, 0x50
        /*006a*/ 	.short	0x0000


	//----- nvinfo : EIATTR_MAXREG_COUNT
	.align		4
        /*006c*/ 	.byte	0x03, 0x1b
        /*006e*/ 	.short	0x00ff


	//----- nvinfo : EIATTR_NUM_BARRIERS
	.align		4
        /*0070*/ 	.byte	0x02, 0x4c
        /*0072*/ 	.byte	0x01
	.zero		1


	//----- nvinfo : EIATTR_MERCURY_ISA_VERSION
	.align		4
        /*0074*/ 	.byte	0x03, 0x5f
        /*0076*/ 	.short	0x0101


	//----- nvinfo : EIATTR_VRC_CTA_INIT_COUNT
	.align		4
        /*0078*/ 	.byte	0x02, 0x4a
	.zero		1
	.zero		1


	//----- nvinfo : EIATTR_EXIT_INSTR_OFFSETS
	.align		4
        /*007c*/ 	.byte	0x04, 0x1c
        /*007e*/ 	.short	(.L_325 - .L_324)


	//   ....[0]....
.L_324:
        /*0080*/ 	.word	0x00000030


	//   ....[1]....
        /*0084*/ 	.word	0x000000f0


	//   ....[2]....
        /*0088*/ 	.word	0x000018e0


	//----- nvinfo : EIATTR_CRS_STACK_SIZE
	.align		4
.L_325:
        /*008c*/ 	.byte	0x04, 0x1e
        /*008e*/ 	.short	(.L_327 - .L_326)
.L_326:
        /*0090*/ 	.word	0x00000000


	//----- nvinfo : EIATTR_CBANK_PARAM_SIZE
	.align		4
.L_327:
        /*0094*/ 	.byte	0x03, 0x19
        /*0096*/ 	.short	0x0028


	//----- nvinfo : EIATTR_PARAM_CBANK
	.align		4
        /*0098*/ 	.byte	0x04, 0x0a
        /*009a*/ 	.short	(.L_329 - .L_328)
	.align		4
.L_328:
        /*009c*/ 	.word	index@(.nv.constant0._Z27farthestpointsamplingKernelILj1024EEviiiPKfPfPi)
        /*00a0*/ 	.short	0x0380
        /*00a2*/ 	.short	0x0028


	//----- nvinfo : EIATTR_SW_WAR
	.align		4
.L_329:
        /*00a4*/ 	.byte	0x04, 0x36
        /*00a6*/ 	.short	(.L_331 - .L_330)
.L_330:
        /*00a8*/ 	.word	0x00000008
.L_331:


//--------------------- .nv.info._Z21scatteraddpointKerneliiiPKfPKiPf --------------------------
	.section	.nv.info._Z21scatteraddpointKerneliiiPKfPKiPf,"",@"SHT_CUDA_INFO"
	.sectionflags	@""
	.align	4


	//----- nvinfo : EIATTR_CUDA_API_VERSION
	.align		4
        /*0000*/ 	.byte	0x04, 0x37
        /*0002*/ 	.short	(.L_333 - .L_332)
.L_332:
        /*0004*/ 	.word	0x00000082


	//----- nvinfo : EIATTR_KPARAM_INFO
	.align		4
.L_333:
        /*0008*/ 	.byte	0x04, 0x17
        /*000a*/ 	.short	(.L_335 - .L_334)
.L_334:
        /*000c*/ 	.word	0x00000000
        /*0010*/ 	.short	0x0005
        /*0012*/ 	.short	0x0020
        /*0014*/ 	.byte	0x00, 0xf5, 0x21, 0x00


	//----- nvinfo : EIATTR_KPARAM_INFO
	.align		4
.L_335:
        /*0018*/ 	.byte	0x04, 0x17
        /*001a*/ 	.short	(.L_337 - .L_336)
.L_336:
        /*001c*/ 	.word	0x00000000
        /*0020*/ 	.short	0x0004
        /*0022*/ 	.short	0x0018
        /*0024*/ 	.byte	0x00, 0xf5, 0x21, 0x00


	//----- nvinfo : EIATTR_KPARAM_INFO
	.align		4
.L_337:
        /*0028*/ 	.byte	0x04, 0x17
        /*002a*/ 	.short	(.L_339 - .L_338)
.L_338:
        /*002c*/ 	.word	0x00000000
        /*0030*/ 	.short	0x0003
        /*0032*/ 	.short	0x0010
        /*0034*/ 	.byte	0x00, 0xf5, 0x21, 0x00


	//----- nvinfo : EIATTR_KPARAM_INFO
	.align		4
.L_339:
        /*0038*/ 	.byte	0x04, 0x17
        /*003a*/ 	.short	(.L_341 - .L_340)
.L_340:
        /*003c*/ 	.word	0x00000000
        /*0040*/ 	.short	0x0002
        /*0042*/ 	.short	0x0008
        /*0044*/ 	.byte	0x00, 0xf0, 0x11, 0x00


	//----- nvinfo : EIATTR_KPARAM_INFO
	.align		4
.L_341:
        /*0048*/ 	.byte	0x04, 0x17
        /*004a*/ 	.short	(.L_343 - .L_342)
.L_342:
        /*004c*/ 	.word	0x00000000
        /*0050*/ 	.short	0x0001
        /*0052*/ 	.short	0x0004
        /*0054*/ 	.byte	0x00, 0xf0, 0x11, 0x00


	//----- nvinfo : EIATTR_KPARAM_INFO
	.align		4
.L_343:
        /*0058*/ 	.byte	0x04, 0x17
        /*005a*/ 	.short	(.L_345 - .L_344)
.L_344:
        /*005c*/ 	.word	0x00000000
        /*0060*/ 	.short	0x0000
        /*0062*/ 	.short	0x0000
        /*0064*/ 	.byte	0x00, 0xf0, 0x11, 0x00


	//----- nvinfo : EIATTR_SPARSE_MMA_MASK
	.align		4
.L_345:
        /*0068*/ 	.byte	0x03, 0x50
        /*006a*/ 	.short	0x0000


	//----- nvinfo : EIATTR_MAXREG_COUNT
	.align		4
        /*006c*/ 	.byte	0x03, 0x1b
        /*006e*/ 	.short	0x00ff


	//----- nvinfo : EIATTR_MERCURY_ISA_VERSION
	.align		4
        /*0070*/ 	.byte	0x03, 0x5f
        /*0072*/ 	.short	0x0101


	//----- nvinfo : EIATTR_VRC_CTA_INIT_COUNT
	.align		4
        /*0074*/ 	.byte	0x02, 0x4a
	.zero		1
	.zero		1


	//----- nvinfo : EIATTR_EXIT_INSTR_OFFSETS
	.align		4
        /*0078*/ 	.byte	0x04, 0x1c
        /*007a*/ 	.short	(.L_347 - .L_346)


	//   ....[0]....
.L_346:
        /*007c*/ 	.word	0x00000050


	//   ....[1]....
        /*0080*/ 	.word	0x00000ac0


	//----- nvinfo : EIATTR_CRS_STACK_SIZE
	.align		4
.L_347:
        /*0084*/ 	.byte	0x04, 0x1e
        /*0086*/ 	.short	(.L_349 - .L_348)
.L_348:
        /*0088*/ 	.word	0x00000000


	//----- nvinfo : EIATTR_CBANK_PARAM_SIZE
	.align		4
.L_349:
        /*008c*/ 	.byte	0x03, 0x19
        /*008e*/ 	.short	0x0028


	//----- nvinfo : EIATTR_PARAM_CBANK
	.align		4
        /*0090*/ 	.byte	0x04, 0x0a
        /*0092*/ 	.short	(.L_351 - .L_350)
	.align		4
.L_350:
        /*0094*/ 	.word	index@(.nv.constant0._Z21scatteraddpointKerneliiiPKfPKiPf)
        /*0098*/ 	.short	0x0380
        /*009a*/ 	.short	0x0028


	//----- nvinfo : EIATTR_SW_WAR
	.align		4
.L_351:
        /*009c*/ 	.byte	0x04, 0x36
        /*009e*/ 	.short	(.L_353 - .L_352)
.L_352:
        /*00a0*/ 	.word	0x00000008
.L_353:


//--------------------- .nv.info._Z17gatherpointKerneliiiPKfPKiPf --------------------------
	.section	.nv.info._Z17gatherpointKerneliiiPKfPKiPf,"",@"SHT_CUDA_INFO"
	.sectionflags	@""
	.align	4


	//----- nvinfo : EIATTR_CUDA_API_VERSION
	.align		4
        /*0000*/ 	.byte	0x04, 0x37
        /*0002*/ 	.short	(.L_355 - .L_354)
.L_354:
        /*0004*/ 	.word	0x00000082


	//----- nvinfo : EIATTR_KPARAM_INFO
	.align		4
.L_355:
        /*0008*/ 	.byte	0x04, 0x17
        /*000a*/ 	.short	(.L_357 - .L_356)
.L_356:
        /*000c*/ 	.word	0x00000000
        /*0010*/ 	.short	0x0005
        /*0012*/ 	.short	0x0020
        /*0014*/ 	.byte	0x00, 0xf5, 0x21, 0x00


	//----- nvinfo : EIATTR_KPARAM_INFO
	.align		4
.L_357:
        /*0018*/ 	.byte	0x04, 0x17
        /*001a*/ 	.short	(.L_359 - .L_358)
.L_358:
        /*001c*/ 	.word	0x00000000
        /*0020*/ 	.short	0x0004
        /*0022*/ 	.short	0x0018
        /*0024*/ 	.byte	0x00, 0xf5, 0x21, 0x00


	//----- nvinfo : EIATTR_KPARAM_INFO
	.align		4
.L_359:
        /*0028*/ 	.byte	0x04, 0x17
        /*002a*/ 	.short	(.L_361 - .L_360)
.L_360:
        /*002c*/ 	.word	0x00000000
        /*0030*/ 	.short	0x0003
        /*0032*/ 	.short	0x0010
        /*0034*/ 	.byte	0x00, 0xf5, 0x21, 0x00


	//----- nvinfo : EIATTR_KPARAM_INFO
	.align		4
.L_361:
        /*0038*/ 	.byte	0x04, 0x17
        /*003a*/ 	.short	(.L_363 - .L_362)
.L_362:
        /*003c*/ 	.word	0x00000000
        /*0040*/ 	.short	0x0002
        /*0042*/ 	.short	0x0008
        /*0044*/ 	.byte	0x00, 0xf0, 0x11, 0x00


	//----- nvinfo : EIATTR_KPARAM_INFO
	.align		4
.L_363:
        /*0048*/ 	.byte	0x04, 0x17
        /*004a*/ 	.short	(.L_365 - .L_364)
.L_364:
        /*004c*/ 	.word	0x00000000
        /*0050*/ 	.short	0x0001
        /*0052*/ 	.short	0x0004
        /*0054*/ 	.byte	0x00, 0xf0, 0x11, 0x00


	//----- nvinfo : EIATTR_KPARAM_INFO
	.align		4
.L_365:
        /*0058*/ 	.byte	0x04, 0x17
        /*005a*/ 	.short	(.L_367 - .L_366)
.L_366:
        /*005c*/ 	.word	0x00000000
        /*0060*/ 	.short	0x0000
        /*0062*/ 	.short	0x0000
        /*0064*/ 	.byte	0x00, 0xf0, 0x11, 0x00


	//----- nvinfo : EIATTR_SPARSE_MMA_MASK
	.align		4
.L_367:
        /*0068*/ 	.byte	0x03, 0x50
        /*006a*/ 	.short	0x0000


	//----- nvinfo : EIATTR_MAXREG_COUNT
	.align		4
        /*006c*/ 	.byte	0x03, 0x1b
        /*006e*/ 	.short	0x00ff


	//----- nvinfo : EIATTR_MERCURY_ISA_VERSION
	.align		4
        /*0070*/ 	.byte	0x03, 0x5f
        /*0072*/ 	.short	0x0101


	//----- nvinfo : EIATTR_VRC_CTA_INIT_COUNT
	.align		4
        /*0074*/ 	.byte	0x02, 0x4a
	.zero		1
	.zero		1


	//----- nvinfo : EIATTR_EXIT_INSTR_OFFSETS
	.align		4
        /*0078*/ 	.byte	0x04, 0x1c
        /*007a*/ 	.short	(.L_369 - .L_368)


	//   ....[0]....
.L_368:
        /*007c*/ 	.word	0x00000050


	//   ....[1]....
        /*0080*/ 	.word	0x00000ab0


	//----- nvinfo : EIATTR_CRS_STACK_SIZE
	.align		4
.L_369:
        /*0084*/ 	.byte	0x04, 0x1e
        /*0086*/ 	.short	(.L_371 - .L_370)
.L_370:
        /*0088*/ 	.word	0x00000000


	//----- nvinfo : EIATTR_CBANK_PARAM_SIZE
	.align		4
.L_371:
        /*008c*/ 	.byte	0x03, 0x19
        /*008e*/ 	.short	0x0028


	//----- nvinfo : EIATTR_PARAM_CBANK
	.align		4
        /*0090*/ 	.byte	0x04, 0x0a
        /*0092*/ 	.short	(.L_373 - .L_372)
	.align		4
.L_372:
        /*0094*/ 	.word	index@(.nv.constant0._Z17gatherpointKerneliiiPKfPKiPf)
        /*0098*/ 	.short	0x0380
        /*009a*/ 	.short	0x0028


	//----- nvinfo : EIATTR_SW_WAR
	.align		4
.L_373:
        /*009c*/ 	.byte	0x04, 0x36
        /*009e*/ 	.short	(.L_375 - .L_374)
.L_374:
        /*00a0*/ 	.word	0x00000008
.L_375:


//--------------------- .nv.info._Z18binarysearchKerneliiiPKfS0_Pi --------------------------
	.section	.nv.info._Z18binarysearchKerneliiiPKfS0_Pi,"",@"SHT_CUDA_INFO"
	.sectionflags	@""
	.align	4


	//----- nvinfo : EIATTR_CUDA_API_VERSION
	.align		4
        /*0000*/ 	.byte	0x04, 0x37
        /*0002*/ 	.short	(.L_377 - .L_376)
.L_376:
        /*0004*/ 	.word	0x00000082


	//----- nvinfo : EIATTR_KPARAM_INFO
	.align		4
.L_377:
        /*0008*/ 	.byte	0x04, 0x17
        /*000a*/ 	.short	(.L_379 - .L_378)
.L_378:
        /*000c*/ 	.word	0x00000000
        /*0010*/ 	.short	0x0005
        /*0012*/ 	.short	0x0020
        /*0014*/ 	.byte	0x00, 0xf5, 0x21, 0x00


	//----- nvinfo : EIATTR_KPARAM_INFO
	.align		4
.L_379:
        /*0018*/ 	.byte	0x04, 0x17
        /*001a*/ 	.short	(.L_381 - .L_380)
.L_380:
        /*001c*/ 	.word	0x00000000
        /*0020*/ 	.short	0x0004
        /*0022*/ 	.short	0x0018
        /*0024*/ 	.byte	0x00, 0xf5, 0x21, 0x00


	//----- nvinfo : EIATTR_KPARAM_INFO
	.align		4
.L_381:
        /*0028*/ 	.byte	0x04, 0x17
        /*002a*/ 	.short	(.L_383 - .L_382)
.L_382:
        /*002c*/ 	.word	0x00000000
        /*0030*/ 	.short	0x0003
        /*0032*/ 	.short	0x0010
        /*0034*/ 	.byte	0x00, 0xf5, 0x21, 0x00


	//----- nvinfo : EIATTR_KPARAM_INFO
	.align		4
.L_383:
        /*0038*/ 	.byte	0x04, 0x17
        /*003a*/ 	.short	(.L_385 - .L_384)
.L_384:
        /*003c*/ 	.word	0x00000000
        /*0040*/ 	.short	0x0002
        /*0042*/ 	.short	0x0008
        /*0044*/ 	.byte	0x00, 0xf0, 0x11, 0x00


	//----- nvinfo : EIATTR_KPARAM_INFO
	.align		4
.L_385:
        /*0048*/ 	.byte	0x04, 0x17
        /*004a*/ 	.short	(.L_387 - .L_386)
.L_386:
        /*004c*/ 	.word	0x00000000
        /*0050*/ 	.short	0x0001
        /*0052*/ 	.short	0x0004
        /*0054*/ 	.byte	0x00, 0xf0, 0x11, 0x00


	//----- nvinfo : EIATTR_KPARAM_INFO
	.align		4
.L_387:
        /*0058*/ 	.byte	0x04, 0x17
        /*005a*/ 	.short	(.L_389 - .L_388)
.L_388:
        /*005c*/ 	.word	0x00000000
        /*0060*/ 	.short	0x0000
        /*0062*/ 	.short	0x0000
        /*0064*/ 	.byte	0x00, 0xf0, 0x11, 0x00


	//----- nvinfo : EIATTR_SPARSE_MMA_MASK
	.align		4
.L_389:
        /*0068*/ 	.byte	0x03, 0x50
        /*006a*/ 	.short	0x0000


	//----- nvinfo : EIATTR_MAXREG_COUNT
	.align		4
        /*006c*/ 	.byte	0x03, 0x1b
        /*006e*/ 	.short	0x00ff


	//----- nvinfo : EIATTR_MERCURY_ISA_VERSION
	.align		4
        /*0070*/ 	.byte	0x03, 0x5f
        /*0072*/ 	.short	0x0101


	//----- nvinfo : EIATTR_VRC_CTA_INIT_COUNT
	.align		4
        /*0074*/ 	.byte	0x02, 0x4a
	.zero		1
	.zero		1


	//----- nvinfo : EIATTR_EXIT_INSTR_OFFSETS
	.align		4
        /*0078*/ 	.byte	0x04, 0x1c
        /*007a*/ 	.short	(.L_391 - .L_390)


	//   ....[0]....
.L_390:
        /*007c*/ 	.word	0x000000a0


	//   ....[1]....
        /*0080*/ 	.word	0x00000270


	//   ....[2]....
        /*0084*/ 	.word	0x00000570


	//----- nvinfo : EIATTR_CRS_STACK_SIZE
	.align		4
.L_391:
        /*0088*/ 	.byte	0x04, 0x1e
        /*008a*/ 	.short	(.L_393 - .L_392)
.L_392:
        /*008c*/ 	.word	0x00000000


	//----- nvinfo : EIATTR_CBANK_PARAM_SIZE
	.align		4
.L_393:
        /*0090*/ 	.byte	0x03, 0x19
        /*0092*/ 	.short	0x0028


	//----- nvinfo : EIATTR_PARAM_CBANK
	.align		4
        /*0094*/ 	.byte	0x04, 0x0a
        /*0096*/ 	.short	(.L_395 - .L_394)
	.align		4
.L_394:
        /*0098*/ 	.word	index@(.nv.constant0._Z18binarysearchKerneliiiPKfS0_Pi)
        /*009c*/ 	.short	0x0380
        /*009e*/ 	.short	0x0028


	//----- nvinfo : EIATTR_SW_WAR
	.align		4
.L_395:
        /*00a0*/ 	.byte	0x04, 0x36
        /*00a2*/ 	.short	(.L_397 - .L_396)
.L_396:
        /*00a4*/ 	.word	0x00000008
.L_397:


//--------------------- .nv.info._Z12cumsumKerneliiPKfPf --------------------------
	.section	.nv.info._Z12cumsumKerneliiPKfPf,"",@"SHT_CUDA_INFO"
	.sectionflags	@""
	.align	4


	//----- nvinfo : EIATTR_CUDA_API_VERSION
	.align		4
        /*0000*/ 	.byte	0x04, 0x37
        /*0002*/ 	.short	(.L_399 - .L_398)
.L_398:
        /*0004*/ 	.word	0x00000082


	//----- nvinfo : EIATTR_KPARAM_INFO
	.align		4
.L_399:
        /*0008*/ 	.byte	0x04, 0x17
        /*000a*/ 	.short	(.L_401 - .L_400)
.L_400:
        /*000c*/ 	.word	0x00000000
        /*0010*/ 	.short	0x0003
        /*0012*/ 	.short	0x0010
        /*0014*/ 	.byte	0x00, 0xf5, 0x21, 0x00


	//----- nvinfo : EIATTR_KPARAM_INFO
	.align		4
.L_401:
        /*0018*/ 	.byte	0x04, 0x17
        /*001a*/ 	.short	(.L_403 - .L_402)
.L_402:
        /*001c*/ 	.word	0x00000000
        /*0020*/ 	.short	0x0002
        /*0022*/ 	.short	0x0008
        /*0024*/ 	.byte	0x00, 0xf5, 0x21, 0x00


	//----- nvinfo : EIATTR_KPARAM_INFO
	.align		4
.L_403:
        /*0028*/ 	.byte	0x04, 0x17
        /*002a*/ 	.short	(.L_405 - .L_404)
.L_404:
        /*002c*/ 	.word	0x00000000
        /*0030*/ 	.short	0x0001
        /*0032*/ 	.short	0x0004
        /*0034*/ 	.byte	0x00, 0xf0, 0x11, 0x00


	//----- nvinfo : EIATTR_KPARAM_INFO
	.align		4
.L_405:
        /*0038*/ 	.byte	0x04, 0x17
        /*003a*/ 	.short	(.L_407 - .L_406)
.L_406:
        /*003c*/ 	.word	0x00000000
        /*0040*/ 	.short	0x0000
        /*0042*/ 	.short	0x0000
        /*0044*/ 	.byte	0x00, 0xf0, 0x11, 0x00


	//----- nvinfo : EIATTR_SPARSE_MMA_MASK
	.align		4
.L_407:
        /*0048*/ 	.byte	0x03, 0x50
        /*004a*/ 	.short	0x0000


	//----- nvinfo : EIATTR_MAXREG_COUNT
	.align		4
        /*004c*/ 	.byte	0x03, 0x1b
        /*004e*/ 	.short	0x00ff


	//----- nvinfo : EIATTR_NUM_BARRIERS
	.align		4
        /*0050*/ 	.byte	0x02, 0x4c
        /*0052*/ 	.byte	0x01
	.zero		1


	//----- nvinfo : EIATTR_MERCURY_ISA_VERSION
	.align		4
        /*0054*/ 	.byte	0x03, 0x5f
        /*0056*/ 	.short	0x0101


	//----- nvinfo : EIATTR_VRC_CTA_INIT_COUNT
	.align		4
        /*0058*/ 	.byte	0x02, 0x4a
	.zero		1
	.zero		1


	//----- nvinfo : EIATTR_EXIT_INSTR_OFFSETS
	.align		4
        /*005c*/ 	.byte	0x04, 0x1c
        /*005e*/ 	.short	(.L_409 - .L_408)


	//   ....[0]....
.L_408:
        /*0060*/ 	.word	0x00000040


	//   ....[1]....
        /*0064*/ 	.word	0x00001690


	//----- nvinfo : EIATTR_CRS_STACK_SIZE
	.align		4
.L_409:
        /*0068*/ 	.byte	0x04, 0x1e
        /*006a*/ 	.short	(.L_411 - .L_410)
.L_410:
        /*006c*/ 	.word	0x00000000


	//----- nvinfo : EIATTR_CBANK_PARAM_SIZE
	.align		4
.L_411:
        /*0070*/ 	.byte	0x03, 0x19
        /*0072*/ 	.short	0x0018


	//----- nvinfo : EIATTR_PARAM_CBANK
	.align		4
        /*0074*/ 	.byte	0x04, 0x0a
        /*0076*/ 	.short	(.L_413 - .L_412)
	.align		4
.L_412:
        /*0078*/ 	.word	index@(.nv.constant0._Z12cumsumKerneliiPKfPf)
        /*007c*/ 	.short	0x0380
        /*007e*/ 	.short	0x0018


	//----- nvinfo : EIATTR_SW_WAR
	.align		4
.L_413:
        /*0080*/ 	.byte	0x04, 0x36
        /*0082*/ 	.short	(.L_415 - .L_414)
.L_414:
        /*0084*/ 	.word	0x00000008
.L_415:


//--------------------- .nv.callgraph             --------------------------
	.section	.nv.callgraph,"",@"SHT_CUDA_CALLGRAPH"
	.align	4
	.sectionentsize	8
	.align		4
        /*0000*/ 	.word	0x00000000
	.align		4
        /*0004*/ 	.word	0xffffffff
	.align		4
        /*0008*/ 	.word	0x00000000
	.align		4
        /*000c*/ 	.word	0xfffffffe
	.align		4
        /*0010*/ 	.word	0x00000000
	.align		4
        /*0014*/ 	.word	0xfffffffd
	.align		4
        /*0018*/ 	.word	0x00000000
	.align		4
        /*001c*/ 	.word	0xfffffffc


//--------------------- .text._Z27farthestpointsamplingKernelILj1EEviiiPKfPfPi --------------------------
	.section	.text._Z27farthestpointsamplingKernelILj1EEviiiPKfPfPi,"ax",@progbits
	.align	128
        .global         _Z27farthestpointsamplingKernelILj1EEviiiPKfPfPi
        .type           _Z27farthestpointsamplingKernelILj1EEviiiPKfPfPi,@function
        .size           _Z27farthestpointsamplingKernelILj1EEviiiPKfPfPi,(.L_x_299 - _Z27farthestpointsamplingKernelILj1EEviiiPKfPfPi)
        .other          _Z27farthestpointsamplingKernelILj1EEviiiPKfPfPi,@"STO_CUDA_ENTRY STV_DEFAULT"
_Z27farthestpointsamplingKernelILj1EEviiiPKfPfPi:
.text._Z27farthestpointsamplingKernelILj1EEviiiPKfPfPi:
[----:B------:R-:W-:Y:S08]  /*0000*/  LDC R1, c[0x0][0x37c] ;  /* 0x0000df00ff017b82 */ /* 0x000ff00000000800 */
[----:B------:R-:W0:Y:S02]  /*0010*/  LDC R2, c[0x0][0x388] ;  /* 0x0000e200ff027b82 */ /* 0x000e240000000800 */
[----:B0-----:R-:W-:-:S13]  /*0020*/  ISETP.GE.AND P0, PT, R2, 0x1, PT ;  /* 0x000000010200780c */ /* 0x001fda0003f06270 */
[----:B------:R-:W-:Y:S05]  /*0030*/  @!P0 EXIT ;  /* 0x000000000000894d */ /* 0x000fea0003800000 */
[----:B------:R-:W0:Y:S01]  /*0040*/  S2R R0, SR_TID.X ;  /* 0x0000000000007919 */ /* 0x000e220000002100 */
[----:B------:R-:W1:Y:S01]  /*0050*/  S2UR UR4, SR_CTAID.X ;  /* 0x00000000000479c3 */ /* 0x000e620000002500 */
[----:B------:R-:W2:Y:S01]  /*0060*/  LDCU.64 UR6, c[0x0][0x358] ;  /* 0x00006b00ff0677ac */ /* 0x000ea20008000a00 */
[----:B------:R-:W-:-:S06]  /*0070*/  ISETP.NE.AND P1, PT, R2, 0x1, PT ;  /* 0x000000010200780c */ /* 0x000fcc0003f25270 */
[----:B------:R-:W3:Y:S08]  /*0080*/  LDC.64 R12, c[0x0][0x3a0] ;  /* 0x0000e800ff0c7b82 */ /* 0x000ef00000000a00 */
[----:B------:R-:W4:Y:S01]  /*0090*/  LDC R5, c[0x0][0x384] ;  /* 0x0000e100ff057b82 */ /* 0x000f220000000800 */
[----:B-1----:R-:W-:-:S07]  /*00a0*/  IMAD R3, R2, UR4, RZ ;  /* 0x0000000402037c24 */ /* 0x002fce000f8e02ff */
[----:B------:R-:W1:Y:S01]  /*00b0*/  LDC.64 R14, c[0x0][0x390] ;  /* 0x0000e400ff0e7b82 */ /* 0x000e620000000a00 */
[----:B0-----:R-:W-:Y:S01]  /*00c0*/  ISETP.NE.AND P0, PT, R0, RZ, PT ;  /* 0x000000ff0000720c */ /* 0x001fe20003f05270 */
[----:B---3--:R-:W-:-:S04]  /*00d0*/  IMAD.WIDE.U32 R12, R3, 0x4, R12 ;  /* 0x00000004030c7825 */ /* 0x008fc800078e000c */
[----:B----4-:R-:W-:-:S08]  /*00e0*/  IMAD R2, R5, UR4, RZ ;  /* 0x0000000405027c24 */ /* 0x010fd0000f8e02ff */
[----:B--2---:R0:W-:Y:S01]  /*00f0*/  @!P0 STG.E desc[UR6][R12.64], RZ ;  /* 0x000000ff0c008986 */ /* 0x0041e2000c101906 */
[----:B------:R-:W-:Y:S01]  /*0100*/  IMAD R3, R2, 0x3, RZ ;  /* 0x0000000302037824 */ /* 0x000fe200078e02ff */
[----:B------:R-:W-:Y:S06]  /*0110*/  BAR.SYNC.DEFER_BLOCKING 0x0 ;  /* 0x0000000000007b1d */ /* 0x000fec0000010000 */
[----:B------:R-:W-:Y:S05]  /*0120*/  @!P1 EXIT ;  /* 0x000000000000994d */ /* 0x000fea0003800000 */
[CC--:B------:R-:W-:Y:S01]  /*0130*/  IADD3 R4, PT, PT, R0.reuse, -R5.reuse, RZ ;  /* 0x8000000500047210 */ /* 0x0c0fe20007ffe0ff */
[----:B------:R-:W-:Y:S01]  /*0140*/  HFMA2 R7, -RZ, RZ, 0, 0 ;  /* 0x00000000ff077431 */ /* 0x000fe200000001ff */
[----:B------:R-:W-:Y:S01]  /*0150*/  IADD3 R5, PT, PT, -R0, R5, RZ ;  /* 0x0000000500057210 */ /* 0x000fe20007ffe1ff */
[----:B-1----:R-:W-:Y:S01]  /*0160*/  IMAD.WIDE R14, R3, 0x4, R14 ;  /* 0x00000004030e7825 */ /* 0x002fe200078e020e */
[----:B------:R-:W-:Y:S02]  /*0170*/  ISETP.GT.U32.AND P0, PT, R4, -0x4, PT ;  /* 0xfffffffc0400780c */ /* 0x000fe40003f04070 */
[----:B------:R-:W-:Y:S02]  /*0180*/  LOP3.LUT R6, R5, 0xfffffffc, RZ, 0xc0, !PT ;  /* 0xfffffffc05067812 */ /* 0x000fe400078ec0ff */
[----:B------:R-:W-:Y:S02]  /*0190*/  SHF.R.S32.HI R3, RZ, 0x1f, R2 ;  /* 0x0000001fff037819 */ /* 0x000fe40000011402 */
[----:B------:R-:W-:-:S02]  /*01a0*/  MOV R4, 0x1 ;  /* 0x0000000100047802 */ /* 0x000fc40000000f00 */
[----:B------:R-:W-:Y:S02]  /*01b0*/  LOP3.LUT R5, R5, 0x3, RZ, 0xc0, !PT ;  /* 0x0000000305057812 */ /* 0x000fe400078ec0ff */
[----:B------:R-:W-:-:S07]  /*01c0*/  IADD3 R6, PT, PT, -R6, RZ, RZ ;  /* 0x000000ff06067210 */ /* 0x000fce0007ffe1ff */
.L_x_10:
[----:B------:R-:W1:Y:S01]  /*01d0*/  LDCU UR4, c[0x0][0x384] ;  /* 0x00007080ff0477ac */ /* 0x000e620008000800 */
[----:B------:R-:W-:Y:S01]  /*01e0*/  BSSY.RECONVERGENT B0, `(.L_x_0) ;  /* 0x00000d8000007945 */ /* 0x000fe20003800200 */
[----:B------:R-:W-:Y:S01]  /*01f0*/  MOV R22, RZ ;  /* 0x000000ff00167202 */ /* 0x000fe20000000f00 */
[----:B------:R-:W2:Y:S01]  /*0200*/  LDCU.64 UR8, c[0x0][0x398] ;  /* 0x00007300ff0877ac */ /* 0x000ea20008000a00 */
[----:B-1----:R-:W-:-:S13]  /*0210*/  ISETP.GE.AND P1, PT, R0, UR4, PT ;  /* 0x0000000400007c0c */ /* 0x002fda000bf26270 */
[----:B--2---:R-:W-:Y:S05]  /*0220*/  @P1 BRA `(.L_x_1) ;  /* 0x0000000c004c1947 */ /* 0x004fea0003800000 */
[----:B------:R-:W-:-:S04]  /*0230*/  IMAD R17, R7, 0x3, RZ ;  /* 0x0000000307117824 */ /* 0x000fc800078e02ff */
[----:B------:R-:W-:-:S05]  /*0240*/  IMAD.WIDE R16, R17, 0x4, R14 ;  /* 0x0000000411107825 */ /* 0x000fca00078e020e */
[----:B------:R1:W5:Y:S04]  /*0250*/  LDG.E.CONSTANT R7, desc[UR6][R16.64] ;  /* 0x0000000610077981 */ /* 0x000368000c1e9900 */
[----:B------:R1:W5:Y:S04]  /*0260*/  LDG.E.CONSTANT R8, desc[UR6][R16.64+0x4] ;  /* 0x0000040610087981 */ /* 0x000368000c1e9900 */
[----:B------:R1:W5:Y:S01]  /*0270*/  LDG.E.CONSTANT R9, desc[UR6][R16.64+0x8] ;  /* 0x0000080610097981 */ /* 0x000362000c1e9900 */
[----:B------:R-:W-:Y:S01]  /*0280*/  BSSY.RECONVERGENT B1, `(.L_x_2) ;  /* 0x0000076000017945 */ /* 0x000fe20003800200 */
[----:B------:R-:W-:Y:S01]  /*0290*/  HFMA2 R10, -RZ, RZ, 0, 0 ;  /* 0x00000000ff0a7431 */ /* 0x000fe200000001ff */
[----:B------:R-:W-:-:S02]  /*02a0*/  MOV R11, 0xbf800000 ;  /* 0xbf800000000b7802 */ /* 0x000fc40000000f00 */
[----:B------:R-:W-:Y:S01]  /*02b0*/  MOV R23, R0 ;  /* 0x0000000000177202 */ /* 0x000fe20000000f00 */
[----:B------:R-:W-:Y:S06]  /*02c0*/  @P0 BRA `(.L_x_3) ;  /* 0x0000000400c40947 */ /* 0x000fec0003800000 */
[----:B------:R-:W-:Y:S01]  /*02d0*/  MOV R25, 0x3 ;  /* 0x0000000300197802 */ /* 0x000fe20000000f00 */
[----:B------:R-:W-:Y:S01]  /*02e0*/  BSSY.RECONVERGENT B2, `(.L_x_4) ;  /* 0x000006e000027945 */ /* 0x000fe20003800200 */
[C---:B------:R-:W-:Y:S02]  /*02f0*/  IADD3 R23, PT, PT, R0.reuse, 0x1, RZ ;  /* 0x0000000100177810 */ /* 0x040fe40007ffe0ff */
[----:B------:R-:W-:Y:S01]  /*0300*/  MOV R10, RZ ;  /* 0x000000ff000a7202 */ /* 0x000fe20000000f00 */
[----:B------:R-:W-:Y:S01]  /*0310*/  IMAD R25, R0, R25, 0x6 ;  /* 0x0000000600197424 */ /* 0x000fe200078e0219 */
[----:B------:R-:W-:Y:S02]  /*0320*/  MOV R11, 0xbf800000 ;  /* 0xbf800000000b7802 */ /* 0x000fe40000000f00 */
[----:B------:R-:W-:-:S07]  /*0330*/  MOV R22, R6 ;  /* 0x0000000600167202 */ /* 0x000fce0000000f00 */
.L_x_5:
[----:B------:R-:W-:-:S05]  /*0340*/  IADD3 R19, PT, PT, R25, -0x6, RZ ;  /* 0xfffffffa19137810 */ /* 0x000fca0007ffe0ff */
[----:B------:R-:W-:-:S05]  /*0350*/  IMAD.WIDE.U32 R18, R19, 0x4, R14 ;  /* 0x0000000413127825 */ /* 0x000fca00078e000e */
[----:B------:R-:W1:Y:S04]  /*0360*/  LDG.E.CONSTANT R21, desc[UR6][R18.64+0x4] ;  /* 0x0000040612157981 */ /* 0x000e68000c1e9900 */
[----:B------:R-:W2:Y:S04]  /*0370*/  LDG.E.CONSTANT R20, desc[UR6][R18.64] ;  /* 0x0000000612147981 */ /* 0x000ea8000c1e9900 */
[----:B------:R-:W3:Y:S01]  /*0380*/  LDG.E.CONSTANT R24, desc[UR6][R18.64+0x8] ;  /* 0x0000080612187981 */ /* 0x000ee2000c1e9900 */
[----:B------:R-:W-:Y:S01]  /*0390*/  UMOV UR4, 0xd2f1a9fc ;  /* 0xd2f1a9fc00047882 */ /* 0x000fe20000000000 */
[----:B------:R-:W-:Y:S01]  /*03a0*/  UMOV UR5, 0x3f50624d ;  /* 0x3f50624d00057882 */ /* 0x000fe20000000000 */
[----:B------:R-:W-:-:S02]  /*03b0*/  IADD3 R29, PT, PT, R23, -0x1, RZ ;  /* 0xffffffff171d7810 */ /* 0x000fc40007ffe0ff */
[----:B------:R-:W-:Y:S02]  /*03c0*/  IADD3 R27, PT, PT, R25, -0x3, RZ ;  /* 0xfffffffd191b7810 */ /* 0x000fe40007ffe0ff */
[----:B------:R-:W-:Y:S01]  /*03d0*/  IADD3 R26, P1, PT, R2, R29, RZ ;  /* 0x0000001d021a7210 */ /* 0x000fe20007f3e0ff */
[----:B-1----:R-:W-:-:S04]  /*03e0*/  FMUL R17, R21, R21 ;  /* 0x0000001515117220 */ /* 0x002fc80000400000 */
[----:B--2---:R-:W-:-:S04]  /*03f0*/  FFMA R17, R20, R20, R17 ;  /* 0x0000001414117223 */ /* 0x004fc80000000011 */
[----:B---3--:R-:W-:-:S06]  /*0400*/  FFMA R17, R24, R24, R17 ;  /* 0x0000001818117223 */ /* 0x008fcc0000000011 */
[----:B------:R-:W1:Y:S02]  /*0410*/  F2F.F64.F32 R16, R17 ;  /* 0x0000001100107310 */ /* 0x000e640000201800 */
[----:B-1----:R-:W-:Y:S01]  /*0420*/  DSETP.GTU.AND P4, PT, R16, UR4, PT ;  /* 0x0000000410007e2a */ /* 0x002fe2000bf8c000 */
[----:B------:R-:W-:-:S13]  /*0430*/  IMAD.X R17, RZ, RZ, R3, P1 ;  /* 0x000000ffff117224 */ /* 0x000fda00008e0603 */
[----:B-----5:R-:W-:Y:S01]  /*0440*/  @P4 FADD R21, -R8, R21 ;  /* 0x0000001508154221 */ /* 0x020fe20000000100 */
[----:B------:R-:W-:-:S03]  /*0450*/  @P4 FADD R16, -R7, R20 ;  /* 0x0000001407104221 */ /* 0x000fc60000000100 */
[----:B------:R-:W-:Y:S01]  /*0460*/  @P4 FMUL R19, R21, R21 ;  /* 0x0000001515134220 */ /* 0x000fe20000400000 */
[----:B------:R-:W-:-:S04]  /*0470*/  IMAD.WIDE.U32 R20, R27, 0x4, R14 ;  /* 0x000000041b147825 */ /* 0x000fc800078e000e */
[----:B------:R-:W-:Y:S01]  /*0480*/  @P4 FFMA R18, R16, R16, R19 ;  /* 0x0000001010124223 */ /* 0x000fe20000000013 */
[C---:B------:R-:W-:Y:S01]  /*0490*/  LEA R16, P1, R26.reuse, UR8, 0x2 ;  /* 0x000000081a107c11 */ /* 0x040fe2000f8210ff */
[----:B------:R-:W2:Y:S01]  /*04a0*/  LDG.E.CONSTANT R27, desc[UR6][R20.64+0x4] ;  /* 0x00000406141b7981 */ /* 0x000ea2000c1e9900 */
[----:B------:R-:W-:Y:S02]  /*04b0*/  @P4 FADD R19, -R9, R24 ;  /* 0x0000001809134221 */ /* 0x000fe40000000100 */
[----:B------:R-:W-:Y:S01]  /*04c0*/  LEA.HI.X R17, R26, UR9, R17, 0x2, P1 ;  /* 0x000000091a117c11 */ /* 0x000fe200088f1411 */
[----:B------:R-:W3:Y:S04]  /*04d0*/  LDG.E.CONSTANT R24, desc[UR6][R20.64+0x8] ;  /* 0x0000080614187981 */ /* 0x000ee8000c1e9900 */
[----:B------:R-:W4:Y:S01]  /*04e0*/  LDG.E.CONSTANT R26, desc[UR6][R20.64] ;  /* 0x00000006141a7981 */ /* 0x000f22000c1e9900 */
[----:B------:R-:W-:-:S03]  /*04f0*/  @P4 FFMA R18, R19, R19, R18 ;  /* 0x0000001313124223 */ /* 0x000fc60000000012 */
[----:B------:R-:W3:Y:S01]  /*0500*/  @P4 LDG.E R19, desc[UR6][R16.64] ;  /* 0x0000000610134981 */ /* 0x000ee2000c1e1900 */
[----:B--2---:R-:W-:-:S04]  /*0510*/  FMUL R29, R27, R27 ;  /* 0x0000001b1b1d7220 */ /* 0x004fc80000400000 */
[----:B----4-:R-:W-:-:S04]  /*0520*/  FFMA R29, R26, R26, R29 ;  /* 0x0000001a1a1d7223 */ /* 0x010fc8000000001d */
[----:B---3--:R-:W-:Y:S01]  /*0530*/  FFMA R28, R24, R24, R29 ;  /* 0x00000018181c7223 */ /* 0x008fe2000000001d */
[----:B------:R-:W-:-:S03]  /*0540*/  @P4 FMNMX R29, R18, R19, PT ;  /* 0x00000013121d4209 */ /* 0x000fc60003800000 */
[----:B------:R-:W1:Y:S02]  /*0550*/  F2F.F64.F32 R18, R28 ;  /* 0x0000001c00127310 */ /* 0x000e640000201800 */
[----:B-1----:R-:W-:Y:S01]  /*0560*/  DSETP.GTU.AND P3, PT, R18, UR4, PT ;  /* 0x0000000412007e2a */ /* 0x002fe2000bf6c000 */
[----:B------:R-:W-:-:S05]  /*0570*/  IMAD.WIDE.U32 R18, R25, 0x4, R14 ;  /* 0x0000000419127825 */ /* 0x000fca00078e000e */
[----:B------:R-:W2:Y:S08]  /*0580*/  LDG.E.CONSTANT R28, desc[UR6][R18.64] ;  /* 0x00000006121c7981 */ /* 0x000eb0000c1e9900 */
[----:B------:R-:W-:Y:S01]  /*0590*/  @P3 FADD R27, -R8, R27 ;  /* 0x0000001b081b3221 */ /* 0x000fe20000000100 */
[----:B------:R-:W-:-:S03]  /*05a0*/  @P3 FADD R26, -R7, R26 ;  /* 0x0000001a071a3221 */ /* 0x000fc60000000100 */
[----:B------:R-:W-:-:S04]  /*05b0*/  @P3 FMUL R27, R27, R27 ;  /* 0x0000001b1b1b3220 */ /* 0x000fc80000400000 */
[----:B------:R-:W-:Y:S02]  /*05c0*/  @P3 FFMA R20, R26, R26, R27 ;  /* 0x0000001a1a143223 */ /* 0x000fe4000000001b */
[----:B------:R-:W3:Y:S01]  /*05d0*/  LDG.E.CONSTANT R27, desc[UR6][R18.64+0x4] ;  /* 0x00000406121b7981 */ /* 0x000ee2000c1e9900 */
[----:B------:R-:W-:-:S03]  /*05e0*/  @P3 FADD R21, -R9, R24 ;  /* 0x0000001809153221 */ /* 0x000fc60000000100 */
[----:B------:R1:W4:Y:S01]  /*05f0*/  LDG.E.CONSTANT R26, desc[UR6][R18.64+0x8] ;  /* 0x00000806121a7981 */ /* 0x000322000c1e9900 */
[----:B------:R-:W-:-:S03]  /*0600*/  @P3 FFMA R20, R21, R21, R20 ;  /* 0x0000001515143223 */ /* 0x000fc60000000014 */
[----:B------:R-:W4:Y:S01]  /*0610*/  @P3 LDG.E R21, desc[UR6][R16.64+0x4] ;  /* 0x0000040610153981 */ /* 0x000f22000c1e1900 */
[----:B------:R-:W-:-:S03]  /*0620*/  @P4 FSETP.GT.AND P5, PT, R29, R11, PT ;  /* 0x0000000b1d00420b */ /* 0x000fc60003fa4000 */
[----:B------:R3:W-:Y:S01]  /*0630*/  @P4 STG.E desc[UR6][R16.64], R29 ;  /* 0x0000001d10004986 */ /* 0x0007e2000c101906 */
[----:B------:R-:W-:Y:S02]  /*0640*/  @P4 FSEL R11, R29, R11, P5 ;  /* 0x0000000b1d0b4208 */ /* 0x000fe40002800000 */
[----:B-1----:R-:W-:-:S05]  /*0650*/  IADD3 R19, PT, PT, R25, 0x3, RZ ;  /* 0x0000000319137810 */ /* 0x002fca0007ffe0ff */
[----:B------:R-:W-:-:S04]  /*0660*/  IMAD.WIDE.U32 R18, R19, 0x4, R14 ;  /* 0x0000000413127825 */ /* 0x000fc800078e000e */
[----:B---3--:R-:W-:-:S04]  /*0670*/  FMUL R29, R27, R27 ;  /* 0x0000001b1b1d7220 */ /* 0x008fc80000400000 */
[----:B--2---:R-:W-:-:S04]  /*0680*/  FFMA R29, R28, R28, R29 ;  /* 0x0000001c1c1d7223 */ /* 0x004fc8000000001d */
[----:B----4-:R-:W-:Y:S01]  /*0690*/  FFMA R24, R26, R26, R29 ;  /* 0x0000001a1a187223 */ /* 0x010fe2000000001d */
[----:B------:R-:W-:-:S03]  /*06a0*/  @P3 FMNMX R29, R20, R21, PT ;  /* 0x00000015141d3209 */ /* 0x000fc60003800000 */
[----:B------:R1:W2:Y:S02]  /*06b0*/  F2F.F64.F32 R20, R24 ;  /* 0x0000001800147310 */ /* 0x0002a40000201800 */
[----:B-1----:R-:W3:Y:S01]  /*06c0*/  LDG.E.CONSTANT R24, desc[UR6][R18.64] ;  /* 0x0000000612187981 */ /* 0x002ee2000c1e9900 */
[----:B--2---:R-:W-:-:S14]  /*06d0*/  DSETP.GTU.AND P1, PT, R20, UR4, PT ;  /* 0x0000000414007e2a */ /* 0x004fdc000bf2c000 */
[----:B------:R-:W-:Y:S01]  /*06e0*/  @P1 FADD R27, -R8, R27 ;  /* 0x0000001b081b1221 */ /* 0x000fe20000000100 */
[----:B------:R-:W-:-:S03]  /*06f0*/  @P1 FADD R28, -R7, R28 ;  /* 0x0000001c071c1221 */ /* 0x000fc60000000100 */
[----:B------:R-:W-:Y:S01]  /*0700*/  @P1 FMUL R27, R27, R27 ;  /* 0x0000001b1b1b1220 */ /* 0x000fe20000400000 */
[----:B------:R-:W-:Y:S02]  /*0710*/  @P1 FADD R21, -R9, R26 ;  /* 0x0000001a09151221 */ /* 0x000fe40000000100 */
[----:B------:R-:W2:Y:S01]  /*0720*/  LDG.E.CONSTANT R26, desc[UR6][R18.64+0x8] ;  /* 0x00000806121a7981 */ /* 0x000ea2000c1e9900 */
[----:B------:R-:W-:-:S03]  /*0730*/  @P1 FFMA R28, R28, R28, R27 ;  /* 0x0000001c1c1c1223 */ /* 0x000fc6000000001b */
[----:B------:R-:W4:Y:S01]  /*0740*/  LDG.E.CONSTANT R27, desc[UR6][R18.64+0x4] ;  /* 0x00000406121b7981 */ /* 0x000f22000c1e9900 */
[----:B------:R-:W-:Y:S01]  /*0750*/  @P1 FFMA R28, R21, R21, R28 ;  /* 0x00000015151c1223 */ /* 0x000fe2000000001c */
[----:B------:R-:W-:-:S04]  /*0760*/  IADD3 R21, PT, PT, R23, -0x1, RZ ;  /* 0xffffffff17157810 */ /* 0x000fc80007ffe0ff */
[----:B------:R-:W-:Y:S02]  /*0770*/  @P4 SEL R10, R21, R10, P5 ;  /* 0x0000000a150a4207 */ /* 0x000fe40002800000 */
[----:B------:R-:W2:Y:S01]  /*0780*/  @P1 LDG.E R21, desc[UR6][R16.64+0x8] ;  /* 0x0000080610151981 */ /* 0x000ea2000c1e1900 */
[----:B------:R-:W-:-:S03]  /*0790*/  @P3 FSETP.GT.AND P2, PT, R29, R11, PT ;  /* 0x0000000b1d00320b */ /* 0x000fc60003f44000 */
[----:B------:R4:W-:Y:S01]  /*07a0*/  @P3 STG.E desc[UR6][R16.64+0x4], R29 ;  /* 0x0000041d10003986 */ /* 0x0009e2000c101906 */
[----:B------:R-:W-:Y:S01]  /*07b0*/  @P3 FSEL R11, R29, R11, P2 ;  /* 0x0000000b1d0b3208 */ /* 0x000fe20001000000 */
[----:B----4-:R-:W-:-:S04]  /*07c0*/  FMUL R29, R27, R27 ;  /* 0x0000001b1b1d7220 */ /* 0x010fc80000400000 */
[----:B---3--:R-:W-:-:S04]  /*07d0*/  FFMA R29, R24, R24, R29 ;  /* 0x00000018181d7223 */ /* 0x008fc8000000001d */
[----:B--2---:R-:W-:Y:S01]  /*07e0*/  FFMA R20, R26, R26, R29 ;  /* 0x0000001a1a147223 */ /* 0x004fe2000000001d */
[----:B------:R-:W-:-:S05]  /*07f0*/  @P1 FMNMX R28, R28, R21, PT ;  /* 0x000000151c1c1209 */ /* 0x000fca0003800000 */
[----:B------:R-:W1:Y:S02]  /*0800*/  F2F.F64.F32 R20, R20 ;  /* 0x0000001400147310 */ /* 0x000e640000201800 */
[----:B-1----:R-:W-:-:S14]  /*0810*/  DSETP.GTU.AND P4, PT, R20, UR4, PT ;  /* 0x0000000414007e2a */ /* 0x002fdc000bf8c000 */
[----:B------:R-:W2:Y:S01]  /*0820*/  @P4 LDG.E R18, desc[UR6][R16.64+0xc] ;  /* 0x00000c0610124981 */ /* 0x000ea2000c1e1900 */
[----:B------:R-:W-:Y:S01]  /*0830*/  @P4 FADD R27, -R8, R27 ;  /* 0x0000001b081b4221 */ /* 0x000fe20000000100 */
[----:B------:R-:W-:-:S03]  /*0840*/  @P4 FADD R24, -R7, R24 ;  /* 0x0000001807184221 */ /* 0x000fc60000000100 */
[----:B------:R-:W-:Y:S01]  /*0850*/  @P4 FMUL R27, R27, R27 ;  /* 0x0000001b1b1b4220 */ /* 0x000fe20000400000 */
[----:B------:R-:W-:-:S03]  /*0860*/  @P4 FADD R26, -R9, R26 ;  /* 0x0000001a091a4221 */ /* 0x000fc60000000100 */
[----:B------:R-:W-:-:S04]  /*0870*/  @P4 FFMA R27, R24, R24, R27 ;  /* 0x00000018181b4223 */ /* 0x000fc8000000001b */
[----:B------:R-:W-:Y:S01]  /*0880*/  @P4 FFMA R27, R26, R26, R27 ;  /* 0x0000001a1a1b4223 */ /* 0x000fe2000000001b */
[CC--:B------:R-:W-:Y:S02]  /*0890*/  @P1 FSETP.GT.AND P6, PT, R28.reuse, R11.reuse, PT ;  /* 0x0000000b1c00120b */ /* 0x0c0fe40003fc4000 */
[----:B------:R-:W-:Y:S02]  /*08a0*/  PLOP3.LUT P5, PT, PT, PT, PT, 0x8, 0x80 ;  /* 0x000000000080781c */ /* 0x000fe40003fae170 */
[----:B------:R-:W-:Y:S02]  /*08b0*/  @P1 FSEL R11, R28, R11, P6 ;  /* 0x0000000b1c0b1208 */ /* 0x000fe40003000000 */
[----:B------:R-:W-:Y:S02]  /*08c0*/  @P1 PLOP3.LUT P5, PT, P6, PT, PT, 0x80, 0x8 ;  /* 0x000000000008181c */ /* 0x000fe400037af070 */
[----:B------:R-:W-:Y:S01]  /*08d0*/  IADD3 R22, PT, PT, R22, 0x4, RZ ;  /* 0x0000000416167810 */ /* 0x000fe20007ffe0ff */
[----:B------:R3:W-:Y:S01]  /*08e0*/  @P1 STG.E desc[UR6][R16.64+0x8], R28 ;  /* 0x0000081c10001986 */ /* 0x0007e2000c101906 */
[----:B------:R-:W-:-:S02]  /*08f0*/  @P3 SEL R10, R23, R10, P2 ;  /* 0x0000000a170a3207 */ /* 0x000fc40001000000 */
[----:B------:R-:W-:Y:S02]  /*0900*/  PLOP3.LUT P2, PT, PT, PT, PT, 0x8, 0x80 ;  /* 0x000000000080781c */ /* 0x000fe40003f4e170 */
[----:B------:R-:W-:Y:S02]  /*0910*/  ISETP.NE.AND P1, PT, R22, RZ, PT ;  /* 0x000000ff1600720c */ /* 0x000fe40003f25270 */
[----:B------:R-:W-:-:S03]  /*0920*/  IADD3 R25, PT, PT, R25, 0xc, RZ ;  /* 0x0000000c19197810 */ /* 0x000fc60007ffe0ff */
[----:B------:R-:W-:Y:S02]  /*0930*/  @P5 IADD3 R10, PT, PT, R23, 0x1, RZ ;  /* 0x00000001170a5810 */ /* 0x000fe40007ffe0ff */
[----:B--2---:R-:W-:-:S05]  /*0940*/  @P4 FMNMX R18, R27, R18, PT ;  /* 0x000000121b124209 */ /* 0x004fca0003800000 */
[----:B------:R3:W-:Y:S01]  /*0950*/  @P4 STG.E desc[UR6][R16.64+0xc], R18 ;  /* 0x00000c1210004986 */ /* 0x0007e2000c101906 */
[----:B------:R-:W-:-:S04]  /*0960*/  @P4 FSETP.GT.AND P6, PT, R18, R11, PT ;  /* 0x0000000b1200420b */ /* 0x000fc80003fc4000 */
[----:B------:R-:W-:Y:S02]  /*0970*/  @P4 PLOP3.LUT P2, PT, P6, PT, PT, 0x80, 0x8 ;  /* 0x000000000008481c */ /* 0x000fe4000374f070 */
[----:B------:R-:W-:-:S11]  /*0980*/  @P4 FSEL R11, R18, R11, P6 ;  /* 0x0000000b120b4208 */ /* 0x000fd60003000000 */
[C---:B------:R-:W-:Y:S02]  /*0990*/  @P2 IADD3 R10, PT, PT, R23.reuse, 0x2, RZ ;  /* 0x00000002170a2810 */ /* 0x040fe40007ffe0ff */
[----:B------:R-:W-:Y:S01]  /*09a0*/  IADD3 R23, PT, PT, R23, 0x4, RZ ;  /* 0x0000000417177810 */ /* 0x000fe20007ffe0ff */
[----:B---3--:R-:W-:Y:S06]  /*09b0*/  @P1 BRA `(.L_x_5) ;  /* 0xfffffff800601947 */ /* 0x008fec000383ffff */
[----:B------:R-:W-:Y:S05]  /*09c0*/  BSYNC.RECONVERGENT B2 ;  /* 0x0000000000027941 */ /* 0x000fea0003800200 */
.L_x_4:
[----:B------:R-:W-:-:S07]  /*09d0*/  IADD3 R23, PT, PT, R23, -0x1, RZ ;  /* 0xffffffff17177810 */ /* 0x000fce0007ffe0ff */
.L_x_3:
[----:B------:R-:W-:Y:S05]  /*09e0*/  BSYNC.RECONVERGENT B1 ;  /* 0x0000000000017941 */ /* 0x000fea0003800200 */
.L_x_2:
[----:B------:R-:W-:Y:S01]  /*09f0*/  ISETP.NE.AND P1, PT, R5, RZ, PT ;  /* 0x000000ff0500720c */ /* 0x000fe20003f25270 */
[----:B------:R-:W-:-:S12]  /*0a00*/  IMAD.MOV.U32 R22, RZ, RZ, R10 ;  /* 0x000000ffff167224 */ /* 0x000fd800078e000a */
[----:B------:R-:W-:Y:S05]  /*0a10*/  @!P1 BRA `(.L_x_1) ;  /* 0x0000000400509947 */ /* 0x000fea0003800000 */
[----:B------:R-:W-:Y:S01]  /*0a20*/  IMAD R25, R23, 0x3, RZ ;  /* 0x0000000317197824 */ /* 0x000fe200078e02ff */
[----:B------:R-:W2:Y:S03]  /*0a30*/  LDCU.64 UR4, c[0x0][0x398] ;  /* 0x00007300ff0477ac */ /* 0x000ea60008000a00 */
[----:B------:R-:W-:-:S05]  /*0a40*/  IMAD.WIDE.U32 R20, R25, 0x4, R14 ;  /* 0x0000000419147825 */ /* 0x000fca00078e000e */
[----:B------:R-:W3:Y:S04]  /*0a50*/  LDG.E.CONSTANT R27, desc[UR6][R20.64+0x4] ;  /* 0x00000406141b7981 */ /* 0x000ee8000c1e9900 */
[----:B------:R-:W4:Y:S04]  /*0a60*/  LDG.E.CONSTANT R10, desc[UR6][R20.64] ;  /* 0x00000006140a7981 */ /* 0x000f28000c1e9900 */
[----:B------:R-:W2:Y:S01]  /*0a70*/  LDG.E.CONSTANT R26, desc[UR6][R20.64+0x8] ;  /* 0x00000806141a7981 */ /* 0x000ea2000c1e9900 */
[----:B-1----:R-:W-:Y:S01]  /*0a80*/  HFMA2 R16, -RZ, RZ, -55.53125, -0.0467529296875 ;  /* 0xd2f1a9fcff107431 */ /* 0x002fe200000001ff */
[----:B------:R-:W-:Y:S01]  /*0a90*/  IADD3 R24, P2, PT, R2, R23, RZ ;  /* 0x0000001702187210 */ /* 0x000fe20007f5e0ff */
[----:B------:R-:W-:Y:S01]  /*0aa0*/  BSSY.RECONVERGENT B1, `(.L_x_6) ;  /* 0x0000019000017945 */ /* 0x000fe20003800200 */
[----:B---3--:R-:W-:-:S04]  /*0ab0*/  FMUL R17, R27, R27 ;  /* 0x0000001b1b117220 */ /* 0x008fc80000400000 */
[----:B----4-:R-:W-:-:S04]  /*0ac0*/  FFMA R17, R10, R10, R17 ;  /* 0x0000000a0a117223 */ /* 0x010fc80000000011 */
[----:B--2---:R-:W-:Y:S01]  /*0ad0*/  FFMA R28, R26, R26, R17 ;  /* 0x0000001a1a1c7223 */ /* 0x004fe20000000011 */
[----:B------:R-:W-:-:S03]  /*0ae0*/  MOV R17, 0x3f50624d ;  /* 0x3f50624d00117802 */ /* 0x000fc60000000f00 */
[----:B------:R-:W1:Y:S03]  /*0af0*/  F2F.F64.F32 R18, R28 ;  /* 0x0000001c00127310 */ /* 0x000e660000201800 */
[----:B-1----:R-:W-:Y:S01]  /*0b00*/  DSETP.GTU.AND P1, PT, R18, R16, PT ;  /* 0x000000101200722a */ /* 0x002fe20003f2c000 */
[----:B------:R-:W-:Y:S02]  /*0b10*/  IADD3.X R19, PT, PT, RZ, R3, RZ, P2, !PT ;  /* 0x00000003ff137210 */ /* 0x000fe400017fe4ff */
[C---:B------:R-:W-:Y:S02]  /*0b20*/  LEA R18, P3, R24.reuse, UR4, 0x2 ;  /* 0x0000000418127c11 */ /* 0x040fe4000f8610ff */
[----:B------:R-:W-:Y:S02]  /*0b30*/  ISETP.NE.AND P2, PT, R5, 0x1, PT ;  /* 0x000000010500780c */ /* 0x000fe40003f45270 */
[----:B------:R-:W-:-:S02]  /*0b40*/  LEA.HI.X R19, R24, UR5, R19, 0x2, P3 ;  /* 0x0000000518137c11 */ /* 0x000fc400098f1413 */
[----:B------:R-:W-:-:S05]  /*0b50*/  MOV R24, R11 ;  /* 0x0000000b00187202 */ /* 0x000fca0000000f00 */
[----:B------:R-:W-:Y:S05]  /*0b60*/  @!P1 BRA `(.L_x_7) ;  /* 0x0000000000309947 */ /* 0x000fea0003800000 */
[----:B------:R-:W2:Y:S01]  /*0b70*/  LDG.E R11, desc[UR6][R18.64] ;  /* 0x00000006120b7981 */ /* 0x000ea2000c1e1900 */
[----:B-----5:R-:W-:Y:S01]  /*0b80*/  FADD R27, -R8, R27 ;  /* 0x0000001b081b7221 */ /* 0x020fe20000000100 */
[----:B------:R-:W-:Y:S01]  /*0b90*/  FADD R10, -R7, R10 ;  /* 0x0000000a070a7221 */ /* 0x000fe20000000100 */
[----:B------:R-:W-:Y:S02]  /*0ba0*/  FADD R26, -R9, R26 ;  /* 0x0000001a091a7221 */ /* 0x000fe40000000100 */
[----:B------:R-:W-:-:S04]  /*0bb0*/  FMUL R27, R27, R27 ;  /* 0x0000001b1b1b7220 */ /* 0x000fc80000400000 */
[----:B------:R-:W-:-:S04]  /*0bc0*/  FFMA R27, R10, R10, R27 ;  /* 0x0000000a0a1b7223 */ /* 0x000fc8000000001b */
[----:B------:R-:W-:-:S05]  /*0bd0*/  FFMA R26, R26, R26, R27 ;  /* 0x0000001a1a1a7223 */ /* 0x000fca000000001b */
[----:B--2---:R-:W-:-:S04]  /*0be0*/  FMNMX R11, R26, R11, PT ;  /* 0x0000000b1a0b7209 */ /* 0x004fc80003800000 */
[CC--:B------:R-:W-:Y:S01]  /*0bf0*/  FSETP.GT.AND P1, PT, R11.reuse, R24.reuse, PT ;  /* 0x000000180b00720b */ /* 0x0c0fe20003f24000 */
[----:B------:R1:W-:Y:S03]  /*0c00*/  STG.E desc[UR6][R18.64], R11 ;  /* 0x0000000b12007986 */ /* 0x0003e6000c101906 */
[----:B------:R-:W-:Y:S02]  /*0c10*/  FSEL R24, R11, R24, P1 ;  /* 0x000000180b187208 */ /* 0x000fe40000800000 */
[----:B------:R-:W-:-:S07]  /*0c20*/  SEL R22, R23, R22, P1 ;  /* 0x0000001617167207 */ /* 0x000fce0000800000 */
.L_x_7:
[----:B------:R-:W-:Y:S05]  /*0c30*/  BSYNC.RECONVERGENT B1 ;  /* 0x0000000000017941 */ /* 0x000fea0003800200 */
.L_x_6:
[----:B------:R-:W-:Y:S05]  /*0c40*/  @!P2 BRA `(.L_x_1) ;  /* 0x0000000000c4a947 */ /* 0x000fea0003800000 */
[----:B-1----:R-:W-:-:S05]  /*0c50*/  IADD3 R11, PT, PT, R25, 0x3, RZ ;  /* 0x00000003190b7810 */ /* 0x002fca0007ffe0ff */
[----:B------:R-:W-:-:S05]  /*0c60*/  IMAD.WIDE.U32 R10, R11, 0x4, R14 ;  /* 0x000000040b0a7825 */ /* 0x000fca00078e000e */
[----:B------:R-:W2:Y:S04]  /*0c70*/  LDG.E.CONSTANT R27, desc[UR6][R10.64+0x4] ;  /* 0x000004060a1b7981 */ /* 0x000ea8000c1e9900 */
[----:B------:R-:W3:Y:S04]  /*0c80*/  LDG.E.CONSTANT R26, desc[UR6][R10.64] ;  /* 0x000000060a1a7981 */ /* 0x000ee8000c1e9900 */
[----:B------:R-:W4:Y:S01]  /*0c90*/  LDG.E.CONSTANT R28, desc[UR6][R10.64+0x8] ;  /* 0x000008060a1c7981 */ /* 0x000f22000c1e9900 */
[----:B------:R-:W-:Y:S01]  /*0ca0*/  BSSY.RECONVERGENT B1, `(.L_x_8) ;  /* 0x0000014000017945 */ /* 0x000fe20003800200 */
[----:B------:R-:W-:Y:S01]  /*0cb0*/  ISETP.NE.AND P2, PT, R5, 0x2, PT ;  /* 0x000000020500780c */ /* 0x000fe20003f45270 */
[----:B--2---:R-:W-:-:S04]  /*0cc0*/  FMUL R21, R27, R27 ;  /* 0x0000001b1b157220 */ /* 0x004fc80000400000 */
[----:B---3--:R-:W-:-:S04]  /*0cd0*/  FFMA R21, R26, R26, R21 ;  /* 0x0000001a1a157223 */ /* 0x008fc80000000015 */
[----:B----4-:R-:W-:-:S06]  /*0ce0*/  FFMA R21, R28, R28, R21 ;  /* 0x0000001c1c157223 */ /* 0x010fcc0000000015 */
[----:B------:R-:W1:Y:S02]  /*0cf0*/  F2F.F64.F32 R20, R21 ;  /* 0x0000001500147310 */ /* 0x000e640000201800 */
[----:B-1----:R-:W-:-:S14]  /*0d00*/  DSETP.GTU.AND P1, PT, R20, R16, PT ;  /* 0x000000101400722a */ /* 0x002fdc0003f2c000 */
        /* <DEDUP_REMOVED lines=11> */
[----:B------:R-:W-:-:S09]  /*0dc0*/  FSEL R24, R27, R24, P1 ;  /* 0x000000181b187208 */ /* 0x000fd20000800000 */
[----:B-1----:R-:W-:-:S07]  /*0dd0*/  @P1 IADD3 R22, PT, PT, R23, 0x1, RZ ;  /* 0x0000000117161810 */ /* 0x002fce0007ffe0ff */
.L_x_9:
[----:B------:R-:W-:Y:S05]  /*0de0*/  BSYNC.RECONVERGENT B1 ;  /* 0x0000000000017941 */ /* 0x000fea0003800200 */
.L_x_8:
[----:B------:R-:W-:Y:S05]  /*0df0*/  @!P2 BRA `(.L_x_1) ;  /* 0x000000000058a947 */ /* 0x000fea0003800000 */
[----:B------:R-:W-:-:S05]  /*0e00*/  IADD3 R11, PT, PT, R25, 0x6, RZ ;  /* 0x00000006190b7810 */ /* 0x000fca0007ffe0ff */
[----:B------:R-:W-:-:S05]  /*0e10*/  IMAD.WIDE.U32 R10, R11, 0x4, R14 ;  /* 0x000000040b0a7825 */ /* 0x000fca00078e000e */
[----:B------:R-:W2:Y:S04]  /*0e20*/  LDG.E.CONSTANT R25, desc[UR6][R10.64+0x4] ;  /* 0x000004060a197981 */ /* 0x000ea8000c1e9900 */
[----:B------:R-:W3:Y:S04]  /*0e30*/  LDG.E.CONSTANT R26, desc[UR6][R10.64] ;  /* 0x000000060a1a7981 */ /* 0x000ee8000c1e9900 */
[----:B------:R-:W4:Y:S01]  /*0e40*/  LDG.E.CONSTANT R28, desc[UR6][R10.64+0x8] ;  /* 0x000008060a1c7981 */ /* 0x000f22000c1e9900 */
        /* <DEDUP_REMOVED lines=14> */
[----:B------:R-:W-:Y:S01]  /*0f30*/  FSETP.GT.AND P1, PT, R11, R24, PT ;  /* 0x000000180b00720b */ /* 0x000fe20003f24000 */
[----:B------:R2:W-:-:S12]  /*0f40*/  STG.E desc[UR6][R18.64+0x8], R11 ;  /* 0x0000080b12007986 */ /* 0x0005d8000c101906 */
[----:B--2---:R-:W-:-:S07]  /*0f50*/  @P1 IADD3 R22, PT, PT, R23, 0x2, RZ ;  /* 0x0000000217161810 */ /* 0x004fce0007ffe0ff */
.L_x_1:
[----:B------:R-:W-:Y:S05]  /*0f60*/  BSYNC.RECONVERGENT B0 ;  /* 0x0000000000007941 */ /* 0x000fea0003800200 */
.L_x_0:
[----:B------:R-:W2:Y:S01]  /*0f70*/  S2UR UR5, SR_CgaCtaId ;  /* 0x00000000000579c3 */ /* 0x000ea20000008800 */
[----:B------:R-:W-:Y:S01]  /*0f80*/  UMOV UR4, 0x400 ;  /* 0x0000040000047882 */ /* 0x000fe20000000000 */
[----:B------:R-:W-:-:S13]  /*0f90*/  ISETP.NE.AND P1, PT, R0, RZ, PT ;  /* 0x000000ff0000720c */ /* 0x000fda0003f25270 */
[C---:B-----5:R-:W-:Y:S01]  /*0fa0*/  @!P1 IMAD.WIDE.U32 R8, R4.reuse, 0x4, R12 ;  /* 0x0000000404089825 */ /* 0x060fe200078e000c */
[----:B------:R-:W-:Y:S01]  /*0fb0*/  IADD3 R4, PT, PT, R4, 0x1, RZ ;  /* 0x0000000104047810 */ /* 0x000fe20007ffe0ff */
[----:B--2---:R-:W-:-:S06]  /*0fc0*/  ULEA UR4, UR5, UR4, 0x18 ;  /* 0x0000000405047291 */ /* 0x004fcc000f8ec0ff */
[----:B-1----:R-:W-:-:S05]  /*0fd0*/  LEA R11, R0, UR4, 0x2 ;  /* 0x00000004000b7c11 */ /* 0x002fca000f8e10ff */
[----:B------:R-:W-:Y:S01]  /*0fe0*/  STS [R11], R22 ;  /* 0x000000160b007388 */ /* 0x000fe20000000800 */
[----:B------:R-:W-:Y:S06]  /*0ff0*/  BAR.SYNC.DEFER_BLOCKING 0x0 ;  /* 0x0000000000007b1d */ /* 0x000fec0000010000 */
[----:B------:R-:W1:Y:S01]  /*1000*/  LDS R7, [UR4] ;  /* 0x00000004ff077984 */ /* 0x000e620008000800 */
[----:B------:R-:W2:Y:S03]  /*1010*/  LDCU UR4, c[0x0][0x388] ;  /* 0x00007100ff0477ac */ /* 0x000ea60008000800 */
[----:B-1----:R1:W-:Y:S01]  /*1020*/  @!P1 STG.E desc[UR6][R8.64], R7 ;  /* 0x0000000708009986 */ /* 0x0023e2000c101906 */
[----:B--2---:R-:W-:-:S13]  /*1030*/  ISETP.NE.AND P1, PT, R4, UR4, PT ;  /* 0x0000000404007c0c */ /* 0x004fda000bf25270 */
[----:B-1----:R-:W-:Y:S05]  /*1040*/  @P1 BRA `(.L_x_10) ;  /* 0xfffffff000601947 */ /* 0x002fea000383ffff */
[----:B------:R-:W-:Y:S05]  /*1050*/  EXIT ;  /* 0x000000000000794d */ /* 0x000fea0003800000 */
.L_x_11:
[----:B------:R-:W-:-:S00]  /*1060*/  BRA `(.L_x_11) ;  /* 0xfffffffc00fc7947 */ /* 0x000fc0000383ffff */
[----:B------:R-:W-:-:S00]  /*1070*/  NOP ;  /* 0x0000000000007918 */ /* 0x000fc00000000000 */
        /* <DEDUP_REMOVED lines=8> */
.L_x_299:


//--------------------- .text._Z27farthestpointsamplingKernelILj2EEviiiPKfPfPi --------------------------
	.section	.text._Z27farthestpointsamplingKernelILj2EEviiiPKfPfPi,"ax",@progbits
	.align	128
        .global         _Z27farthestpointsamplingKernelILj2EEviiiPKfPfPi
        .type           _Z27farthestpointsamplingKernelILj2EEviiiPKfPfPi,@function
        .size           _Z27farthestpointsamplingKernelILj2EEviiiPKfPfPi,(.L_x_300 - _Z27farthestpointsamplingKernelILj2EEviiiPKfPfPi)
        .other          _Z27farthestpointsamplingKernelILj2EEviiiPKfPfPi,@"STO_CUDA_ENTRY STV_DEFAULT"
_Z27farthestpointsamplingKernelILj2EEviiiPKfPfPi:
.text._Z27farthestpointsamplingKernelILj2EEviiiPKfPfPi:
        /* <DEDUP_REMOVED lines=13> */
[----:B---3--:R-:W-:-:S12]  /*00d0*/  IMAD.WIDE.U32 R12, R3, 0x4, R12 ;  /* 0x00000004030c7825 */ /* 0x008fd800078e000c */
[----:B--2---:R0:W-:Y:S01]  /*00e0*/  @!P0 STG.E desc[UR8][R12.64], RZ ;  /* 0x000000ff0c008986 */ /* 0x0041e2000c101908 */
[----:B------:R-:W-:Y:S06]  /*00f0*/  BAR.SYNC.DEFER_BLOCKING 0x0 ;  /* 0x0000000000007b1d */ /* 0x000fec0000010000 */
[----:B------:R-:W-:Y:S05]  /*0100*/  @!P1 EXIT ;  /* 0x000000000000994d */ /* 0x000fea0003800000 */
[----:B------:R-:W-:Y:S01]  /*0110*/  LOP3.LUT R4, RZ, R6, RZ, 0x33, !PT ;  /* 0x00000006ff047212 */ /* 0x000fe200078e33ff */
[----:B----4-:R-:W-:Y:S01]  /*0120*/  IMAD R5, R7, UR4, RZ ;  /* 0x0000000407057c24 */ /* 0x010fe2000f8e02ff */
[----:B------:R-:W-:Y:S02]  /*0130*/  MOV R2, 0x1 ;  /* 0x0000000100027802 */ /* 0x000fe40000000f00 */
[----:B------:R-:W-:Y:S01]  /*0140*/  IADD3 R4, PT, PT, R4, R7, RZ ;  /* 0x0000000704047210 */ /* 0x000fe20007ffe0ff */
[----:B------:R-:W-:Y:S02]  /*0150*/  IMAD R3, R5, 0x3, RZ ;  /* 0x0000000305037824 */ /* 0x000fe400078e02ff */
[----:B------:R-:W-:Y:S01]  /*0160*/  HFMA2 R7, -RZ, RZ, 0, 0 ;  /* 0x00000000ff077431 */ /* 0x000fe200000001ff */
[----:B------:R-:W-:Y:S01]  /*0170*/  LEA.HI R0, R4, 0x1, RZ, 0x1f ;  /* 0x0000000104007811 */ /* 0x000fe200078ff8ff */
[----:B-1----:R-:W-:Y:S01]  /*0180*/  IMAD.WIDE R14, R3, 0x4, R14 ;  /* 0x00000004030e7825 */ /* 0x002fe200078e020e */
[----:B------:R-:W-:-:S02]  /*0190*/  SHF.R.S32.HI R3, RZ, 0x1f, R5 ;  /* 0x0000001fff037819 */ /* 0x000fc40000011405 */
[----:B------:R-:W-:-:S04]  /*01a0*/  LOP3.LUT R0, R0, 0xfffffffc, RZ, 0xc0, !PT ;  /* 0xfffffffc00007812 */ /* 0x000fc800078ec0ff */
[----:B------:R-:W-:-:S07]  /*01b0*/  IADD3 R0, PT, PT, -R0, RZ, RZ ;  /* 0x000000ff00007210 */ /* 0x000fce0007ffe1ff */
.L_x_22:
[----:B-1----:R-:W1:Y:S01]  /*01c0*/  LDCU UR4, c[0x0][0x384] ;  /* 0x00007080ff0477ac */ /* 0x002e620008000800 */
[----:B------:R-:W-:Y:S01]  /*01d0*/  BSSY.RECONVERGENT B0, `(.L_x_12) ;  /* 0x00000dc000007945 */ /* 0x000fe20003800200 */
[----:B------:R-:W-:Y:S01]  /*01e0*/  MOV R23, 0xbf800000 ;  /* 0xbf80000000177802 */ /* 0x000fe20000000f00 */
[----:B------:R-:W2:Y:S01]  /*01f0*/  LDCU.64 UR6, c[0x0][0x398] ;  /* 0x00007300ff0677ac */ /* 0x000ea20008000a00 */
[----:B------:R-:W-:Y:S02]  /*0200*/  MOV R25, RZ ;  /* 0x000000ff00197202 */ /* 0x000fe40000000f00 */
[----:B-1----:R-:W-:-:S13]  /*0210*/  ISETP.GE.AND P0, PT, R6, UR4, PT ;  /* 0x0000000406007c0c */ /* 0x002fda000bf06270 */
[----:B--2---:R-:W-:Y:S05]  /*0220*/  @P0 BRA `(.L_x_13) ;  /* 0x0000000c00580947 */ /* 0x004fea0003800000 */
[----:B------:R-:W-:-:S04]  /*0230*/  IMAD R17, R7, 0x3, RZ ;  /* 0x0000000307117824 */ /* 0x000fc800078e02ff */
[----:B------:R-:W-:-:S05]  /*0240*/  IMAD.WIDE R16, R17, 0x4, R14 ;  /* 0x0000000411107825 */ /* 0x000fca00078e020e */
[----:B------:R1:W5:Y:S04]  /*0250*/  LDG.E.CONSTANT R7, desc[UR8][R16.64] ;  /* 0x0000000810077981 */ /* 0x000368000c1e9900 */
[----:B------:R1:W5:Y:S04]  /*0260*/  LDG.E.CONSTANT R8, desc[UR8][R16.64+0x4] ;  /* 0x0000040810087981 */ /* 0x000368000c1e9900 */
[----:B------:R1:W5:Y:S01]  /*0270*/  LDG.E.CONSTANT R9, desc[UR8][R16.64+0x8] ;  /* 0x0000080810097981 */ /* 0x000362000c1e9900 */
[----:B------:R-:W-:Y:S01]  /*0280*/  ISETP.GE.U32.AND P0, PT, R4, 0x6, PT ;  /* 0x000000060400780c */ /* 0x000fe20003f06070 */
[----:B------:R-:W-:Y:S01]  /*0290*/  BSSY.RECONVERGENT B1, `(.L_x_14) ;  /* 0x0000075000017945 */ /* 0x000fe20003800200 */
[----:B------:R-:W-:-:S02]  /*02a0*/  HFMA2 R11, -RZ, RZ, -1.875, 0 ;  /* 0xbf800000ff0b7431 */ /* 0x000fc400000001ff */
[----:B------:R-:W-:Y:S01]  /*02b0*/  IMAD.MOV.U32 R10, RZ, RZ, RZ ;  /* 0x000000ffff0a7224 */ /* 0x000fe200078e00ff */
[----:B------:R-:W-:-:S08]  /*02c0*/  MOV R22, R6 ;  /* 0x0000000600167202 */ /* 0x000fd00000000f00 */
[----:B-1----:R-:W-:Y:S05]  /*02d0*/  @!P0 BRA `(.L_x_15) ;  /* 0x0000000400c08947 */ /* 0x002fea0003800000 */
[----:B------:R-:W-:Y:S01]  /*02e0*/  MOV R25, 0x3 ;  /* 0x0000000300197802 */ /* 0x000fe20000000f00 */
[----:B------:R-:W-:Y:S01]  /*02f0*/  BSSY.RECONVERGENT B2, `(.L_x_16) ;  /* 0x000006d000027945 */ /* 0x000fe20003800200 */
[C---:B------:R-:W-:Y:S01]  /*0300*/  IADD3 R23, PT, PT, R6.reuse, 0x4, RZ ;  /* 0x0000000406177810 */ /* 0x040fe20007ffe0ff */
[----:B------:R-:W-:Y:S01]  /*0310*/  IMAD.MOV.U32 R10, RZ, RZ, RZ ;  /* 0x000000ffff0a7224 */ /* 0x000fe200078e00ff */
[----:B------:R-:W-:Y:S01]  /*0320*/  MOV R11, 0xbf800000 ;  /* 0xbf800000000b7802 */ /* 0x000fe20000000f00 */
[----:B------:R-:W-:Y:S01]  /*0330*/  IMAD R25, R6, R25, 0xc ;  /* 0x0000000c06197424 */ /* 0x000fe200078e0219 */
[----:B------:R-:W-:-:S07]  /*0340*/  MOV R22, R0 ;  /* 0x0000000000167202 */ /* 0x000fce0000000f00 */
.L_x_17:
[----:B------:R-:W-:-:S05]  /*0350*/  IADD3 R19, PT, PT, R25, -0xc, RZ ;  /* 0xfffffff419137810 */ /* 0x000fca0007ffe0ff */
[----:B------:R-:W-:-:S05]  /*0360*/  IMAD.WIDE.U32 R18, R19, 0x4, R14 ;  /* 0x0000000413127825 */ /* 0x000fca00078e000e */
[----:B------:R-:W2:Y:S04]  /*0370*/  LDG.E.CONSTANT R21, desc[UR8][R18.64+0x4] ;  /* 0x0000040812157981 */ /* 0x000ea8000c1e9900 */
[----:B------:R-:W3:Y:S04]  /*0380*/  LDG.E.CONSTANT R20, desc[UR8][R18.64] ;  /* 0x0000000812147981 */ /* 0x000ee8000c1e9900 */
[----:B------:R-:W4:Y:S01]  /*0390*/  LDG.E.CONSTANT R26, desc[UR8][R18.64+0x8] ;  /* 0x00000808121a7981 */ /* 0x000f22000c1e9900 */
[----:B------:R-:W-:Y:S01]  /*03a0*/  UMOV UR4, 0xd2f1a9fc ;  /* 0xd2f1a9fc00047882 */ /* 0x000fe20000000000 */
[----:B------:R-:W-:Y:S01]  /*03b0*/  UMOV UR5, 0x3f50624d ;  /* 0x3f50624d00057882 */ /* 0x000fe20000000000 */
[----:B------:R-:W-:Y:S01]  /*03c0*/  IADD3 R24, PT, PT, R23, -0x4, RZ ;  /* 0xfffffffc17187810 */ /* 0x000fe20007ffe0ff */
[----:B--2---:R-:W-:-:S04]  /*03d0*/  FMUL R17, R21, R21 ;  /* 0x0000001515117220 */ /* 0x004fc80000400000 */
[----:B---3--:R-:W-:-:S04]  /*03e0*/  FFMA R17, R20, R20, R17 ;  /* 0x0000001414117223 */ /* 0x008fc80000000011 */
[----:B----4-:R-:W-:-:S04]  /*03f0*/  FFMA R27, R26, R26, R17 ;  /* 0x0000001a1a1b7223 */ /* 0x010fc80000000011 */
[----:B------:R-:W1:Y:S02]  /*0400*/  F2F.F64.F32 R16, R27 ;  /* 0x0000001b00107310 */ /* 0x000e640000201800 */
[----:B-1----:R-:W-:Y:S01]  /*0410*/  DSETP.GTU.AND P2, PT, R16, UR4, PT ;  /* 0x0000000410007e2a */ /* 0x002fe2000bf4c000 */
[----:B------:R-:W-:Y:S01]  /*0420*/  IADD3 R17, P0, PT, R5, R24, RZ ;  /* 0x0000001805117210 */ /* 0x000fe20007f1e0ff */
[----:B------:R-:W-:-:S03]  /*0430*/  VIADD R27, R25, 0xfffffffa ;  /* 0xfffffffa191b7836 */ /* 0x000fc60000000000 */
[----:B------:R-:W-:Y:S02]  /*0440*/  IADD3.X R28, PT, PT, RZ, R3, RZ, P0, !PT ;  /* 0x00000003ff1c7210 */ /* 0x000fe400007fe4ff */
[----:B------:R-:W-:-:S04]  /*0450*/  LEA R16, P0, R17, UR6, 0x2 ;  /* 0x0000000611107c11 */ /* 0x000fc8000f8010ff */
[----:B------:R-:W-:-:S03]  /*0460*/  LEA.HI.X R17, R17, UR7, R28, 0x2, P0 ;  /* 0x0000000711117c11 */ /* 0x000fc600080f141c */
[----:B-----5:R-:W-:Y:S01]  /*0470*/  @P2 FADD R21, -R8, R21 ;  /* 0x0000001508152221 */ /* 0x020fe20000000100 */
[----:B------:R-:W-:Y:S01]  /*0480*/  @P2 FADD R20, -R7, R20 ;  /* 0x0000001407142221 */ /* 0x000fe20000000100 */
[----:B------:R-:W-:Y:S01]  /*0490*/  @P2 FADD R26, -R9, R26 ;  /* 0x0000001a091a2221 */ /* 0x000fe20000000100 */
[----:B------:R-:W2:Y:S01]  /*04a0*/  @P2 LDG.E R18, desc[UR8][R16.64] ;  /* 0x0000000810122981 */ /* 0x000ea2000c1e1900 */
[----:B------:R-:W-:-:S04]  /*04b0*/  @P2 FMUL R21, R21, R21 ;  /* 0x0000001515152220 */ /* 0x000fc80000400000 */
[----:B------:R-:W-:-:S04]  /*04c0*/  @P2 FFMA R21, R20, R20, R21 ;  /* 0x0000001414152223 */ /* 0x000fc80000000015 */
[----:B------:R-:W-:Y:S01]  /*04d0*/  @P2 FFMA R19, R26, R26, R21 ;  /* 0x0000001a1a132223 */ /* 0x000fe20000000015 */
[----:B------:R-:W-:-:S05]  /*04e0*/  IMAD.WIDE.U32 R20, R27, 0x4, R14 ;  /* 0x000000041b147825 */ /* 0x000fca00078e000e */
[----:B------:R-:W3:Y:S04]  /*04f0*/  LDG.E.CONSTANT R27, desc[UR8][R20.64+0x4] ;  /* 0x00000408141b7981 */ /* 0x000ee8000c1e9900 */
[----:B------:R-:W4:Y:S04]  /*0500*/  LDG.E.CONSTANT R29, desc[UR8][R20.64] ;  /* 0x00000008141d7981 */ /* 0x000f28000c1e9900 */
[----:B------:R-:W4:Y:S01]  /*0510*/  LDG.E.CONSTANT R26, desc[UR8][R20.64+0x8] ;  /* 0x00000808141a7981 */ /* 0x000f22000c1e9900 */
[----:B--2---:R-:W-:Y:S01]  /*0520*/  @P2 FMNMX R28, R19, R18, PT ;  /* 0x00000012131c2209 */ /* 0x004fe20003800000 */
[----:B---3--:R-:W-:-:S04]  /*0530*/  FMUL R18, R27, R27 ;  /* 0x0000001b1b127220 */ /* 0x008fc80000400000 */
[----:B----4-:R-:W-:-:S04]  /*0540*/  FFMA R19, R29, R29, R18 ;  /* 0x0000001d1d137223 */ /* 0x010fc80000000012 */
[----:B------:R-:W-:-:S06]  /*0550*/  FFMA R19, R26, R26, R19 ;  /* 0x0000001a1a137223 */ /* 0x000fcc0000000013 */
[----:B------:R-:W1:Y:S02]  /*0560*/  F2F.F64.F32 R18, R19 ;  /* 0x0000001300127310 */ /* 0x000e640000201800 */
[----:B-1----:R-:W-:Y:S01]  /*0570*/  DSETP.GTU.AND P0, PT, R18, UR4, PT ;  /* 0x0000000412007e2a */ /* 0x002fe2000bf0c000 */
[----:B------:R-:W-:Y:S01]  /*0580*/  IMAD.WIDE.U32 R18, R25, 0x4, R14 ;  /* 0x0000000419127825 */ /* 0x000fe200078e000e */
[----:B------:R-:W-:-:S12]  /*0590*/  @P2 FSETP.GT.AND P1, PT, R28, R11, PT ;  /* 0x0000000b1c00220b */ /* 0x000fd80003f24000 */
[----:B------:R-:W-:Y:S01]  /*05a0*/  @P0 FADD R27, -R8, R27 ;  /* 0x0000001b081b0221 */ /* 0x000fe20000000100 */
[----:B------:R-:W-:-:S03]  /*05b0*/  @P0 FADD R29, -R7, R29 ;  /* 0x0000001d071d0221 */ /* 0x000fc60000000100 */
[----:B------:R-:W-:Y:S02]  /*05c0*/  @P0 FMUL R20, R27, R27 ;  /* 0x0000001b1b140220 */ /* 0x000fe40000400000 */
[----:B------:R-:W2:Y:S02]  /*05d0*/  LDG.E.CONSTANT R27, desc[UR8][R18.64+0x4] ;  /* 0x00000408121b7981 */ /* 0x000ea4000c1e9900 */
[----:B------:R-:W-:Y:S01]  /*05e0*/  @P0 FFMA R20, R29, R29, R20 ;  /* 0x0000001d1d140223 */ /* 0x000fe20000000014 */
[----:B------:R-:W-:Y:S01]  /*05f0*/  @P0 FADD R21, -R9, R26 ;  /* 0x0000001a09150221 */ /* 0x000fe20000000100 */
[----:B------:R-:W3:Y:S01]  /*0600*/  LDG.E.CONSTANT R29, desc[UR8][R18.64] ;  /* 0x00000008121d7981 */ /* 0x000ee2000c1e9900 */
[----:B------:R-:W-:-:S03]  /*0610*/  @P2 SEL R10, R24, R10, P1 ;  /* 0x0000000a180a2207 */ /* 0x000fc60000800000 */
[----:B------:R1:W4:Y:S01]  /*0620*/  LDG.E.CONSTANT R24, desc[UR8][R18.64+0x8] ;  /* 0x0000080812187981 */ /* 0x000322000c1e9900 */
[----:B------:R-:W-:-:S03]  /*0630*/  @P0 FFMA R20, R21, R21, R20 ;  /* 0x0000001515140223 */ /* 0x000fc60000000014 */
[----:B------:R-:W4:Y:S01]  /*0640*/  @P0 LDG.E R21, desc[UR8][R16.64+0x8] ;  /* 0x0000080810150981 */ /* 0x000f22000c1e1900 */
[----:B------:R-:W-:-:S03]  /*0650*/  @P2 FSEL R11, R28, R11, P1 ;  /* 0x0000000b1c0b2208 */ /* 0x000fc60000800000 */
[----:B------:R4:W-:Y:S01]  /*0660*/  @P2 STG.E desc[UR8][R16.64], R28 ;  /* 0x0000001c10002986 */ /* 0x0009e2000c101908 */
[----:B-1----:R-:W-:-:S05]  /*0670*/  IADD3 R19, PT, PT, R25, 0x6, RZ ;  /* 0x0000000619137810 */ /* 0x002fca0007ffe0ff */
[----:B------:R-:W-:-:S04]  /*0680*/  IMAD.WIDE.U32 R18, R19, 0x4, R14 ;  /* 0x0000000413127825 */ /* 0x000fc800078e000e */
[----:B--2---:R-:W-:-:S04]  /*0690*/  FMUL R26, R27, R27 ;  /* 0x0000001b1b1a7220 */ /* 0x004fc80000400000 */
[----:B---3--:R-:W-:-:S04]  /*06a0*/  FFMA R26, R29, R29, R26 ;  /* 0x0000001d1d1a7223 */ /* 0x008fc8000000001a */
[----:B----4-:R-:W-:Y:S01]  /*06b0*/  FFMA R28, R24, R24, R26 ;  /* 0x00000018181c7223 */ /* 0x010fe2000000001a */
[----:B------:R-:W-:-:S03]  /*06c0*/  @P0 FMNMX R26, R20, R21, PT ;  /* 0x00000015141a0209 */ /* 0x000fc60003800000 */
[----:B------:R1:W2:Y:S01]  /*06d0*/  F2F.F64.F32 R20, R28 ;  /* 0x0000001c00147310 */ /* 0x0002a20000201800 */
[CC--:B------:R-:W-:Y:S01]  /*06e0*/  @P0 FSETP.GT.AND P4, PT, R26.reuse, R11.reuse, PT ;  /* 0x0000000b1a00020b */ /* 0x0c0fe20003f84000 */
[----:B------:R3:W-:Y:S04]  /*06f0*/  @P0 STG.E desc[UR8][R16.64+0x8], R26 ;  /* 0x0000081a10000986 */ /* 0x0007e8000c101908 */
[----:B-1----:R-:W4:Y:S01]  /*0700*/  LDG.E.CONSTANT R28, desc[UR8][R18.64+0x8] ;  /* 0x00000808121c7981 */ /* 0x002f22000c1e9900 */
[----:B--2---:R-:W-:Y:S01]  /*0710*/  DSETP.GTU.AND P3, PT, R20, UR4, PT ;  /* 0x0000000414007e2a */ /* 0x004fe2000bf6c000 */
[----:B------:R-:W-:Y:S02]  /*0720*/  @P0 FSEL R11, R26, R11, P4 ;  /* 0x0000000b1a0b0208 */ /* 0x000fe40002000000 */
[----:B---3--:R-:W2:Y:S11]  /*0730*/  LDG.E.CONSTANT R26, desc[UR8][R18.64] ;  /* 0x00000008121a7981 */ /* 0x008eb6000c1e9900 */
[----:B------:R-:W-:Y:S01]  /*0740*/  @P3 FADD R27, -R8, R27 ;  /* 0x0000001b081b3221 */ /* 0x000fe20000000100 */
[----:B------:R-:W-:-:S03]  /*0750*/  @P3 FADD R29, -R7, R29 ;  /* 0x0000001d071d3221 */ /* 0x000fc60000000100 */
[----:B------:R-:W-:Y:S02]  /*0760*/  @P3 FMUL R20, R27, R27 ;  /* 0x0000001b1b143220 */ /* 0x000fe40000400000 */
[----:B------:R-:W3:Y:S01]  /*0770*/  LDG.E.CONSTANT R27, desc[UR8][R18.64+0x4] ;  /* 0x00000408121b7981 */ /* 0x000ee2000c1e9900 */
[----:B------:R-:W-:Y:S01]  /*0780*/  @P3 FADD R21, -R9, R24 ;  /* 0x0000001809153221 */ /* 0x000fe20000000100 */
[----:B------:R-:W-:-:S04]  /*0790*/  @P3 FFMA R20, R29, R29, R20 ;  /* 0x0000001d1d143223 */ /* 0x000fc80000000014 */
[----:B------:R-:W-:Y:S02]  /*07a0*/  @P3 FFMA R20, R21, R21, R20 ;  /* 0x0000001515143223 */ /* 0x000fe40000000014 */
[----:B------:R-:W4:Y:S01]  /*07b0*/  @P3 LDG.E R21, desc[UR8][R16.64+0x10] ;  /* 0x0000100810153981 */ /* 0x000f22000c1e1900 */
[----:B---3--:R-:W-:-:S04]  /*07c0*/  FMUL R29, R27, R27 ;  /* 0x0000001b1b1d7220 */ /* 0x008fc80000400000 */
[----:B--2---:R-:W-:-:S04]  /*07d0*/  FFMA R29, R26, R26, R29 ;  /* 0x0000001a1a1d7223 */ /* 0x004fc8000000001d */
[----:B----4-:R-:W-:Y:S01]  /*07e0*/  FFMA R29, R28, R28, R29 ;  /* 0x0000001c1c1d7223 */ /* 0x010fe2000000001d */
[----:B------:R-:W-:-:S03]  /*07f0*/  @P3 FMNMX R24, R20, R21, PT ;  /* 0x0000001514183209 */ /* 0x000fc60003800000 */
        /* <DEDUP_REMOVED lines=9> */
[CC--:B------:R-:W-:Y:S01]  /*0890*/  @P3 FSETP.GT.AND P6, PT, R24.reuse, R11.reuse, PT ;  /* 0x0000000b1800320b */ /* 0x0c0fe20003fc4000 */
[----:B------:R1:W-:Y:S01]  /*08a0*/  @P3 STG.E desc[UR8][R16.64+0x10], R24 ;  /* 0x0000101810003986 */ /* 0x0003e2000c101908 */
[----:B------:R-:W-:Y:S02]  /*08b0*/  PLOP3.LUT P1, PT, PT, PT, PT, 0x8, 0x80 ;  /* 0x000000000080781c */ /* 0x000fe40003f2e170 */
[----:B------:R-:W-:Y:S02]  /*08c0*/  @P3 FSEL R11, R24, R11, P6 ;  /* 0x0000000b180b3208 */ /* 0x000fe40003000000 */
[----:B------:R-:W-:Y:S02]  /*08d0*/  @P0 PLOP3.LUT P1, PT, P4, PT, PT, 0x80, 0x8 ;  /* 0x000000000008081c */ /* 0x000fe4000272f070 */
[----:B------:R-:W-:Y:S02]  /*08e0*/  IADD3 R22, PT, PT, R22, 0x4, RZ ;  /* 0x0000000416167810 */ /* 0x000fe40007ffe0ff */
[----:B------:R-:W-:-:S02]  /*08f0*/  PLOP3.LUT P5, PT, PT, PT, PT, 0x8, 0x80 ;  /* 0x000000000080781c */ /* 0x000fc40003fae170 */
[----:B------:R-:W-:-:S07]  /*0900*/  ISETP.NE.AND P0, PT, R22, RZ, PT ;  /* 0x000000ff1600720c */ /* 0x000fce0003f05270 */
[----:B------:R-:W-:Y:S02]  /*0910*/  @P1 IADD3 R10, PT, PT, R23, -0x2, RZ ;  /* 0xfffffffe170a1810 */ /* 0x000fe40007ffe0ff */
[----:B------:R-:W-:Y:S02]  /*0920*/  IADD3 R25, PT, PT, R25, 0x18, RZ ;  /* 0x0000001819197810 */ /* 0x000fe40007ffe0ff */
[----:B------:R-:W-:Y:S02]  /*0930*/  @P3 SEL R10, R23, R10, P6 ;  /* 0x0000000a170a3207 */ /* 0x000fe40003000000 */
[----:B--2---:R-:W-:-:S05]  /*0940*/  @P2 FMNMX R20, R27, R20, PT ;  /* 0x000000141b142209 */ /* 0x004fca0003800000 */
[----:B------:R1:W-:Y:S01]  /*0950*/  @P2 STG.E desc[UR8][R16.64+0x18], R20 ;  /* 0x0000181410002986 */ /* 0x0003e2000c101908 */
[----:B------:R-:W-:-:S04]  /*0960*/  @P2 FSETP.GT.AND P4, PT, R20, R11, PT ;  /* 0x0000000b1400220b */ /* 0x000fc80003f84000 */
[----:B------:R-:W-:Y:S02]  /*0970*/  @P2 PLOP3.LUT P5, PT, P4, PT, PT, 0x80, 0x8 ;  /* 0x000000000008281c */ /* 0x000fe400027af070 */
[----:B------:R-:W-:-:S11]  /*0980*/  @P2 FSEL R11, R20, R11, P4 ;  /* 0x0000000b140b2208 */ /* 0x000fd60002000000 */
[C---:B------:R-:W-:Y:S01]  /*0990*/  @P5 IADD3 R10, PT, PT, R23.reuse, 0x2, RZ ;  /* 0x00000002170a5810 */ /* 0x040fe20007ffe0ff */
[----:B------:R-:W-:Y:S01]  /*09a0*/  VIADD R23, R23, 0x8 ;  /* 0x0000000817177836 */ /* 0x000fe20000000000 */
[----:B-1----:R-:W-:Y:S06]  /*09b0*/  @P0 BRA `(.L_x_17) ;  /* 0xfffffff800640947 */ /* 0x002fec000383ffff */
[----:B------:R-:W-:Y:S05]  /*09c0*/  BSYNC.RECONVERGENT B2 ;  /* 0x0000000000027941 */ /* 0x000fea0003800200 */
.L_x_16:
[----:B------:R-:W-:-:S07]  /*09d0*/  IADD3 R22, PT, PT, R23, -0x4, RZ ;  /* 0xfffffffc17167810 */ /* 0x000fce0007ffe0ff */
.L_x_15:
[----:B------:R-:W-:Y:S05]  /*09e0*/  BSYNC.RECONVERGENT B1 ;  /* 0x0000000000017941 */ /* 0x000fea0003800200 */
.L_x_14:
[----:B------:R-:W-:Y:S02]  /*09f0*/  LEA.HI R24, R4, 0x1, RZ, 0x1f ;  /* 0x0000000104187811 */ /* 0x000fe400078ff8ff */
[----:B------:R-:W-:Y:S02]  /*0a00*/  MOV R23, R11 ;  /* 0x0000000b00177202 */ /* 0x000fe40000000f00 */
[----:B------:R-:W-:Y:S02]  /*0a10*/  LOP3.LUT R24, R24, 0x3, RZ, 0xc0, !PT ;  /* 0x0000000318187812 */ /* 0x000fe400078ec0ff */
[----:B------:R-:W-:Y:S02]  /*0a20*/  MOV R25, R10 ;  /* 0x0000000a00197202 */ /* 0x000fe40000000f00 */
[----:B------:R-:W-:-:S13]  /*0a30*/  ISETP.NE.AND P0, PT, R24, RZ, PT ;  /* 0x000000ff1800720c */ /* 0x000fda0003f05270 */
[----:B------:R-:W-:Y:S05]  /*0a40*/  @!P0 BRA `(.L_x_13) ;  /* 0x0000000400508947 */ /* 0x000fea0003800000 */
[----:B------:R-:W-:Y:S01]  /*0a50*/  IMAD R27, R22, 0x3, RZ ;  /* 0x00000003161b7824 */ /* 0x000fe200078e02ff */
[----:B------:R-:W1:Y:S03]  /*0a60*/  LDCU.64 UR4, c[0x0][0x398] ;  /* 0x00007300ff0477ac */ /* 0x000e660008000a00 */
[----:B------:R-:W-:-:S05]  /*0a70*/  IMAD.WIDE.U32 R18, R27, 0x4, R14 ;  /* 0x000000041b127825 */ /* 0x000fca00078e000e */
[----:B------:R-:W2:Y:S04]  /*0a80*/  LDG.E.CONSTANT R21, desc[UR8][R18.64+0x4] ;  /* 0x0000040812157981 */ /* 0x000ea8000c1e9900 */
[----:B------:R-:W3:Y:S04]  /*0a90*/  LDG.E.CONSTANT R20, desc[UR8][R18.64] ;  /* 0x0000000812147981 */ /* 0x000ee8000c1e9900 */
[----:B------:R-:W4:Y:S01]  /*0aa0*/  LDG.E.CONSTANT R26, desc[UR8][R18.64+0x8] ;  /* 0x00000808121a7981 */ /* 0x000f22000c1e9900 */
[----:B------:R-:W-:Y:S01]  /*0ab0*/  HFMA2 R10, -RZ, RZ, -55.53125, -0.0467529296875 ;  /* 0xd2f1a9fcff0a7431 */ /* 0x000fe200000001ff */
[----:B------:R-:W-:Y:S01]  /*0ac0*/  IADD3 R29, P1, PT, R5, R22, RZ ;  /* 0x00000016051d7210 */ /* 0x000fe20007f3e0ff */
[----:B------:R-:W-:Y:S01]  /*0ad0*/  BSSY.RECONVERGENT B1, `(.L_x_18) ;  /* 0x0000018000017945 */ /* 0x000fe20003800200 */
[----:B--2---:R-:W-:-:S04]  /*0ae0*/  FMUL R11, R21, R21 ;  /* 0x00000015150b7220 */ /* 0x004fc80000400000 */
[----:B---3--:R-:W-:-:S04]  /*0af0*/  FFMA R11, R20, R20, R11 ;  /* 0x00000014140b7223 */ /* 0x008fc8000000000b */
[----:B----4-:R-:W-:Y:S01]  /*0b00*/  FFMA R28, R26, R26, R11 ;  /* 0x0000001a1a1c7223 */ /* 0x010fe2000000000b */
[----:B------:R-:W-:-:S03]  /*0b10*/  MOV R11, 0x3f50624d ;  /* 0x3f50624d000b7802 */ /* 0x000fc60000000f00 */
[----:B------:R-:W2:Y:S03]  /*0b20*/  F2F.F64.F32 R16, R28 ;  /* 0x0000001c00107310 */ /* 0x000ea60000201800 */
[----:B--2---:R-:W-:Y:S01]  /*0b30*/  DSETP.GTU.AND P0, PT, R16, R10, PT ;  /* 0x0000000a1000722a */ /* 0x004fe20003f0c000 */
[----:B------:R-:W-:Y:S01]  /*0b40*/  IMAD.X R17, RZ, RZ, R3, P1 ;  /* 0x000000ffff117224 */ /* 0x000fe200008e0603 */
[C---:B-1----:R-:W-:Y:S02]  /*0b50*/  LEA R16, P2, R29.reuse, UR4, 0x2 ;  /* 0x000000041d107c11 */ /* 0x042fe4000f8410ff */
[----:B------:R-:W-:Y:S02]  /*0b60*/  ISETP.NE.AND P1, PT, R24, 0x1, PT ;  /* 0x000000011800780c */ /* 0x000fe40003f25270 */
[----:B------:R-:W-:-:S08]  /*0b70*/  LEA.HI.X R17, R29, UR5, R17, 0x2, P2 ;  /* 0x000000051d117c11 */ /* 0x000fd000090f1411 */
        /* <DEDUP_REMOVED lines=13> */
.L_x_19:
[----:B------:R-:W-:Y:S05]  /*0c50*/  BSYNC.RECONVERGENT B1 ;  /* 0x0000000000017941 */ /* 0x000fea0003800200 */
.L_x_18:
[----:B------:R-:W-:Y:S05]  /*0c60*/  @!P1 BRA `(.L_x_13) ;  /* 0x0000000000c89947 */ /* 0x000fea0003800000 */
[----:B------:R-:W-:-:S05]  /*0c70*/  IADD3 R19, PT, PT, R27, 0x6, RZ ;  /* 0x000000061b137810 */ /* 0x000fca0007ffe0ff */
[----:B-1----:R-:W-:-:S05]  /*0c80*/  IMAD.WIDE.U32 R18, R19, 0x4, R14 ;  /* 0x0000000413127825 */ /* 0x002fca00078e000e */
        /* <DEDUP_REMOVED lines=23> */
.L_x_21:
[----:B------:R-:W-:Y:S05]  /*0e00*/  BSYNC.RECONVERGENT B1 ;  /* 0x0000000000017941 */ /* 0x000fea0003800200 */
.L_x_20:
        /* <DEDUP_REMOVED lines=23> */
[----:B--2---:R-:W-:-:S07]  /*0f80*/  @P0 IADD3 R25, PT, PT, R22, 0x4, RZ ;  /* 0x0000000416190810 */ /* 0x004fce0007ffe0ff */
.L_x_13:
[----:B------:R-:W-:Y:S05]  /*0f90*/  BSYNC.RECONVERGENT B0 ;  /* 0x0000000000007941 */ /* 0x000fea0003800200 */
.L_x_12:
[----:B------:R-:W2:Y:S01]  /*0fa0*/  S2UR UR6, SR_CgaCtaId ;  /* 0x00000000000679c3 */ /* 0x000ea20000008800 */
[----:B------:R-:W-:Y:S01]  /*0fb0*/  UMOV UR4, 0x400 ;  /* 0x0000040000047882 */ /* 0x000fe20000000000 */
[----:B------:R-:W-:Y:S01]  /*0fc0*/  ISETP.NE.AND P1, PT, R6, RZ, PT ;  /* 0x000000ff0600720c */ /* 0x000fe20003f25270 */
[----:B------:R-:W-:Y:S02]  /*0fd0*/  UIADD3 UR5, UPT, UPT, UR4, 0x8, URZ ;  /* 0x0000000804057890 */ /* 0x000fe4000fffe0ff */
[----:B--2---:R-:W-:Y:S02]  /*0fe0*/  ULEA UR4, UR6, UR4, 0x18 ;  /* 0x0000000406047291 */ /* 0x004fe4000f8ec0ff */
[----:B------:R-:W-:-:S04]  /*0ff0*/  ULEA UR5, UR6, UR5, 0x18 ;  /* 0x0000000506057291 */ /* 0x000fc8000f8ec0ff */
[C---:B-1----:R-:W-:Y:S02]  /*1000*/  LEA R16, R6.reuse, UR4, 0x2 ;  /* 0x0000000406107c11 */ /* 0x042fe4000f8e10ff */
[----:B------:R-:W-:-:S03]  /*1010*/  LEA R18, R6, UR5, 0x2 ;  /* 0x0000000506127c11 */ /* 0x000fc6000f8e10ff */
[----:B------:R-:W-:Y:S04]  /*1020*/  STS [R16], R23 ;  /* 0x0000001710007388 */ /* 0x000fe80000000800 */
[----:B------:R-:W-:Y:S01]  /*1030*/  STS [R18], R25 ;  /* 0x0000001912007388 */ /* 0x000fe20000000800 */
[----:B------:R-:W-:Y:S06]  /*1040*/  BAR.SYNC.DEFER_BLOCKING 0x0 ;  /* 0x0000000000007b1d */ /* 0x000fec0000010000 */
[----:B-----5:R-:W1:Y:S02]  /*1050*/  @!P1 LDS.128 R8, [UR4] ;  /* 0x00000004ff089984 */ /* 0x020e640008000c00 */
[----:B-1----:R-:W-:-:S02]  /*1060*/  @!P1 FSETP.GT.AND P0, PT, R9, R8, PT ;  /* 0x000000080900920b */ /* 0x002fc40003f04000 */
[----:B------:R-:W-:Y:S01]  /*1070*/  @!P1 FMNMX R17, R8, R9, !PT ;  /* 0x0000000908119209 */ /* 0x000fe20007800000 */
[C---:B------:R-:W-:Y:S01]  /*1080*/  @!P1 IMAD.WIDE.U32 R8, R2.reuse, 0x4, R12 ;  /* 0x0000000402089825 */ /* 0x040fe200078e000c */
[----:B------:R-:W-:Y:S02]  /*1090*/  @!P1 SEL R10, R11, R10, P0 ;  /* 0x0000000a0b0a9207 */ /* 0x000fe40000000000 */
[----:B------:R-:W-:Y:S01]  /*10a0*/  IADD3 R2, PT, PT, R2, 0x1, RZ ;  /* 0x0000000102027810 */ /* 0x000fe20007ffe0ff */
[----:B------:R-:W-:Y:S04]  /*10b0*/  @!P1 STS [UR4], R17 ;  /* 0x00000011ff009988 */ /* 0x000fe80008000804 */
[----:B------:R-:W-:Y:S01]  /*10c0*/  @!P1 STS [UR4+0x8], R10 ;  /* 0x0000080aff009988 */ /* 0x000fe20008000804 */
[----:B------:R-:W-:Y:S06]  /*10d0*/  BAR.SYNC.DEFER_BLOCKING 0x0 ;  /* 0x0000000000007b1d */ /* 0x000fec0000010000 */
[----:B------:R-:W1:Y:S01]  /*10e0*/  LDS R7, [UR4+0x8] ;  /* 0x00000804ff077984 */ /* 0x000e620008000800 */
[----:B------:R-:W2:Y:S02]  /*10f0*/  LDCU UR4, c[0x0][0x388] ;  /* 0x00007100ff0477ac */ /* 0x000ea40008000800 */
[----:B--2---:R-:W-:Y:S01]  /*1100*/  ISETP.NE.AND P0, PT, R2, UR4, PT ;  /* 0x0000000402007c0c */ /* 0x004fe2000bf05270 */
[----:B-1----:R1:W-:-:S12]  /*1110*/  @!P1 STG.E desc[UR8][R8.64], R7 ;  /* 0x0000000708009986 */ /* 0x0023d8000c101908 */
[----:B------:R-:W-:Y:S05]  /*1120*/  @P0 BRA `(.L_x_22) ;  /* 0xfffffff000240947 */ /* 0x000fea000383ffff */
[----:B------:R-:W-:Y:S05]  /*1130*/  EXIT ;  /* 0x000000000000794d */ /* 0x000fea0003800000 */
.L_x_23:
        /* <DEDUP_REMOVED lines=12> */
.L_x_300:


//--------------------- .text._Z27farthestpointsamplingKernelILj4EEviiiPKfPfPi --------------------------
	.section	.text._Z27farthestpointsamplingKernelILj4EEviiiPKfPfPi,"ax",@progbits
	.align	128
        .global         _Z27farthestpointsamplingKernelILj4EEviiiPKfPfPi
        .type           _Z27farthestpointsamplingKernelILj4EEviiiPKfPfPi,@function
        .size           _Z27farthestpointsamplingKernelILj4EEviiiPKfPfPi,(.L_x_301 - _Z27farthestpointsamplingKernelILj4EEviiiPKfPfPi)
        .other          _Z27farthestpointsamplingKernelILj4EEviiiPKfPfPi,@"STO_CUDA_ENTRY STV_DEFAULT"
_Z27farthestpointsamplingKernelILj4EEviiiPKfPfPi:
.text._Z27farthestpointsamplingKernelILj4EEviiiPKfPfPi:
        /* <DEDUP_REMOVED lines=10> */
[----:B-1----:R-:W-:Y:S01]  /*00a0*/  IMAD R3, R2, UR4, RZ ;  /* 0x0000000402037c24 */ /* 0x002fe2000f8e02ff */
[----:B0-----:R-:W-:-:S03]  /*00b0*/  ISETP.NE.AND P0, PT, R0, RZ, PT ;  /* 0x000000ff0000720c */ /* 0x001fc60003f05270 */
[----:B---3--:R-:W-:-:S10]  /*00c0*/  IMAD.WIDE.U32 R12, R3, 0x4, R12 ;  /* 0x00000004030c7825 */ /* 0x008fd400078e000c */
[----:B--2---:R0:W-:Y:S01]  /*00d0*/  @!P0 STG.E desc[UR6][R12.64], RZ ;  /* 0x000000ff0c008986 */ /* 0x0041e2000c101906 */
[----:B------:R-:W-:Y:S06]  /*00e0*/  BAR.SYNC.DEFER_BLOCKING 0x0 ;  /* 0x0000000000007b1d */ /* 0x000fec0000010000 */
[----:B------:R-:W-:Y:S05]  /*00f0*/  @!P1 EXIT ;  /* 0x000000000000994d */ /* 0x000fea0003800000 */
[----:B------:R-:W1:Y:S01]  /*0100*/  S2UR UR5, SR_CgaCtaId ;  /* 0x00000000000579c3 */ /* 0x000e620000008800 */
[----:B----4-:R-:W-:Y:S01]  /*0110*/  IMAD R2, R5, UR4, RZ ;  /* 0x0000000405027c24 */ /* 0x010fe2000f8e02ff */
[----:B------:R-:W-:Y:S01]  /*0120*/  UMOV UR4, 0x400 ;  /* 0x0000040000047882 */ /* 0x000fe20000000000 */
[----:B------:R-:W-:Y:S01]  /*0130*/  LOP3.LUT R4, RZ, R0, RZ, 0x33, !PT ;  /* 0x00000000ff047212 */ /* 0x000fe200078e33ff */
[----:B------:R-:W-:Y:S01]  /*0140*/  UIADD3 UR4, UPT, UPT, UR4, 0x10, URZ ;  /* 0x0000001004047890 */ /* 0x000fe2000fffe0ff */
[----:B------:R-:W-:Y:S02]  /*0150*/  IMAD R3, R2, 0x3, RZ ;  /* 0x0000000302037824 */ /* 0x000fe400078e02ff */
[----:B------:R-:W-:Y:S01]  /*0160*/  HFMA2 R7, -RZ, RZ, 0, 0 ;  /* 0x00000000ff077431 */ /* 0x000fe200000001ff */
[----:B------:R-:W2:Y:S01]  /*0170*/  LDC.64 R14, c[0x0][0x390] ;  /* 0x0000e400ff0e7b82 */ /* 0x000ea20000000a00 */
[----:B-1----:R-:W-:-:S06]  /*0180*/  ULEA UR4, UR5, UR4, 0x18 ;  /* 0x0000000405047291 */ /* 0x002fcc000f8ec0ff */
[----:B------:R-:W-:Y:S01]  /*0190*/  LEA R6, R0, UR4, 0x2 ;  /* 0x0000000400067c11 */ /* 0x000fe2000f8e10ff */
[----:B--2---:R-:W-:Y:S01]  /*01a0*/  IMAD.WIDE R14, R3, 0x4, R14 ;  /* 0x00000004030e7825 */ /* 0x004fe200078e020e */
[----:B------:R-:W-:Y:S02]  /*01b0*/  IADD3 R3, PT, PT, R4, R5, RZ ;  /* 0x0000000504037210 */ /* 0x000fe40007ffe0ff */
[----:B------:R-:W-:Y:S02]  /*01c0*/  SHF.R.S32.HI R4, RZ, 0x1f, R2 ;  /* 0x0000001fff047819 */ /* 0x000fe40000011402 */
[----:B------:R-:W-:-:S07]  /*01d0*/  MOV R5, 0x1 ;  /* 0x0000000100057802 */ /* 0x000fce0000000f00 */
.L_x_38:
[----:B-1----:R-:W1:Y:S01]  /*01e0*/  LDCU UR4, c[0x0][0x384] ;  /* 0x00007080ff0477ac */ /* 0x002e620008000800 */
[----:B------:R-:W-:Y:S01]  /*01f0*/  BSSY.RECONVERGENT B0, `(.L_x_24) ;  /* 0x00000de000007945 */ /* 0x000fe20003800200 */
[----:B--2---:R-:W-:Y:S01]  /*0200*/  IMAD.MOV.U32 R22, RZ, RZ, -0x40800000 ;  /* 0xbf800000ff167424 */ /* 0x004fe200078e00ff */
[----:B------:R-:W-:Y:S01]  /*0210*/  MOV R24, RZ ;  /* 0x000000ff00187202 */ /* 0x000fe20000000f00 */
[----:B------:R-:W2:Y:S01]  /*0220*/  LDCU.64 UR8, c[0x0][0x398] ;  /* 0x00007300ff0877ac */ /* 0x000ea20008000a00 */
[----:B-1----:R-:W-:-:S13]  /*0230*/  ISETP.GE.AND P0, PT, R0, UR4, PT ;  /* 0x0000000400007c0c */ /* 0x002fda000bf06270 */
[----:B--23--:R-:W-:Y:S05]  /*0240*/  @P0 BRA `(.L_x_25) ;  /* 0x0000000c00600947 */ /* 0x00cfea0003800000 */
[----:B------:R-:W-:-:S04]  /*0250*/  IMAD R17, R7, 0x3, RZ ;  /* 0x0000000307117824 */ /* 0x000fc800078e02ff */
[----:B------:R-:W-:-:S05]  /*0260*/  IMAD.WIDE R16, R17, 0x4, R14 ;  /* 0x0000000411107825 */ /* 0x000fca00078e020e */
[----:B------:R1:W5:Y:S04]  /*0270*/  LDG.E.CONSTANT R7, desc[UR6][R16.64] ;  /* 0x0000000610077981 */ /* 0x000368000c1e9900 */
[----:B------:R1:W5:Y:S04]  /*0280*/  LDG.E.CONSTANT R8, desc[UR6][R16.64+0x4] ;  /* 0x0000040610087981 */ /* 0x000368000c1e9900 */
[----:B------:R1:W5:Y:S01]  /*0290*/  LDG.E.CONSTANT R9, desc[UR6][R16.64+0x8] ;  /* 0x0000080610097981 */ /* 0x000362000c1e9900 */
[----:B------:R-:W-:Y:S01]  /*02a0*/  ISETP.GE.U32.AND P0, PT, R3, 0xc, PT ;  /* 0x0000000c0300780c */ /* 0x000fe20003f06070 */
[----:B------:R-:W-:Y:S01]  /*02b0*/  BSSY.RECONVERGENT B1, `(.L_x_26) ;  /* 0x0000077000017945 */ /* 0x000fe20003800200 */
[----:B------:R-:W-:Y:S01]  /*02c0*/  HFMA2 R10, -RZ, RZ, 0, 0 ;  /* 0x00000000ff0a7431 */ /* 0x000fe200000001ff */
[----:B------:R-:W-:Y:S01]  /*02d0*/  MOV R11, 0xbf800000 ;  /* 0xbf800000000b7802 */ /* 0x000fe20000000f00 */
[----:B------:R-:W-:-:S09]  /*02e0*/  IMAD.MOV.U32 R23, RZ, RZ, R0 ;  /* 0x000000ffff177224 */ /* 0x000fd200078e0000 */
[----:B-1----:R-:W-:Y:S05]  /*02f0*/  @!P0 BRA `(.L_x_27) ;  /* 0x0000000400c88947 */ /* 0x002fea0003800000 */
[----:B------:R-:W-:Y:S01]  /*0300*/  LEA.HI R22, R3, 0x1, RZ, 0x1e ;  /* 0x0000000103167811 */ /* 0x000fe200078ff0ff */
[----:B------:R-:W-:Y:S01]  /*0310*/  BSSY.RECONVERGENT B2, `(.L_x_28) ;  /* 0x000006f000027945 */ /* 0x000fe20003800200 */
[----:B------:R-:W-:Y:S01]  /*0320*/  MOV R25, 0x3 ;  /* 0x0000000300197802 */ /* 0x000fe20000000f00 */
[----:B------:R-:W-:Y:S01]  /*0330*/  IMAD.MOV.U32 R11, RZ, RZ, -0x40800000 ;  /* 0xbf800000ff0b7424 */ /* 0x000fe200078e00ff */
[----:B------:R-:W-:Y:S02]  /*0340*/  LOP3.LUT R22, R22, 0x7ffffffc, RZ, 0xc0, !PT ;  /* 0x7ffffffc16167812 */ /* 0x000fe400078ec0ff */
[C---:B------:R-:W-:Y:S01]  /*0350*/  IADD3 R23, PT, PT, R0.reuse, 0x8, RZ ;  /* 0x0000000800177810 */ /* 0x040fe20007ffe0ff */
[----:B------:R-:W-:Y:S01]  /*0360*/  IMAD R25, R0, R25, 0x18 ;  /* 0x0000001800197424 */ /* 0x000fe200078e0219 */
[----:B------:R-:W-:Y:S02]  /*0370*/  MOV R10, RZ ;  /* 0x000000ff000a7202 */ /* 0x000fe40000000f00 */
[----:B------:R-:W-:-:S07]  /*0380*/  IADD3 R22, PT, PT, -R22, RZ, RZ ;  /* 0x000000ff16167210 */ /* 0x000fce0007ffe1ff */
.L_x_29:
[----:B------:R-:W-:-:S05]  /*0390*/  IADD3 R19, PT, PT, R25, -0x18, RZ ;  /* 0xffffffe819137810 */ /* 0x000fca0007ffe0ff */
[----:B------:R-:W-:-:S05]  /*03a0*/  IMAD.WIDE.U32 R18, R19, 0x4, R14 ;  /* 0x0000000413127825 */ /* 0x000fca00078e000e */
[----:B------:R-:W2:Y:S04]  /*03b0*/  LDG.E.CONSTANT R21, desc[UR6][R18.64+0x4] ;  /* 0x0000040612157981 */ /* 0x000ea8000c1e9900 */
[----:B------:R-:W3:Y:S04]  /*03c0*/  LDG.E.CONSTANT R20, desc[UR6][R18.64] ;  /* 0x0000000612147981 */ /* 0x000ee8000c1e9900 */
[----:B------:R-:W4:Y:S01]  /*03d0*/  LDG.E.CONSTANT R24, desc[UR6][R18.64+0x8] ;  /* 0x0000080612187981 */ /* 0x000f22000c1e9900 */
[----:B------:R-:W-:Y:S01]  /*03e0*/  UMOV UR4, 0xd2f1a9fc ;  /* 0xd2f1a9fc00047882 */ /* 0x000fe20000000000 */
[----:B------:R-:W-:Y:S01]  /*03f0*/  UMOV UR5, 0x3f50624d ;  /* 0x3f50624d00057882 */ /* 0x000fe20000000000 */
[----:B------:R-:W-:-:S02]  /*0400*/  IADD3 R27, PT, PT, R23, -0x8, RZ ;  /* 0xfffffff8171b7810 */ /* 0x000fc40007ffe0ff */
[----:B------:R-:W-:Y:S01]  /*0410*/  IADD3 R29, PT, PT, R25, -0xc, RZ ;  /* 0xfffffff4191d7810 */ /* 0x000fe20007ffe0ff */
[----:B--2---:R-:W-:-:S04]  /*0420*/  FMUL R17, R21, R21 ;  /* 0x0000001515117220 */ /* 0x004fc80000400000 */
[----:B---3--:R-:W-:-:S04]  /*0430*/  FFMA R17, R20, R20, R17 ;  /* 0x0000001414117223 */ /* 0x008fc80000000011 */
[----:B----4-:R-:W-:-:S04]  /*0440*/  FFMA R26, R24, R24, R17 ;  /* 0x00000018181a7223 */ /* 0x010fc80000000011 */
[----:B------:R-:W1:Y:S02]  /*0450*/  F2F.F64.F32 R16, R26 ;  /* 0x0000001a00107310 */ /* 0x000e640000201800 */
[----:B-1----:R-:W-:Y:S01]  /*0460*/  DSETP.GTU.AND P2, PT, R16, UR4, PT ;  /* 0x0000000410007e2a */ /* 0x002fe2000bf4c000 */
[----:B------:R-:W-:-:S05]  /*0470*/  IADD3 R17, P0, PT, R2, R27, RZ ;  /* 0x0000001b02117210 */ /* 0x000fca0007f1e0ff */
[----:B------:R-:W-:Y:S01]  /*0480*/  IMAD.X R28, RZ, RZ, R4, P0 ;  /* 0x000000ffff1c7224 */ /* 0x000fe200000e0604 */
        /* <DEDUP_REMOVED lines=19> */
[----:B------:R-:W-:Y:S01]  /*05c0*/  @P2 FSETP.GT.AND P1, PT, R28, R11, PT ;  /* 0x0000000b1c00220b */ /* 0x000fe20003f24000 */
[----:B------:R-:W-:-:S03]  /*05d0*/  IMAD.WIDE.U32 R18, R25, 0x4, R14 ;  /* 0x0000000419127825 */ /* 0x000fc600078e000e */
[----:B------:R-:W-:Y:S02]  /*05e0*/  @P2 SEL R10, R27, R10, P1 ;  /* 0x0000000a1b0a2207 */ /* 0x000fe40000800000 */
[----:B------:R-:W2:Y:S07]  /*05f0*/  LDG.E.CONSTANT R27, desc[UR6][R18.64+0x4] ;  /* 0x00000406121b7981 */ /* 0x000eae000c1e9900 */
[----:B------:R-:W-:Y:S01]  /*0600*/  @P0 FADD R29, -R8, R29 ;  /* 0x0000001d081d0221 */ /* 0x000fe20000000100 */
[----:B------:R-:W-:-:S03]  /*0610*/  @P0 FADD R26, -R7, R26 ;  /* 0x0000001a071a0221 */ /* 0x000fc60000000100 */
[----:B------:R-:W-:Y:S01]  /*0620*/  @P0 FMUL R29, R29, R29 ;  /* 0x0000001d1d1d0220 */ /* 0x000fe20000400000 */
[----:B------:R-:W-:-:S03]  /*0630*/  @P0 FADD R21, -R9, R24 ;  /* 0x0000001809150221 */ /* 0x000fc60000000100 */
[----:B------:R-:W-:Y:S02]  /*0640*/  @P0 FFMA R20, R26, R26, R29 ;  /* 0x0000001a1a140223 */ /* 0x000fe4000000001d */
[----:B------:R-:W3:Y:S02]  /*0650*/  LDG.E.CONSTANT R29, desc[UR6][R18.64] ;  /* 0x00000006121d7981 */ /* 0x000ee4000c1e9900 */
[----:B------:R-:W-:Y:S02]  /*0660*/  @P0 FFMA R20, R21, R21, R20 ;  /* 0x0000001515140223 */ /* 0x000fe40000000014 */
[----:B------:R1:W4:Y:S04]  /*0670*/  LDG.E.CONSTANT R26, desc[UR6][R18.64+0x8] ;  /* 0x00000806121a7981 */ /* 0x000328000c1e9900 */
        /* <DEDUP_REMOVED lines=40> */
[----:B------:R-:W-:Y:S01]  /*0900*/  @P3 FSEL R11, R26, R11, P6 ;  /* 0x0000000b1a0b3208 */ /* 0x000fe20003000000 */
[----:B------:R-:W-:Y:S01]  /*0910*/  VIADD R22, R22, 0x4 ;  /* 0x0000000416167836 */ /* 0x000fe20000000000 */
[----:B------:R-:W-:Y:S02]  /*0920*/  @P0 PLOP3.LUT P1, PT, P4, PT, PT, 0x80, 0x8 ;  /* 0x000000000008081c */ /* 0x000fe4000272f070 */
[----:B------:R-:W-:Y:S02]  /*0930*/  PLOP3.LUT P5, PT, PT, PT, PT, 0x8, 0x80 ;  /* 0x000000000080781c */ /* 0x000fe40003fae170 */
[----:B------:R-:W-:-:S02]  /*0940*/  ISETP.NE.AND P0, PT, R22, RZ, PT ;  /* 0x000000ff1600720c */ /* 0x000fc40003f05270 */
[----:B------:R-:W-:-:S07]  /*0950*/  IADD3 R25, PT, PT, R25, 0x30, RZ ;  /* 0x0000003019197810 */ /* 0x000fce0007ffe0ff */
[----:B------:R-:W-:-:S04]  /*0960*/  @P1 IADD3 R10, PT, PT, R23, -0x4, RZ ;  /* 0xfffffffc170a1810 */ /* 0x000fc80007ffe0ff */
[----:B------:R-:W-:Y:S02]  /*0970*/  @P3 SEL R10, R23, R10, P6 ;  /* 0x0000000a170a3207 */ /* 0x000fe40003000000 */
[----:B--2---:R-:W-:-:S05]  /*0980*/  @P2 FMNMX R20, R27, R20, PT ;  /* 0x000000141b142209 */ /* 0x004fca0003800000 */
[----:B------:R1:W-:Y:S01]  /*0990*/  @P2 STG.E desc[UR6][R16.64+0x30], R20 ;  /* 0x0000301410002986 */ /* 0x0003e2000c101906 */
[----:B------:R-:W-:-:S04]  /*09a0*/  @P2 FSETP.GT.AND P4, PT, R20, R11, PT ;  /* 0x0000000b1400220b */ /* 0x000fc80003f84000 */
[----:B------:R-:W-:Y:S02]  /*09b0*/  @P2 PLOP3.LUT P5, PT, P4, PT, PT, 0x80, 0x8 ;  /* 0x000000000008281c */ /* 0x000fe400027af070 */
[----:B------:R-:W-:-:S11]  /*09c0*/  @P2 FSEL R11, R20, R11, P4 ;  /* 0x0000000b140b2208 */ /* 0x000fd60002000000 */
[C---:B------:R-:W-:Y:S02]  /*09d0*/  @P5 IADD3 R10, PT, PT, R23.reuse, 0x4, RZ ;  /* 0x00000004170a5810 */ /* 0x040fe40007ffe0ff */
[----:B------:R-:W-:Y:S01]  /*09e0*/  IADD3 R23, PT, PT, R23, 0x10, RZ ;  /* 0x0000001017177810 */ /* 0x000fe20007ffe0ff */
[----:B-1----:R-:W-:Y:S06]  /*09f0*/  @P0 BRA `(.L_x_29) ;  /* 0xfffffff800640947 */ /* 0x002fec000383ffff */
[----:B------:R-:W-:Y:S05]  /*0a00*/  BSYNC.RECONVERGENT B2 ;  /* 0x0000000000027941 */ /* 0x000fea0003800200 */
.L_x_28:
[----:B------:R-:W-:-:S07]  /*0a10*/  IADD3 R23, PT, PT, R23, -0x8, RZ ;  /* 0xfffffff817177810 */ /* 0x000fce0007ffe0ff */
.L_x_27:
[----:B------:R-:W-:Y:S05]  /*0a20*/  BSYNC.RECONVERGENT B1 ;  /* 0x0000000000017941 */ /* 0x000fea0003800200 */
.L_x_26:
[----:B------:R-:W-:Y:S01]  /*0a30*/  LEA.HI R25, R3, 0x1, RZ, 0x1e ;  /* 0x0000000103197811 */ /* 0x000fe200078ff0ff */
[----:B------:R-:W-:Y:S01]  /*0a40*/  IMAD.MOV.U32 R22, RZ, RZ, R11 ;  /* 0x000000ffff167224 */ /* 0x000fe200078e000b */
[----:B------:R-:W-:Y:S02]  /*0a50*/  MOV R24, R10 ;  /* 0x0000000a00187202 */ /* 0x000fe40000000f00 */
[----:B------:R-:W-:-:S04]  /*0a60*/  LOP3.LUT R25, R25, 0x3, RZ, 0xc0, !PT ;  /* 0x0000000319197812 */ /* 0x000fc800078ec0ff */
        /* <DEDUP_REMOVED lines=17> */
[----:B------:R-:W-:Y:S02]  /*0b80*/  IADD3.X R17, PT, PT, RZ, R4, RZ, P1, !PT ;  /* 0x00000004ff117210 */ /* 0x000fe40000ffe4ff */
[----:B-1----:R-:W-:Y:S02]  /*0b90*/  LEA R16, P2, R29, UR4, 0x2 ;  /* 0x000000041d107c11 */ /* 0x002fe4000f8410ff */
[----:B------:R-:W-:Y:S02]  /*0ba0*/  ISETP.NE.AND P1, PT, R25, 0x1, PT ;  /* 0x000000011900780c */ /* 0x000fe40003f25270 */
[----:B------:R-:W-:-:S07]  /*0bb0*/  LEA.HI.X R17, R29, UR5, R17, 0x2, P2 ;  /* 0x000000051d117c11 */ /* 0x000fce00090f1411 */
        /* <DEDUP_REMOVED lines=13> */
.L_x_31:
[----:B------:R-:W-:Y:S05]  /*0c90*/  BSYNC.RECONVERGENT B1 ;  /* 0x0000000000017941 */ /* 0x000fea0003800200 */
.L_x_30:
[----:B------:R-:W-:Y:S05]  /*0ca0*/  @!P1 BRA `(.L_x_25) ;  /* 0x0000000000c89947 */ /* 0x000fea0003800000 */
[----:B------:R-:W-:-:S04]  /*0cb0*/  VIADD R19, R27, 0xc ;  /* 0x0000000c1b137836 */ /* 0x000fc80000000000 */
[----:B------:R-:W-:-:S05]  /*0cc0*/  IMAD.WIDE.U32 R18, R19, 0x4, R14 ;  /* 0x0000000413127825 */ /* 0x000fca00078e000e */
[----:B------:R-:W1:Y:S04]  /*0cd0*/  LDG.E.CONSTANT R29, desc[UR6][R18.64+0x4] ;  /* 0x00000406121d7981 */ /* 0x000e68000c1e9900 */
[----:B------:R-:W2:Y:S04]  /*0ce0*/  LDG.E.CONSTANT R26, desc[UR6][R18.64] ;  /* 0x00000006121a7981 */ /* 0x000ea8000c1e9900 */
[----:B------:R-:W3:Y:S01]  /*0cf0*/  LDG.E.CONSTANT R28, desc[UR6][R18.64+0x8] ;  /* 0x00000806121c7981 */ /* 0x000ee2000c1e9900 */
[----:B------:R-:W-:Y:S01]  /*0d00*/  BSSY.RECONVERGENT B1, `(.L_x_32) ;  /* 0x0000014000017945 */ /* 0x000fe20003800200 */
[----:B------:R-:W-:Y:S01]  /*0d10*/  ISETP.NE.AND P1, PT, R25, 0x2, PT ;  /* 0x000000021900780c */ /* 0x000fe20003f25270 */
[----:B-1----:R-:W-:-:S04]  /*0d20*/  FMUL R21, R29, R29 ;  /* 0x0000001d1d157220 */ /* 0x002fc80000400000 */
[----:B--2---:R-:W-:-:S04]  /*0d30*/  FFMA R21, R26, R26, R21 ;  /* 0x0000001a1a157223 */ /* 0x004fc80000000015 */
[----:B---3--:R-:W-:-:S06]  /*0d40*/  FFMA R21, R28, R28, R21 ;  /* 0x0000001c1c157223 */ /* 0x008fcc0000000015 */
        /* <DEDUP_REMOVED lines=15> */
.L_x_33:
[----:B------:R-:W-:Y:S05]  /*0e40*/  BSYNC.RECONVERGENT B1 ;  /* 0x0000000000017941 */ /* 0x000fea0003800200 */
.L_x_32:
        /* <DEDUP_REMOVED lines=24> */
.L_x_25:
[----:B------:R-:W-:Y:S05]  /*0fd0*/  BSYNC.RECONVERGENT B0 ;  /* 0x0000000000007941 */ /* 0x000fea0003800200 */
.L_x_24:
[----:B------:R-:W2:Y:S01]  /*0fe0*/  S2UR UR5, SR_CgaCtaId ;  /* 0x00000000000579c3 */ /* 0x000ea20000008800 */
[----:B------:R-:W-:Y:S01]  /*0ff0*/  UMOV UR4, 0x400 ;  /* 0x0000040000047882 */ /* 0x000fe20000000000 */
[----:B------:R-:W-:Y:S01]  /*1000*/  ISETP.GT.U32.AND P0, PT, R0, 0x1, PT ;  /* 0x000000010000780c */ /* 0x000fe20003f04070 */
[----:B------:R-:W-:Y:S01]  /*1010*/  BSSY.RECONVERGENT B0, `(.L_x_34) ;  /* 0x0000010000007945 */ /* 0x000fe20003800200 */
[----:B--2---:R-:W-:-:S06]  /*1020*/  ULEA UR4, UR5, UR4, 0x18 ;  /* 0x0000000405047291 */ /* 0x004fcc000f8ec0ff */
[----:B------:R-:W-:-:S05]  /*1030*/  LEA R11, R0, UR4, 0x2 ;  /* 0x00000004000b7c11 */ /* 0x000fca000f8e10ff */
[----:B------:R2:W-:Y:S04]  /*1040*/  STS [R11], R22 ;  /* 0x000000160b007388 */ /* 0x0005e80000000800 */
[----:B------:R2:W-:Y:S01]  /*1050*/  STS [R6], R24 ;  /* 0x0000001806007388 */ /* 0x0005e20000000800 */
[----:B------:R-:W-:Y:S06]  /*1060*/  BAR.SYNC.DEFER_BLOCKING 0x0 ;  /* 0x0000000000007b1d */ /* 0x000fec0000010000 */
[----:B------:R-:W-:Y:S05]  /*1070*/  @P0 BRA `(.L_x_35) ;  /* 0x0000000000240947 */ /* 0x000fea0003800000 */
[----:B-----5:R-:W-:Y:S04]  /*1080*/  LDS R7, [R11] ;  /* 0x000000000b077984 */ /* 0x020fe80000000800 */
[----:B------:R-:W3:Y:S04]  /*1090*/  LDS R8, [R11+0x8] ;  /* 0x000008000b087984 */ /* 0x000ee80000000800 */
[----:B------:R-:W-:Y:S04]  /*10a0*/  LDS R9, [R6] ;  /* 0x0000000006097984 */ /* 0x000fe80000000800 */
[----:B------:R-:W4:Y:S01]  /*10b0*/  LDS R10, [R6+0x8] ;  /* 0x00000800060a7984 */ /* 0x000f220000000800 */
[----:B---3--:R-:W-:-:S02]  /*10c0*/  FSETP.GT.AND P0, PT, R8, R7, PT ;  /* 0x000000070800720b */ /* 0x008fc40003f04000 */
[----:B------:R-:W-:-:S05]  /*10d0*/  FMNMX R7, R7, R8, !PT ;  /* 0x0000000807077209 */ /* 0x000fca0007800000 */
[----:B------:R3:W-:Y:S01]  /*10e0*/  STS [R11], R7 ;  /* 0x000000070b007388 */ /* 0x0007e20000000800 */
[----:B----4-:R-:W-:-:S05]  /*10f0*/  SEL R9, R10, R9, P0 ;  /* 0x000000090a097207 */ /* 0x010fca0000000000 */
[----:B------:R3:W-:Y:S02]  /*1100*/  STS [R6], R9 ;  /* 0x0000000906007388 */ /* 0x0007e40000000800 */
.L_x_35:
[----:B------:R-:W-:Y:S05]  /*1110*/  BSYNC.RECONVERGENT B0 ;  /* 0x0000000000007941 */ /* 0x000fea0003800200 */
.L_x_34:
[----:B------:R-:W-:Y:S01]  /*1120*/  BAR.SYNC.DEFER_BLOCKING 0x0 ;  /* 0x0000000000007b1d */ /* 0x000fe20000010000 */
[----:B------:R-:W-:-:S05]  /*1130*/  ISETP.NE.AND P1, PT, R0, RZ, PT ;  /* 0x000000ff0000720c */ /* 0x000fca0003f25270 */
[----:B------:R-:W-:Y:S08]  /*1140*/  BSSY.RECONVERGENT B0, `(.L_x_36) ;  /* 0x000000c000007945 */ /* 0x000ff00003800200 */
[----:B------:R-:W-:Y:S05]  /*1150*/  @P1 BRA `(.L_x_37) ;  /* 0x0000000000281947 */ /* 0x000fea0003800000 */
[----:B------:R-:W4:Y:S01]  /*1160*/  S2UR UR5, SR_CgaCtaId ;  /* 0x00000000000579c3 */ /* 0x000f220000008800 */
[----:B------:R-:W-:Y:S02]  /*1170*/  UMOV UR4, 0x400 ;  /* 0x0000040000047882 */ /* 0x000fe40000000000 */
[----:B----4-:R-:W-:-:S09]  /*1180*/  ULEA UR4, UR5, UR4, 0x18 ;  /* 0x0000000405047291 */ /* 0x010fd2000f8ec0ff */
[----:B---3-5:R-:W3:Y:S04]  /*1190*/  LDS.64 R8, [UR4] ;  /* 0x00000004ff087984 */ /* 0x028ee80008000a00 */
[----:B--2---:R-:W2:Y:S01]  /*11a0*/  LDS.64 R10, [UR4+0x10] ;  /* 0x00001004ff0a7984 */ /* 0x004ea20008000a00 */
[----:B---3--:R-:W-:Y:S02]  /*11b0*/  FSETP.GT.AND P0, PT, R9, R8, PT ;  /* 0x000000080900720b */ /* 0x008fe40003f04000 */
[----:B------:R-:W-:Y:S02]  /*11c0*/  FMNMX R8, R8, R9, !PT ;  /* 0x0000000908087209 */ /* 0x000fe40007800000 */
[----:B--2---:R-:W-:-:S03]  /*11d0*/  SEL R10, R11, R10, P0 ;  /* 0x0000000a0b0a7207 */ /* 0x004fc60000000000 */
[----:B------:R4:W-:Y:S04]  /*11e0*/  STS [UR4], R8 ;  /* 0x00000008ff007988 */ /* 0x0009e80008000804 */
[----:B------:R4:W-:Y:S02]  /*11f0*/  STS [UR4+0x10], R10 ;  /* 0x0000100aff007988 */ /* 0x0009e40008000804 */
.L_x_37:
[----:B------:R-:W-:Y:S05]  /*1200*/  BSYNC.RECONVERGENT B0 ;  /* 0x0000000000007941 */ /* 0x000fea0003800200 */
.L_x_36:
[----:B------:R-:W0:Y:S08]  /*1210*/  S2UR UR5, SR_CgaCtaId ;  /* 0x00000000000579c3 */ /* 0x000e300000008800 */
[----:B------:R-:W-:Y:S01]  /*1220*/  BAR.SYNC.DEFER_BLOCKING 0x0 ;  /* 0x0000000000007b1d */ /* 0x000fe20000010000 */
[C---:B---345:R-:W-:Y:S01]  /*1230*/  @!P1 IMAD.WIDE.U32 R8, R5.reuse, 0x4, R12 ;  /* 0x0000000405089825 */ /* 0x078fe200078e000c */
[----:B------:R-:W-:-:S04]  /*1240*/  IADD3 R5, PT, PT, R5, 0x1, RZ ;  /* 0x0000000105057810 */ /* 0x000fc80007ffe0ff */
[----:B------:R-:W-:Y:S02]  /*1250*/  UMOV UR4, 0x400 ;  /* 0x0000040000047882 */ /* 0x000fe40000000000 */
[----:B0-----:R-:W-:-:S09]  /*1260*/  ULEA UR4, UR5, UR4, 0x18 ;  /* 0x0000000405047291 */ /* 0x001fd2000f8ec0ff */
[----:B------:R-:W0:Y:S02]  /*1270*/  LDS R7, [UR4+0x10] ;  /* 0x00001004ff077984 */ /* 0x000e240008000800 */
[----:B------:R-:W3:Y:S02]  /*1280*/  LDCU UR4, c[0x0][0x388] ;  /* 0x00007100ff0477ac */ /* 0x000ee40008000800 */
[----:B---3--:R-:W-:Y:S01]  /*1290*/  ISETP.NE.AND P0, PT, R5, UR4, PT ;  /* 0x0000000405007c0c */ /* 0x008fe2000bf05270 */
[----:B0-----:R3:W-:-:S12]  /*12a0*/  @!P1 STG.E desc[UR6][R8.64], R7 ;  /* 0x0000000708009986 */ /* 0x0017d8000c101906 */
[----:B------:R-:W-:Y:S05]  /*12b0*/  @P0 BRA `(.L_x_38) ;  /* 0xffffffec00c80947 */ /* 0x000fea000383ffff */
[----:B------:R-:W-:Y:S05]  /*12c0*/  EXIT ;  /* 0x000000000000794d */ /* 0x000fea0003800000 */
.L_x_39:
        /* <DEDUP_REMOVED lines=11> */
.L_x_301:


//--------------------- .text._Z27farthestpointsamplingKernelILj8EEviiiPKfPfPi --------------------------
	.section	.text._Z27farthestpointsamplingKernelILj8EEviiiPKfPfPi,"ax",@progbits
	.align	128
        .global         _Z27farthestpointsamplingKernelILj8EEviiiPKfPfPi
        .type           _Z27farthestpointsamplingKernelILj8EEviiiPKfPfPi,@function
        .size           _Z27farthestpointsamplingKernelILj8EEviiiPKfPfPi,(.L_x_302 - _Z27farthestpointsamplingKernelILj8EEviiiPKfPfPi)
        .other          _Z27farthestpointsamplingKernelILj8EEviiiPKfPfPi,@"STO_CUDA_ENTRY STV_DEFAULT"
_Z27farthestpointsamplingKernelILj8EEviiiPKfPfPi:
.text._Z27farthestpointsamplingKernelILj8EEviiiPKfPfPi:
        /* <DEDUP_REMOVED lines=28> */
[----:B------:R-:W-:Y:S01]  /*01c0*/  SHF.R.S32.HI R4, RZ, 0x1f, R2 ;  /* 0x0000001fff047819 */ /* 0x000fe20000011402 */
[----:B------:R-:W-:-:S07]  /*01d0*/  IMAD.MOV.U32 R5, RZ, RZ, 0x1 ;  /* 0x00000001ff057424 */ /* 0x000fce00078e00ff */
.L_x_56:
[----:B-1----:R-:W1:Y:S01]  /*01e0*/  LDCU UR4, c[0x0][0x384] ;  /* 0x00007080ff0477ac */ /* 0x002e620008000800 */
[----:B------:R-:W-:Y:S01]  /*01f0*/  BSSY.RECONVERGENT B0, `(.L_x_40) ;  /* 0x00000de000007945 */ /* 0x000fe20003800200 */
[----:B------:R-:W-:Y:S01]  /*0200*/  MOV R22, 0xbf800000 ;  /* 0xbf80000000167802 */ /* 0x000fe20000000f00 */
[----:B--2---:R-:W2:Y:S01]  /*0210*/  LDCU.64 UR8, c[0x0][0x398] ;  /* 0x00007300ff0877ac */ /* 0x004ea20008000a00 */
        /* <DEDUP_REMOVED lines=10> */
[----:B------:R-:W-:Y:S01]  /*02c0*/  IMAD.MOV.U32 R10, RZ, RZ, RZ ;  /* 0x000000ffff0a7224 */ /* 0x000fe200078e00ff */
[----:B------:R-:W-:-:S02]  /*02d0*/  MOV R11, 0xbf800000 ;  /* 0xbf800000000b7802 */ /* 0x000fc40000000f00 */
[----:B------:R-:W-:-:S08]  /*02e0*/  MOV R23, R0 ;  /* 0x0000000000177202 */ /* 0x000fd00000000f00 */
[----:B-1----:R-:W-:Y:S05]  /*02f0*/  @!P0 BRA `(.L_x_43) ;  /* 0x0000000400c88947 */ /* 0x002fea0003800000 */
[----:B------:R-:W-:Y:S01]  /*0300*/  LEA.HI R22, R3, 0x1, RZ, 0x1d ;  /* 0x0000000103167811 */ /* 0x000fe200078fe8ff */
[----:B------:R-:W-:Y:S02]  /*0310*/  IMAD.MOV.U32 R25, RZ, RZ, 0x3 ;  /* 0x00000003ff197424 */ /* 0x000fe400078e00ff */
[----:B------:R-:W-:Y:S01]  /*0320*/  HFMA2 R10, -RZ, RZ, 0, 0 ;  /* 0x00000000ff0a7431 */ /* 0x000fe200000001ff */
[----:B------:R-:W-:Y:S01]  /*0330*/  BSSY.RECONVERGENT B2, `(.L_x_44) ;  /* 0x000006d000027945 */ /* 0x000fe20003800200 */
[----:B------:R-:W-:Y:S01]  /*0340*/  LOP3.LUT R22, R22, 0x3ffffffc, RZ, 0xc0, !PT ;  /* 0x3ffffffc16167812 */ /* 0x000fe200078ec0ff */
[----:B------:R-:W-:Y:S01]  /*0350*/  IMAD.MOV.U32 R11, RZ, RZ, -0x40800000 ;  /* 0xbf800000ff0b7424 */ /* 0x000fe200078e00ff */
[C---:B------:R-:W-:Y:S01]  /*0360*/  IADD3 R23, PT, PT, R0.reuse, 0x10, RZ ;  /* 0x0000001000177810 */ /* 0x040fe20007ffe0ff */
[----:B------:R-:W-:Y:S01]  /*0370*/  IMAD R25, R0, R25, 0x30 ;  /* 0x0000003000197424 */ /* 0x000fe200078e0219 */
[----:B------:R-:W-:-:S07]  /*0380*/  IADD3 R22, PT, PT, -R22, RZ, RZ ;  /* 0x000000ff16167210 */ /* 0x000fce0007ffe1ff */
.L_x_45:
[----:B------:R-:W-:-:S05]  /*0390*/  IADD3 R19, PT, PT, R25, -0x30, RZ ;  /* 0xffffffd019137810 */ /* 0x000fca0007ffe0ff */
[----:B------:R-:W-:-:S05]  /*03a0*/  IMAD.WIDE.U32 R18, R19, 0x4, R14 ;  /* 0x0000000413127825 */ /* 0x000fca00078e000e */
[----:B------:R-:W2:Y:S04]  /*03b0*/  LDG.E.CONSTANT R21, desc[UR6][R18.64+0x4] ;  /* 0x0000040612157981 */ /* 0x000ea8000c1e9900 */
[----:B------:R-:W3:Y:S04]  /*03c0*/  LDG.E.CONSTANT R20, desc[UR6][R18.64] ;  /* 0x0000000612147981 */ /* 0x000ee8000c1e9900 */
[----:B------:R-:W4:Y:S01]  /*03d0*/  LDG.E.CONSTANT R24, desc[UR6][R18.64+0x8] ;  /* 0x0000080612187981 */ /* 0x000f22000c1e9900 */
[----:B------:R-:W-:Y:S01]  /*03e0*/  UMOV UR4, 0xd2f1a9fc ;  /* 0xd2f1a9fc00047882 */ /* 0x000fe20000000000 */
[----:B------:R-:W-:Y:S01]  /*03f0*/  UMOV UR5, 0x3f50624d ;  /* 0x3f50624d00057882 */ /* 0x000fe20000000000 */
[----:B------:R-:W-:Y:S01]  /*0400*/  VIADD R27, R23, 0xfffffff0 ;  /* 0xfffffff0171b7836 */ /* 0x000fe20000000000 */
[----:B------:R-:W-:Y:S01]  /*0410*/  IADD3 R29, PT, PT, R25, -0x18, RZ ;  /* 0xffffffe8191d7810 */ /* 0x000fe20007ffe0ff */
[----:B--2---:R-:W-:-:S04]  /*0420*/  FMUL R17, R21, R21 ;  /* 0x0000001515117220 */ /* 0x004fc80000400000 */
[----:B---3--:R-:W-:-:S04]  /*0430*/  FFMA R17, R20, R20, R17 ;  /* 0x0000001414117223 */ /* 0x008fc80000000011 */
[----:B----4-:R-:W-:-:S04]  /*0440*/  FFMA R26, R24, R24, R17 ;  /* 0x00000018181a7223 */ /* 0x010fc80000000011 */
[----:B------:R-:W1:Y:S02]  /*0450*/  F2F.F64.F32 R16, R26 ;  /* 0x0000001a00107310 */ /* 0x000e640000201800 */
[----:B-1----:R-:W-:Y:S01]  /*0460*/  DSETP.GTU.AND P2, PT, R16, UR4, PT ;  /* 0x0000000410007e2a */ /* 0x002fe2000bf4c000 */
[----:B------:R-:W-:-:S04]  /*0470*/  IADD3 R17, P0, PT, R2, R27, RZ ;  /* 0x0000001b02117210 */ /* 0x000fc80007f1e0ff */
        /* <DEDUP_REMOVED lines=77> */
[----:B------:R-:W-:Y:S01]  /*0950*/  @P1 VIADD R10, R23, 0xfffffff8 ;  /* 0xfffffff8170a1836 */ /* 0x000fe20000000000 */
[----:B------:R-:W-:-:S04]  /*0960*/  IADD3 R25, PT, PT, R25, 0x60, RZ ;  /* 0x0000006019197810 */ /* 0x000fc80007ffe0ff */
        /* <DEDUP_REMOVED lines=10> */
.L_x_44:
[----:B------:R-:W-:-:S07]  /*0a10*/  IADD3 R23, PT, PT, R23, -0x10, RZ ;  /* 0xfffffff017177810 */ /* 0x000fce0007ffe0ff */
.L_x_43:
[----:B------:R-:W-:Y:S05]  /*0a20*/  BSYNC.RECONVERGENT B1 ;  /* 0x0000000000017941 */ /* 0x000fea0003800200 */
.L_x_42:
        /* <DEDUP_REMOVED lines=12> */
[----:B------:R-:W-:Y:S01]  /*0af0*/  IMAD.MOV.U32 R10, RZ, RZ, -0x2d0e5604 ;  /* 0xd2f1a9fcff0a7424 */ /* 0x000fe200078e00ff */
[----:B------:R-:W-:Y:S01]  /*0b00*/  IADD3 R29, P1, PT, R2, R23, RZ ;  /* 0x00000017021d7210 */ /* 0x000fe20007f3e0ff */
[----:B------:R-:W-:Y:S01]  /*0b10*/  BSSY.RECONVERGENT B1, `(.L_x_46) ;  /* 0x0000018000017945 */ /* 0x000fe20003800200 */
[----:B--2---:R-:W-:-:S04]  /*0b20*/  FMUL R11, R21, R21 ;  /* 0x00000015150b7220 */ /* 0x004fc80000400000 */
[----:B---3--:R-:W-:-:S04]  /*0b30*/  FFMA R11, R20, R20, R11 ;  /* 0x00000014140b7223 */ /* 0x008fc8000000000b */
[----:B----4-:R-:W-:Y:S01]  /*0b40*/  FFMA R28, R26, R26, R11 ;  /* 0x0000001a1a1c7223 */ /* 0x010fe2000000000b */
[----:B------:R-:W-:-:S03]  /*0b50*/  HFMA2 R11, -RZ, RZ, 1.828125, 806.5 ;  /* 0x3f50624dff0b7431 */ /* 0x000fc600000001ff */
        /* <DEDUP_REMOVED lines=19> */
.L_x_47:
[----:B------:R-:W-:Y:S05]  /*0c90*/  BSYNC.RECONVERGENT B1 ;  /* 0x0000000000017941 */ /* 0x000fea0003800200 */
.L_x_46:
[----:B------:R-:W-:Y:S05]  /*0ca0*/  @!P1 BRA `(.L_x_41) ;  /* 0x0000000000c89947 */ /* 0x000fea0003800000 */
[----:B------:R-:W-:-:S05]  /*0cb0*/  IADD3 R19, PT, PT, R27, 0x18, RZ ;  /* 0x000000181b137810 */ /* 0x000fca0007ffe0ff */
        /* <DEDUP_REMOVED lines=23> */
[----:B-1----:R-:W-:-:S07]  /*0e30*/  @P0 VIADD R24, R23, 0x8 ;  /* 0x0000000817180836 */ /* 0x002fce0000000000 */
.L_x_49:
[----:B------:R-:W-:Y:S05]  /*0e40*/  BSYNC.RECONVERGENT B1 ;  /* 0x0000000000017941 */ /* 0x000fea0003800200 */
.L_x_48:
        /* <DEDUP_REMOVED lines=24> */
.L_x_41:
[----:B------:R-:W-:Y:S05]  /*0fd0*/  BSYNC.RECONVERGENT B0 ;  /* 0x0000000000007941 */ /* 0x000fea0003800200 */
.L_x_40:
[----:B------:R-:W2:Y:S01]  /*0fe0*/  S2UR UR5, SR_CgaCtaId ;  /* 0x00000000000579c3 */ /* 0x000ea20000008800 */
[----:B------:R-:W-:Y:S01]  /*0ff0*/  UMOV UR4, 0x400 ;  /* 0x0000040000047882 */ /* 0x000fe20000000000 */
[C---:B------:R-:W-:Y:S01]  /*1000*/  ISETP.GT.U32.AND P0, PT, R0.reuse, 0x3, PT ;  /* 0x000000030000780c */ /* 0x040fe20003f04070 */
[----:B------:R-:W-:Y:S01]  /*1010*/  BSSY.RECONVERGENT B0, `(.L_x_50) ;  /* 0x0000011000007945 */ /* 0x000fe20003800200 */
[----:B------:R-:W-:Y:S01]  /*1020*/  ISETP.GT.U32.AND P1, PT, R0, 0x1, PT ;  /* 0x000000010000780c */ /* 0x000fe20003f24070 */
[----:B--2---:R-:W-:-:S06]  /*1030*/  ULEA UR4, UR5, UR4, 0x18 ;  /* 0x0000000405047291 */ /* 0x004fcc000f8ec0ff */
[----:B-1----:R-:W-:-:S05]  /*1040*/  LEA R16, R0, UR4, 0x2 ;  /* 0x0000000400107c11 */ /* 0x002fca000f8e10ff */
[----:B------:R1:W-:Y:S04]  /*1050*/  STS [R16], R22 ;  /* 0x0000001610007388 */ /* 0x0003e80000000800 */
[----:B------:R1:W-:Y:S01]  /*1060*/  STS [R6], R24 ;  /* 0x0000001806007388 */ /* 0x0003e20000000800 */
[----:B------:R-:W-:Y:S06]  /*1070*/  BAR.SYNC.DEFER_BLOCKING 0x0 ;  /* 0x0000000000007b1d */ /* 0x000fec0000010000 */
[----:B------:R-:W-:Y:S05]  /*1080*/  @P0 BRA `(.L_x_51) ;  /* 0x0000000000240947 */ /* 0x000fea0003800000 */
[----:B-----5:R-:W-:Y:S04]  /*1090*/  LDS R7, [R16] ;  /* 0x0000000010077984 */ /* 0x020fe80000000800 */
[----:B------:R-:W2:Y:S04]  /*10a0*/  LDS R8, [R16+0x10] ;  /* 0x0000100010087984 */ /* 0x000ea80000000800 */
[----:B------:R-:W-:Y:S04]  /*10b0*/  LDS R9, [R6] ;  /* 0x0000000006097984 */ /* 0x000fe80000000800 */
[----:B------:R-:W3:Y:S01]  /*10c0*/  LDS R10, [R6+0x10] ;  /* 0x00001000060a7984 */ /* 0x000ee20000000800 */
[----:B--2---:R-:W-:-:S02]  /*10d0*/  FSETP.GT.AND P0, PT, R8, R7, PT ;  /* 0x000000070800720b */ /* 0x004fc40003f04000 */
[----:B------:R-:W-:-:S05]  /*10e0*/  FMNMX R7, R7, R8, !PT ;  /* 0x0000000807077209 */ /* 0x000fca0007800000 */
[----:B------:R2:W-:Y:S01]  /*10f0*/  STS [R16], R7 ;  /* 0x0000000710007388 */ /* 0x0005e20000000800 */
[----:B---3--:R-:W-:-:S05]  /*1100*/  SEL R9, R10, R9, P0 ;  /* 0x000000090a097207 */ /* 0x008fca0000000000 */
[----:B------:R2:W-:Y:S02]  /*1110*/  STS [R6], R9 ;  /* 0x0000000906007388 */ /* 0x0005e40000000800 */
.L_x_51:
[----:B------:R-:W-:Y:S05]  /*1120*/  BSYNC.RECONVERGENT B0 ;  /* 0x0000000000007941 */ /* 0x000fea0003800200 */
.L_x_50:
[----:B------:R-:W-:Y:S06]  /*1130*/  BAR.SYNC.DEFER_BLOCKING 0x0 ;  /* 0x0000000000007b1d */ /* 0x000fec0000010000 */
[----:B------:R-:W-:Y:S04]  /*1140*/  BSSY.RECONVERGENT B0, `(.L_x_52) ;  /* 0x000000b000007945 */ /* 0x000fe80003800200 */
[----:B------:R-:W-:Y:S05]  /*1150*/  @P1 BRA `(.L_x_53) ;  /* 0x0000000000241947 */ /* 0x000fea0003800000 */
[----:B--2--5:R-:W-:Y:S04]  /*1160*/  LDS R7, [R16] ;  /* 0x0000000010077984 */ /* 0x024fe80000000800 */
        /* <DEDUP_REMOVED lines=8> */
.L_x_53:
[----:B------:R-:W-:Y:S05]  /*11f0*/  BSYNC.RECONVERGENT B0 ;  /* 0x0000000000007941 */ /* 0x000fea0003800200 */
.L_x_52:
[----:B------:R-:W-:Y:S01]  /*1200*/  BAR.SYNC.DEFER_BLOCKING 0x0 ;  /* 0x0000000000007b1d */ /* 0x000fe20000010000 */
[----:B------:R-:W-:-:S05]  /*1210*/  ISETP.NE.AND P1, PT, R0, RZ, PT ;  /* 0x000000ff0000720c */ /* 0x000fca0003f25270 */
[----:B------:R-:W-:Y:S08]  /*1220*/  BSSY.RECONVERGENT B0, `(.L_x_54) ;  /* 0x000000c000007945 */ /* 0x000ff00003800200 */
[----:B------:R-:W-:Y:S05]  /*1230*/  @P1 BRA `(.L_x_55) ;  /* 0x0000000000281947 */ /* 0x000fea0003800000 */
[----:B------:R-:W3:Y:S01]  /*1240*/  S2UR UR5, SR_CgaCtaId ;  /* 0x00000000000579c3 */ /* 0x000ee20000008800 */
[----:B------:R-:W-:Y:S02]  /*1250*/  UMOV UR4, 0x400 ;  /* 0x0000040000047882 */ /* 0x000fe40000000000 */
[----:B---3--:R-:W-:-:S09]  /*1260*/  ULEA UR4, UR5, UR4, 0x18 ;  /* 0x0000000405047291 */ /* 0x008fd2000f8ec0ff */
[----:B--2-45:R-:W2:Y:S04]  /*1270*/  LDS.64 R8, [UR4] ;  /* 0x00000004ff087984 */ /* 0x034ea80008000a00 */
[----:B------:R-:W3:Y:S01]  /*1280*/  LDS.64 R10, [UR4+0x20] ;  /* 0x00002004ff0a7984 */ /* 0x000ee20008000a00 */
[----:B--2---:R-:W-:Y:S02]  /*1290*/  FSETP.GT.AND P0, PT, R9, R8, PT ;  /* 0x000000080900720b */ /* 0x004fe40003f04000 */
[----:B------:R-:W-:Y:S02]  /*12a0*/  FMNMX R8, R8, R9, !PT ;  /* 0x0000000908087209 */ /* 0x000fe40007800000 */
[----:B---3--:R-:W-:-:S03]  /*12b0*/  SEL R10, R11, R10, P0 ;  /* 0x0000000a0b0a7207 */ /* 0x008fc60000000000 */
[----:B------:R3:W-:Y:S04]  /*12c0*/  STS [UR4], R8 ;  /* 0x00000008ff007988 */ /* 0x0007e80008000804 */
[----:B------:R3:W-:Y:S02]  /*12d0*/  STS [UR4+0x20], R10 ;  /* 0x0000200aff007988 */ /* 0x0007e40008000804 */
.L_x_55:
[----:B------:R-:W-:Y:S05]  /*12e0*/  BSYNC.RECONVERGENT B0 ;  /* 0x0000000000007941 */ /* 0x000fea0003800200 */
.L_x_54:
[----:B------:R-:W0:Y:S08]  /*12f0*/  S2UR UR5, SR_CgaCtaId ;  /* 0x00000000000579c3 */ /* 0x000e300000008800 */
[----:B------:R-:W-:Y:S01]  /*1300*/  BAR.SYNC.DEFER_BLOCKING 0x0 ;  /* 0x0000000000007b1d */ /* 0x000fe20000010000 */
[C---:B--2345:R-:W-:Y:S01]  /*1310*/  @!P1 IMAD.WIDE.U32 R8, R5.reuse, 0x4, R12 ;  /* 0x0000000405089825 */ /* 0x07cfe200078e000c */
[----:B------:R-:W-:-:S04]  /*1320*/  IADD3 R5, PT, PT, R5, 0x1, RZ ;  /* 0x0000000105057810 */ /* 0x000fc80007ffe0ff */
[----:B------:R-:W-:Y:S02]  /*1330*/  UMOV UR4, 0x400 ;  /* 0x0000040000047882 */ /* 0x000fe40000000000 */
[----:B0-----:R-:W-:-:S09]  /*1340*/  ULEA UR4, UR5, UR4, 0x18 ;  /* 0x0000000405047291 */ /* 0x001fd2000f8ec0ff */
[----:B------:R-:W0:Y:S02]  /*1350*/  LDS R7, [UR4+0x20] ;  /* 0x00002004ff077984 */ /* 0x000e240008000800 */
[----:B------:R-:W2:Y:S02]  /*1360*/  LDCU UR4, c[0x0][0x388] ;  /* 0x00007100ff0477ac */ /* 0x000ea40008000800 */
[----:B--2---:R-:W-:Y:S01]  /*1370*/  ISETP.NE.AND P0, PT, R5, UR4, PT ;  /* 0x0000000405007c0c */ /* 0x004fe2000bf05270 */
[----:B0-----:R2:W-:-:S12]  /*1380*/  @!P1 STG.E desc[UR6][R8.64], R7 ;  /* 0x0000000708009986 */ /* 0x0015d8000c101906 */
[----:B------:R-:W-:Y:S05]  /*1390*/  @P0 BRA `(.L_x_56) ;  /* 0xffffffec00900947 */ /* 0x000fea000383ffff */
[----:B------:R-:W-:Y:S05]  /*13a0*/  EXIT ;  /* 0x000000000000794d */ /* 0x000fea0003800000 */
.L_x_57:
        /* <DEDUP_REMOVED lines=13> */
.L_x_302:


//--------------------- .text._Z27farthestpointsamplingKernelILj16EEviiiPKfPfPi --------------------------
	.section	.text._Z27farthestpointsamplingKernelILj16EEviiiPKfPfPi,"ax",@progbits
	.align	128
        .global         _Z27farthestpointsamplingKernelILj16EEviiiPKfPfPi
        .type           _Z27farthestpointsamplingKernelILj16EEviiiPKfPfPi,@function
        .size           _Z27farthestpointsamplingKernelILj16EEviiiPKfPfPi,(.L_x_303 - _Z27farthestpointsamplingKernelILj16EEviiiPKfPfPi)
        .other          _Z27farthestpointsamplingKernelILj16EEviiiPKfPfPi,@"STO_CUDA_ENTRY STV_DEFAULT"
_Z27farthestpointsamplingKernelILj16EEviiiPKfPfPi:
.text._Z27farthestpointsamplingKernelILj16EEviiiPKfPfPi:
        /* <DEDUP_REMOVED lines=30> */
.L_x_76:
[----:B-1----:R-:W1:Y:S01]  /*01e0*/  LDCU UR4, c[0x0][0x384] ;  /* 0x00007080ff0477ac */ /* 0x002e620008000800 */
[----:B------:R-:W-:Y:S01]  /*01f0*/  BSSY.RECONVERGENT B0, `(.L_x_58) ;  /* 0x00000de000007945 */ /* 0x000fe20003800200 */
[----:B------:R-:W-:Y:S01]  /*0200*/  MOV R22, 0xbf800000 ;  /* 0xbf80000000167802 */ /* 0x000fe20000000f00 */
[----:B------:R-:W-:Y:S01]  /*0210*/  IMAD.MOV.U32 R24, RZ, RZ, RZ ;  /* 0x000000ffff187224 */ /* 0x000fe200078e00ff */
[----:B--2---:R-:W2:Y:S01]  /*0220*/  LDCU.64 UR8, c[0x0][0x398] ;  /* 0x00007300ff0877ac */ /* 0x004ea20008000a00 */
        /* <DEDUP_REMOVED lines=9> */
[----:B------:R-:W-:Y:S01]  /*02c0*/  HFMA2 R11, -RZ, RZ, -1.875, 0 ;  /* 0xbf800000ff0b7431 */ /* 0x000fe200000001ff */
[----:B------:R-:W-:Y:S01]  /*02d0*/  MOV R10, RZ ;  /* 0x000000ff000a7202 */ /* 0x000fe20000000f00 */
[----:B------:R-:W-:-:S09]  /*02e0*/  IMAD.MOV.U32 R23, RZ, RZ, R0 ;  /* 0x000000ffff177224 */ /* 0x000fd200078e0000 */
[----:B-1----:R-:W-:Y:S05]  /*02f0*/  @!P0 BRA `(.L_x_61) ;  /* 0x0000000400c88947 */ /* 0x002fea0003800000 */
[----:B------:R-:W-:Y:S01]  /*0300*/  LEA.HI R22, R3, 0x1, RZ, 0x1c ;  /* 0x0000000103167811 */ /* 0x000fe200078fe0ff */
[----:B------:R-:W-:Y:S01]  /*0310*/  BSSY.RECONVERGENT B2, `(.L_x_62) ;  /* 0x000006f000027945 */ /* 0x000fe20003800200 */
[----:B------:R-:W-:Y:S01]  /*0320*/  MOV R25, 0x3 ;  /* 0x0000000300197802 */ /* 0x000fe20000000f00 */
[----:B------:R-:W-:Y:S01]  /*0330*/  IMAD.MOV.U32 R10, RZ, RZ, RZ ;  /* 0x000000ffff0a7224 */ /* 0x000fe200078e00ff */
[----:B------:R-:W-:Y:S02]  /*0340*/  LOP3.LUT R22, R22, 0x1ffffffc, RZ, 0xc0, !PT ;  /* 0x1ffffffc16167812 */ /* 0x000fe400078ec0ff */
[C---:B------:R-:W-:Y:S01]  /*0350*/  IADD3 R23, PT, PT, R0.reuse, 0x20, RZ ;  /* 0x0000002000177810 */ /* 0x040fe20007ffe0ff */
[----:B------:R-:W-:Y:S01]  /*0360*/  IMAD R25, R0, R25, 0x60 ;  /* 0x0000006000197424 */ /* 0x000fe200078e0219 */
[----:B------:R-:W-:Y:S02]  /*0370*/  MOV R11, 0xbf800000 ;  /* 0xbf800000000b7802 */ /* 0x000fe40000000f00 */
[----:B------:R-:W-:-:S07]  /*0380*/  IADD3 R22, PT, PT, -R22, RZ, RZ ;  /* 0x000000ff16167210 */ /* 0x000fce0007ffe1ff */
.L_x_63:
[----:B------:R-:W-:-:S04]  /*0390*/  VIADD R19, R25, 0xffffffa0 ;  /* 0xffffffa019137836 */ /* 0x000fc80000000000 */
[----:B------:R-:W-:-:S05]  /*03a0*/  IMAD.WIDE.U32 R18, R19, 0x4, R14 ;  /* 0x0000000413127825 */ /* 0x000fca00078e000e */
[----:B------:R-:W2:Y:S04]  /*03b0*/  LDG.E.CONSTANT R21, desc[UR6][R18.64+0x4] ;  /* 0x0000040612157981 */ /* 0x000ea8000c1e9900 */
[----:B------:R-:W3:Y:S04]  /*03c0*/  LDG.E.CONSTANT R20, desc[UR6][R18.64] ;  /* 0x0000000612147981 */ /* 0x000ee8000c1e9900 */
[----:B------:R-:W4:Y:S01]  /*03d0*/  LDG.E.CONSTANT R24, desc[UR6][R18.64+0x8] ;  /* 0x0000080612187981 */ /* 0x000f22000c1e9900 */
[----:B------:R-:W-:Y:S01]  /*03e0*/  UMOV UR4, 0xd2f1a9fc ;  /* 0xd2f1a9fc00047882 */ /* 0x000fe20000000000 */
[----:B------:R-:W-:Y:S01]  /*03f0*/  UMOV UR5, 0x3f50624d ;  /* 0x3f50624d00057882 */ /* 0x000fe20000000000 */
[----:B------:R-:W-:Y:S01]  /*0400*/  IADD3 R27, PT, PT, R23, -0x20, RZ ;  /* 0xffffffe0171b7810 */ /* 0x000fe20007ffe0ff */
[----:B------:R-:W-:-:S02]  /*0410*/  VIADD R29, R25, 0xffffffd0 ;  /* 0xffffffd0191d7836 */ /* 0x000fc40000000000 */
        /* <DEDUP_REMOVED lines=95> */
.L_x_62:
[----:B------:R-:W-:-:S07]  /*0a10*/  IADD3 R23, PT, PT, R23, -0x20, RZ ;  /* 0xffffffe017177810 */ /* 0x000fce0007ffe0ff */
.L_x_61:
[----:B------:R-:W-:Y:S05]  /*0a20*/  BSYNC.RECONVERGENT B1 ;  /* 0x0000000000017941 */ /* 0x000fea0003800200 */
.L_x_60:
        /* <DEDUP_REMOVED lines=22> */
[----:B-1----:R-:W-:Y:S02]  /*0b90*/  LEA R16, P2, R29, UR4, 0x2 ;  /* 0x000000041d107c11 */ /* 0x002fe4000f8410ff */
        /* <DEDUP_REMOVED lines=15> */
.L_x_65:
[----:B------:R-:W-:Y:S05]  /*0c90*/  BSYNC.RECONVERGENT B1 ;  /* 0x0000000000017941 */ /* 0x000fea0003800200 */
.L_x_64:
        /* <DEDUP_REMOVED lines=26> */
.L_x_67:
[----:B------:R-:W-:Y:S05]  /*0e40*/  BSYNC.RECONVERGENT B1 ;  /* 0x0000000000017941 */ /* 0x000fea0003800200 */
.L_x_66:
[----:B------:R-:W-:Y:S05]  /*0e50*/  @!P1 BRA `(.L_x_59) ;  /* 0x00000000005c9947 */ /* 0x000fea0003800000 */
[----:B------:R-:W-:-:S04]  /*0e60*/  VIADD R19, R27, 0x60 ;  /* 0x000000601b137836 */ /* 0x000fc80000000000 */
        /* <DEDUP_REMOVED lines=22> */
.L_x_59:
[----:B------:R-:W-:Y:S05]  /*0fd0*/  BSYNC.RECONVERGENT B0 ;  /* 0x0000000000007941 */ /* 0x000fea0003800200 */
.L_x_58:
[----:B------:R-:W2:Y:S01]  /*0fe0*/  S2UR UR5, SR_CgaCtaId ;  /* 0x00000000000579c3 */ /* 0x000ea20000008800 */
[----:B------:R-:W-:Y:S01]  /*0ff0*/  UMOV UR4, 0x400 ;  /* 0x0000040000047882 */ /* 0x000fe20000000000 */
[C---:B------:R-:W-:Y:S01]  /*1000*/  ISETP.GT.U32.AND P0, PT, R0.reuse, 0x7, PT ;  /* 0x000000070000780c */ /* 0x040fe20003f04070 */
[----:B------:R-:W-:Y:S01]  /*1010*/  BSSY.RECONVERGENT B0, `(.L_x_68) ;  /* 0x0000012000007945 */ /* 0x000fe20003800200 */
[C---:B------:R-:W-:Y:S02]  /*1020*/  ISETP.GT.U32.AND P1, PT, R0.reuse, 0x3, PT ;  /* 0x000000030000780c */ /* 0x040fe40003f24070 */
[----:B------:R-:W-:Y:S01]  /*1030*/  ISETP.GT.U32.AND P2, PT, R0, 0x1, PT ;  /* 0x000000010000780c */ /* 0x000fe20003f44070 */
[----:B--2---:R-:W-:-:S06]  /*1040*/  ULEA UR4, UR5, UR4, 0x18 ;  /* 0x0000000405047291 */ /* 0x004fcc000f8ec0ff */
[----:B-----5:R-:W-:-:S05]  /*1050*/  LEA R7, R0, UR4, 0x2 ;  /* 0x0000000400077c11 */ /* 0x020fca000f8e10ff */
[----:B------:R2:W-:Y:S04]  /*1060*/  STS [R7], R22 ;  /* 0x0000001607007388 */ /* 0x0005e80000000800 */
[----:B------:R2:W-:Y:S01]  /*1070*/  STS [R6], R24 ;  /* 0x0000001806007388 */ /* 0x0005e20000000800 */
[----:B------:R-:W-:Y:S06]  /*1080*/  BAR.SYNC.DEFER_BLOCKING 0x0 ;  /* 0x0000000000007b1d */ /* 0x000fec0000010000 */
[----:B------:R-:W-:Y:S05]  /*1090*/  @P0 BRA `(.L_x_69) ;  /* 0x0000000000240947 */ /* 0x000fea0003800000 */
[----:B------:R-:W-:Y:S04]  /*10a0*/  LDS R8, [R7] ;  /* 0x0000000007087984 */ /* 0x000fe80000000800 */
        /* <DEDUP_REMOVED lines=8> */
.L_x_69:
[----:B------:R-:W-:Y:S05]  /*1130*/  BSYNC.RECONVERGENT B0 ;  /* 0x0000000000007941 */ /* 0x000fea0003800200 */
.L_x_68:
[----:B------:R-:W-:Y:S06]  /*1140*/  BAR.SYNC.DEFER_BLOCKING 0x0 ;  /* 0x0000000000007b1d */ /* 0x000fec0000010000 */
[----:B------:R-:W-:Y:S04]  /*1150*/  BSSY.RECONVERGENT B0, `(.L_x_70) ;  /* 0x000000b000007945 */ /* 0x000fe80003800200 */
[----:B------:R-:W-:Y:S05]  /*1160*/  @P1 BRA `(.L_x_71) ;  /* 0x0000000000241947 */ /* 0x000fea0003800000 */
[----:B---3--:R-:W-:Y:S04]  /*1170*/  LDS R8, [R7] ;  /* 0x0000000007087984 */ /* 0x008fe80000000800 */
        /* <DEDUP_REMOVED lines=8> */
.L_x_71:
[----:B------:R-:W-:Y:S05]  /*1200*/  BSYNC.RECONVERGENT B0 ;  /* 0x0000000000007941 */ /* 0x000fea0003800200 */
.L_x_70:
        /* <DEDUP_REMOVED lines=12> */
.L_x_73:
[----:B------:R-:W-:Y:S05]  /*12d0*/  BSYNC.RECONVERGENT B0 ;  /* 0x0000000000007941 */ /* 0x000fea0003800200 */
.L_x_72:
[----:B------:R-:W-:Y:S01]  /*12e0*/  BAR.SYNC.DEFER_BLOCKING 0x0 ;  /* 0x0000000000007b1d */ /* 0x000fe20000010000 */
[----:B------:R-:W-:-:S05]  /*12f0*/  ISETP.NE.AND P1, PT, R0, RZ, PT ;  /* 0x000000ff0000720c */ /* 0x000fca0003f25270 */
[----:B------:R-:W-:Y:S08]  /*1300*/  BSSY.RECONVERGENT B0, `(.L_x_74) ;  /* 0x000000c000007945 */ /* 0x000ff00003800200 */
[----:B------:R-:W-:Y:S05]  /*1310*/  @P1 BRA `(.L_x_75) ;  /* 0x0000000000281947 */ /* 0x000fea0003800000 */
[----:B------:R-:W4:Y:S01]  /*1320*/  S2UR UR5, SR_CgaCtaId ;  /* 0x00000000000579c3 */ /* 0x000f220000008800 */
[----:B------:R-:W-:Y:S02]  /*1330*/  UMOV UR4, 0x400 ;  /* 0x0000040000047882 */ /* 0x000fe40000000000 */
[----:B----4-:R-:W-:-:S09]  /*1340*/  ULEA UR4, UR5, UR4, 0x18 ;  /* 0x0000000405047291 */ /* 0x010fd2000f8ec0ff */
[----:B---3--:R-:W3:Y:S04]  /*1350*/  LDS.64 R8, [UR4] ;  /* 0x00000004ff087984 */ /* 0x008ee80008000a00 */
[----:B------:R-:W4:Y:S01]  /*1360*/  LDS.64 R10, [UR4+0x40] ;  /* 0x00004004ff0a7984 */ /* 0x000f220008000a00 */
[----:B---3--:R-:W-:Y:S02]  /*1370*/  FSETP.GT.AND P0, PT, R9, R8, PT ;  /* 0x000000080900720b */ /* 0x008fe40003f04000 */
[----:B------:R-:W-:Y:S02]  /*1380*/  FMNMX R8, R8, R9, !PT ;  /* 0x0000000908087209 */ /* 0x000fe40007800000 */
[----:B----4-:R-:W-:-:S03]  /*1390*/  SEL R10, R11, R10, P0 ;  /* 0x0000000a0b0a7207 */ /* 0x010fc60000000000 */
[----:B------:R4:W-:Y:S04]  /*13a0*/  STS [UR4], R8 ;  /* 0x00000008ff007988 */ /* 0x0009e80008000804 */
[----:B------:R4:W-:Y:S02]  /*13b0*/  STS [UR4+0x40], R10 ;  /* 0x0000400aff007988 */ /* 0x0009e40008000804 */
.L_x_75:
[----:B------:R-:W-:Y:S05]  /*13c0*/  BSYNC.RECONVERGENT B0 ;  /* 0x0000000000007941 */ /* 0x000fea0003800200 */
.L_x_74:
[----:B------:R-:W5:Y:S08]  /*13d0*/  S2UR UR5, SR_CgaCtaId ;  /* 0x00000000000579c3 */ /* 0x000f700000008800 */
[----:B------:R-:W-:Y:S01]  /*13e0*/  BAR.SYNC.DEFER_BLOCKING 0x0 ;  /* 0x0000000000007b1d */ /* 0x000fe20000010000 */
[C---:B---34-:R-:W-:Y:S01]  /*13f0*/  @!P1 IMAD.WIDE.U32 R8, R5.reuse, 0x4, R12 ;  /* 0x0000000405089825 */ /* 0x058fe200078e000c */
[----:B------:R-:W-:-:S04]  /*1400*/  IADD3 R5, PT, PT, R5, 0x1, RZ ;  /* 0x0000000105057810 */ /* 0x000fc80007ffe0ff */
[----:B------:R-:W-:Y:S02]  /*1410*/  UMOV UR4, 0x400 ;  /* 0x0000040000047882 */ /* 0x000fe40000000000 */
[----:B-----5:R-:W-:-:S09]  /*1420*/  ULEA UR4, UR5, UR4, 0x18 ;  /* 0x0000000405047291 */ /* 0x020fd2000f8ec0ff */
[----:B--2---:R-:W2:Y:S02]  /*1430*/  LDS R7, [UR4+0x40] ;  /* 0x00004004ff077984 */ /* 0x004ea40008000800 */
[----:B------:R-:W3:Y:S02]  /*1440*/  LDCU UR4, c[0x0][0x388] ;  /* 0x00007100ff0477ac */ /* 0x000ee40008000800 */
[----:B---3--:R-:W-:Y:S01]  /*1450*/  ISETP.NE.AND P0, PT, R5, UR4, PT ;  /* 0x0000000405007c0c */ /* 0x008fe2000bf05270 */
[----:B--2---:R2:W-:-:S12]  /*1460*/  @!P1 STG.E desc[UR6][R8.64], R7 ;  /* 0x0000000708009986 */ /* 0x0045d8000c101906 */
[----:B------:R-:W-:Y:S05]  /*1470*/  @P0 BRA `(.L_x_76) ;  /* 0xffffffec00580947 */ /* 0x000fea000383ffff */
[----:B------:R-:W-:Y:S05]  /*1480*/  EXIT ;  /* 0x000000000000794d */ /* 0x000fea0003800000 */
.L_x_77:
        /* <DEDUP_REMOVED lines=15> */
.L_x_303:


//--------------------- .text._Z27farthestpointsamplingKernelILj32EEviiiPKfPfPi --------------------------
	.section	.text._Z27farthestpointsamplingKernelILj32EEviiiPKfPfPi,"ax",@progbits
	.align	128
        .global         _Z27farthestpointsamplingKernelILj32EEviiiPKfPfPi
        .type           _Z27farthestpointsamplingKernelILj32EEviiiPKfPfPi,@function
        .size           _Z27farthestpointsamplingKernelILj32EEviiiPKfPfPi,(.L_x_304 - _Z27farthestpointsamplingKernelILj32EEviiiPKfPfPi)
        .other          _Z27farthestpointsamplingKernelILj32EEviiiPKfPfPi,@"STO_CUDA_ENTRY STV_DEFAULT"
_Z27farthestpointsamplingKernelILj32EEviiiPKfPfPi:
.text._Z27farthestpointsamplingKernelILj32EEviiiPKfPfPi:
        /* <DEDUP_REMOVED lines=22> */
[----:B------:R-:W-:Y:S01]  /*0160*/  IMAD.MOV.U32 R7, RZ, RZ, RZ ;  /* 0x000000ffff077224 */ /* 0x000fe200078e00ff */
[----:B------:R-:W2:Y:S01]  /*0170*/  LDC.64 R14, c[0x0][0x390] ;  /* 0x0000e400ff0e7b82 */ /* 0x000ea20000000a00 */
[----:B-1----:R-:W-:-:S06]  /*0180*/  ULEA UR4, UR5, UR4, 0x18 ;  /* 0x0000000405047291 */ /* 0x002fcc000f8ec0ff */
[----:B------:R-:W-:Y:S01]  /*0190*/  LEA R6, R0, UR4, 0x2 ;  /* 0x0000000400067c11 */ /* 0x000fe2000f8e10ff */
[----:B--2---:R-:W-:Y:S01]  /*01a0*/  IMAD.WIDE R14, R3, 0x4, R14 ;  /* 0x00000004030e7825 */ /* 0x004fe200078e020e */
[----:B------:R-:W-:-:S03]  /*01b0*/  IADD3 R3, PT, PT, R4, R5, RZ ;  /* 0x0000000504037210 */ /* 0x000fc60007ffe0ff */
[----:B------:R-:W-:Y:S01]  /*01c0*/  HFMA2 R5, -RZ, RZ, 0, 5.9604644775390625e-08 ;  /* 0x00000001ff057431 */ /* 0x000fe200000001ff */
[----:B------:R-:W-:-:S07]  /*01d0*/  SHF.R.S32.HI R4, RZ, 0x1f, R2 ;  /* 0x0000001fff047819 */ /* 0x000fce0000011402 */
.L_x_98:
[----:B-1----:R-:W1:Y:S01]  /*01e0*/  LDCU UR4, c[0x0][0x384] ;  /* 0x00007080ff0477ac */ /* 0x002e620008000800 */
[----:B------:R-:W-:Y:S01]  /*01f0*/  BSSY.RECONVERGENT B0, `(.L_x_78) ;  /* 0x00000de000007945 */ /* 0x000fe20003800200 */
[----:B------:R-:W-:Y:S01]  /*0200*/  IMAD.MOV.U32 R22, RZ, RZ, -0x40800000 ;  /* 0xbf800000ff167424 */ /* 0x000fe200078e00ff */
[----:B------:R-:W-:Y:S01]  /*0210*/  MOV R24, RZ ;  /* 0x000000ff00187202 */ /* 0x000fe20000000f00 */
        /* <DEDUP_REMOVED lines=11> */
[----:B------:R-:W-:Y:S01]  /*02d0*/  MOV R11, 0xbf800000 ;  /* 0xbf800000000b7802 */ /* 0x000fe20000000f00 */
[----:B------:R-:W-:-:S09]  /*02e0*/  IMAD.MOV.U32 R23, RZ, RZ, R0 ;  /* 0x000000ffff177224 */ /* 0x000fd200078e0000 */
[----:B-1----:R-:W-:Y:S05]  /*02f0*/  @!P0 BRA `(.L_x_81) ;  /* 0x0000000400c88947 */ /* 0x002fea0003800000 */
[----:B------:R-:W-:Y:S01]  /*0300*/  HFMA2 R25, -RZ, RZ, 0, 1.78813934326171875e-07 ;  /* 0x00000003ff197431 */ /* 0x000fe200000001ff */
[----:B------:R-:W-:Y:S01]  /*0310*/  LEA.HI R22, R3, 0x1, RZ, 0x1b ;  /* 0x0000000103167811 */ /* 0x000fe200078fd8ff */
[----:B------:R-:W-:Y:S01]  /*0320*/  BSSY.RECONVERGENT B2, `(.L_x_82) ;  /* 0x000006e000027945 */ /* 0x000fe20003800200 */
[----:B------:R-:W-:Y:S01]  /*0330*/  VIADD R23, R0, 0x40 ;  /* 0x0000004000177836 */ /* 0x000fe20000000000 */
[----:B------:R-:W-:Y:S01]  /*0340*/  MOV R10, RZ ;  /* 0x000000ff000a7202 */ /* 0x000fe20000000f00 */
[----:B------:R-:W-:Y:S01]  /*0350*/  IMAD.MOV.U32 R11, RZ, RZ, -0x40800000 ;  /* 0xbf800000ff0b7424 */ /* 0x000fe200078e00ff */
[----:B------:R-:W-:Y:S01]  /*0360*/  LOP3.LUT R22, R22, 0xffffffc, RZ, 0xc0, !PT ;  /* 0x0ffffffc16167812 */ /* 0x000fe200078ec0ff */
[----:B------:R-:W-:-:S03]  /*0370*/  IMAD R25, R0, R25, 0xc0 ;  /* 0x000000c000197424 */ /* 0x000fc600078e0219 */
[----:B------:R-:W-:-:S07]  /*0380*/  IADD3 R22, PT, PT, -R22, RZ, RZ ;  /* 0x000000ff16167210 */ /* 0x000fce0007ffe1ff */
.L_x_83:
        /* <DEDUP_REMOVED lines=104> */
.L_x_82:
[----:B------:R-:W-:-:S07]  /*0a10*/  IADD3 R23, PT, PT, R23, -0x40, RZ ;  /* 0xffffffc017177810 */ /* 0x000fce0007ffe0ff */
.L_x_81:
[----:B------:R-:W-:Y:S05]  /*0a20*/  BSYNC.RECONVERGENT B1 ;  /* 0x0000000000017941 */ /* 0x000fea0003800200 */
.L_x_80:
        /* <DEDUP_REMOVED lines=38> */
.L_x_85:
[----:B------:R-:W-:Y:S05]  /*0c90*/  BSYNC.RECONVERGENT B1 ;  /* 0x0000000000017941 */ /* 0x000fea0003800200 */
.L_x_84:
        /* <DEDUP_REMOVED lines=26> */
.L_x_87:
[----:B------:R-:W-:Y:S05]  /*0e40*/  BSYNC.RECONVERGENT B1 ;  /* 0x0000000000017941 */ /* 0x000fea0003800200 */
.L_x_86:
        /* <DEDUP_REMOVED lines=24> */
.L_x_79:
[----:B------:R-:W-:Y:S05]  /*0fd0*/  BSYNC.RECONVERGENT B0 ;  /* 0x0000000000007941 */ /* 0x000fea0003800200 */
.L_x_78:
[----:B------:R-:W2:Y:S01]  /*0fe0*/  S2UR UR5, SR_CgaCtaId ;  /* 0x00000000000579c3 */ /* 0x000ea20000008800 */
[----:B------:R-:W-:Y:S01]  /*0ff0*/  UMOV UR4, 0x400 ;  /* 0x0000040000047882 */ /* 0x000fe20000000000 */
[C---:B------:R-:W-:Y:S01]  /*1000*/  ISETP.GT.U32.AND P0, PT, R0.reuse, 0xf, PT ;  /* 0x0000000f0000780c */ /* 0x040fe20003f04070 */
[----:B------:R-:W-:Y:S01]  /*1010*/  BSSY.RECONVERGENT B0, `(.L_x_88) ;  /* 0x0000013000007945 */ /* 0x000fe20003800200 */
[C---:B------:R-:W-:Y:S02]  /*1020*/  ISETP.GT.U32.AND P1, PT, R0.reuse, 0x7, PT ;  /* 0x000000070000780c */ /* 0x040fe40003f24070 */
        /* <DEDUP_REMOVED lines=17> */
.L_x_89:
[----:B------:R-:W-:Y:S05]  /*1140*/  BSYNC.RECONVERGENT B0 ;  /* 0x0000000000007941 */ /* 0x000fea0003800200 */
.L_x_88:
        /* <DEDUP_REMOVED lines=12> */
.L_x_91:
[----:B------:R-:W-:Y:S05]  /*1210*/  BSYNC.RECONVERGENT B0 ;  /* 0x0000000000007941 */ /* 0x000fea0003800200 */
.L_x_90:
        /* <DEDUP_REMOVED lines=12> */
.L_x_93:
[----:B------:R-:W-:Y:S05]  /*12e0*/  BSYNC.RECONVERGENT B0 ;  /* 0x0000000000007941 */ /* 0x000fea0003800200 */
.L_x_92:
        /* <DEDUP_REMOVED lines=12> */
.L_x_95:
[----:B------:R-:W-:Y:S05]  /*13b0*/  BSYNC.RECONVERGENT B0 ;  /* 0x0000000000007941 */ /* 0x000fea0003800200 */
.L_x_94:
        /* <DEDUP_REMOVED lines=14> */
.L_x_97:
[----:B------:R-:W-:Y:S05]  /*14a0*/  BSYNC.RECONVERGENT B0 ;  /* 0x0000000000007941 */ /* 0x000fea0003800200 */
.L_x_96:
        /* <DEDUP_REMOVED lines=12> */
.L_x_99:
        /* <DEDUP_REMOVED lines=9> */
.L_x_304:


//--------------------- .text._Z27farthestpointsamplingKernelILj64EEviiiPKfPfPi --------------------------
	.section	.text._Z27farthestpointsamplingKernelILj64EEviiiPKfPfPi,"ax",@progbits
	.align	128
        .global         _Z27farthestpointsamplingKernelILj64EEviiiPKfPfPi
        .type           _Z27farthestpointsamplingKernelILj64EEviiiPKfPfPi,@function
        .size           _Z27farthestpointsamplingKernelILj64EEviiiPKfPfPi,(.L_x_305 - _Z27farthestpointsamplingKernelILj64EEviiiPKfPfPi)
        .other          _Z27farthestpointsamplingKernelILj64EEviiiPKfPfPi,@"STO_CUDA_ENTRY STV_DEFAULT"
_Z27farthestpointsamplingKernelILj64EEviiiPKfPfPi:
.text._Z27farthestpointsamplingKernelILj64EEviiiPKfPfPi:
        /* <DEDUP_REMOVED lines=30> */
.L_x_122:
        /* <DEDUP_REMOVED lines=27> */
.L_x_105:
[----:B------:R-:W-:-:S04]  /*0390*/  VIADD R19, R25, 0xfffffe80 ;  /* 0xfffffe8019137836 */ /* 0x000fc80000000000 */
        /* <DEDUP_REMOVED lines=49> */
[----:B-1----:R-:W-:-:S04]  /*06b0*/  VIADD R19, R25, 0xc0 ;  /* 0x000000c019137836 */ /* 0x002fc80000000000 */
        /* <DEDUP_REMOVED lines=40> */
[----:B------:R-:W-:Y:S01]  /*0940*/  ISETP.NE.AND P0, PT, R22, RZ, PT ;  /* 0x000000ff1600720c */ /* 0x000fe20003f05270 */
[----:B------:R-:W-:-:S08]  /*0950*/  VIADD R25, R25, 0x300 ;  /* 0x0000030019197836 */ /* 0x000fd00000000000 */
        /* <DEDUP_REMOVED lines=11> */
.L_x_104:
[----:B------:R-:W-:-:S07]  /*0a10*/  VIADD R23, R23, 0xffffff80 ;  /* 0xffffff8017177836 */ /* 0x000fce0000000000 */
.L_x_103:
[----:B------:R-:W-:Y:S05]  /*0a20*/  BSYNC.RECONVERGENT B1 ;  /* 0x0000000000017941 */ /* 0x000fea0003800200 */
.L_x_102:
        /* <DEDUP_REMOVED lines=38> */
.L_x_107:
[----:B------:R-:W-:Y:S05]  /*0c90*/  BSYNC.RECONVERGENT B1 ;  /* 0x0000000000017941 */ /* 0x000fea0003800200 */
.L_x_106:
        /* <DEDUP_REMOVED lines=26> */
.L_x_109:
[----:B------:R-:W-:Y:S05]  /*0e40*/  BSYNC.RECONVERGENT B1 ;  /* 0x0000000000017941 */ /* 0x000fea0003800200 */
.L_x_108:
        /* <DEDUP_REMOVED lines=24> */
.L_x_101:
[----:B------:R-:W-:Y:S05]  /*0fd0*/  BSYNC.RECONVERGENT B0 ;  /* 0x0000000000007941 */ /* 0x000fea0003800200 */
.L_x_100:
[----:B------:R-:W2:Y:S01]  /*0fe0*/  S2UR UR5, SR_CgaCtaId ;  /* 0x00000000000579c3 */ /* 0x000ea20000008800 */
[----:B------:R-:W-:Y:S01]  /*0ff0*/  UMOV UR4, 0x400 ;  /* 0x0000040000047882 */ /* 0x000fe20000000000 */
[C---:B------:R-:W-:Y:S01]  /*1000*/  ISETP.GT.U32.AND P2, PT, R0.reuse, 0x1f, PT ;  /* 0x0000001f0000780c */ /* 0x040fe20003f44070 */
[----:B------:R-:W-:Y:S01]  /*1010*/  BSSY.RECONVERGENT B0, `(.L_x_110) ;  /* 0x0000014000007945 */ /* 0x000fe20003800200 */
[C---:B------:R-:W-:Y:S02]  /*1020*/  ISETP.GT.U32.AND P3, PT, R0.reuse, 0xf, PT ;  /* 0x0000000f0000780c */ /* 0x040fe40003f64070 */
        /* <DEDUP_REMOVED lines=18> */
.L_x_111:
[----:B------:R-:W-:Y:S05]  /*1150*/  BSYNC.RECONVERGENT B0 ;  /* 0x0000000000007941 */ /* 0x000fea0003800200 */
.L_x_110:
        /* <DEDUP_REMOVED lines=12> */
.L_x_113:
[----:B------:R-:W-:Y:S05]  /*1220*/  BSYNC.RECONVERGENT B0 ;  /* 0x0000000000007941 */ /* 0x000fea0003800200 */
.L_x_112:
        /* <DEDUP_REMOVED lines=12> */
.L_x_115:
[----:B------:R-:W-:Y:S05]  /*12f0*/  BSYNC.RECONVERGENT B0 ;  /* 0x0000000000007941 */ /* 0x000fea0003800200 */
.L_x_114:
        /* <DEDUP_REMOVED lines=12> */
.L_x_117:
[----:B------:R-:W-:Y:S05]  /*13c0*/  BSYNC.RECONVERGENT B0 ;  /* 0x0000000000007941 */ /* 0x000fea0003800200 */
.L_x_116:
        /* <DEDUP_REMOVED lines=12> */
.L_x_119:
[----:B------:R-:W-:Y:S05]  /*1490*/  BSYNC.RECONVERGENT B0 ;  /* 0x0000000000007941 */ /* 0x000fea0003800200 */
.L_x_118:
        /* <DEDUP_REMOVED lines=14> */
.L_x_121:
[----:B------:R-:W-:Y:S05]  /*1580*/  BSYNC.RECONVERGENT B0 ;  /* 0x0000000000007941 */ /* 0x000fea0003800200 */
.L_x_120:
        /* <DEDUP_REMOVED lines=12> */
.L_x_123:
        /* <DEDUP_REMOVED lines=11> */
.L_x_305:


//--------------------- .text._Z27farthestpointsamplingKernelILj128EEviiiPKfPfPi --------------------------
	.section	.text._Z27farthestpointsamplingKernelILj128EEviiiPKfPfPi,"ax",@progbits
	.align	128
        .global         _Z27farthestpointsamplingKernelILj128EEviiiPKfPfPi
        .type           _Z27farthestpointsamplingKernelILj128EEviiiPKfPfPi,@function
        .size           _Z27farthestpointsamplingKernelILj128EEviiiPKfPfPi,(.L_x_306 - _Z27farthestpointsamplingKernelILj128EEviiiPKfPfPi)
        .other          _Z27farthestpointsamplingKernelILj128EEviiiPKfPfPi,@"STO_CUDA_ENTRY STV_DEFAULT"
_Z27farthestpointsamplingKernelILj128EEviiiPKfPfPi:
.text._Z27farthestpointsamplingKernelILj128EEviiiPKfPfPi:
        /* <DEDUP_REMOVED lines=26> */
[----:B--2---:R-:W-:-:S04]  /*01a0*/  IMAD.WIDE R14, R3, 0x4, R14 ;  /* 0x00000004030e7825 */ /* 0x004fc800078e020e */
[----:B------:R-:W-:Y:S02]  /*01b0*/  IMAD.IADD R3, R4, 0x1, R5 ;  /* 0x0000000104037824 */ /* 0x000fe400078e0205 */
[----:B------:R-:W-:Y:S01]  /*01c0*/  HFMA2 R5, -RZ, RZ, 0, 5.9604644775390625e-08 ;  /* 0x00000001ff057431 */ /* 0x000fe200000001ff */
[----:B------:R-:W-:-:S07]  /*01d0*/  SHF.R.S32.HI R4, RZ, 0x1f, R2 ;  /* 0x0000001fff047819 */ /* 0x000fce0000011402 */
.L_x_148:
        /* <DEDUP_REMOVED lines=27> */
.L_x_129:
        /* <DEDUP_REMOVED lines=104> */
.L_x_128:
[----:B------:R-:W-:-:S07]  /*0a10*/  VIADD R23, R23, 0xffffff00 ;  /* 0xffffff0017177836 */ /* 0x000fce0000000000 */
.L_x_127:
[----:B------:R-:W-:Y:S05]  /*0a20*/  BSYNC.RECONVERGENT B1 ;  /* 0x0000000000017941 */ /* 0x000fea0003800200 */
.L_x_126:
        /* <DEDUP_REMOVED lines=18> */
[----:B------:R-:W-:-:S03]  /*0b50*/  IMAD.MOV.U32 R11, RZ, RZ, 0x3f50624d ;  /* 0x3f50624dff0b7424 */ /* 0x000fc600078e00ff */
        /* <DEDUP_REMOVED lines=19> */
.L_x_131:
[----:B------:R-:W-:Y:S05]  /*0c90*/  BSYNC.RECONVERGENT B1 ;  /* 0x0000000000017941 */ /* 0x000fea0003800200 */
.L_x_130:
        /* <DEDUP_REMOVED lines=26> */
.L_x_133:
[----:B------:R-:W-:Y:S05]  /*0e40*/  BSYNC.RECONVERGENT B1 ;  /* 0x0000000000017941 */ /* 0x000fea0003800200 */
.L_x_132:
        /* <DEDUP_REMOVED lines=24> */
.L_x_125:
[----:B------:R-:W-:Y:S05]  /*0fd0*/  BSYNC.RECONVERGENT B0 ;  /* 0x0000000000007941 */ /* 0x000fea0003800200 */
.L_x_124:
[----:B------:R-:W2:Y:S01]  /*0fe0*/  S2UR UR5, SR_CgaCtaId ;  /* 0x00000000000579c3 */ /* 0x000ea20000008800 */
[----:B------:R-:W-:Y:S01]  /*0ff0*/  UMOV UR4, 0x400 ;  /* 0x0000040000047882 */ /* 0x000fe20000000000 */
[C---:B------:R-:W-:Y:S01]  /*1000*/  ISETP.GT.U32.AND P4, PT, R0.reuse, 0x3f, PT ;  /* 0x0000003f0000780c */ /* 0x040fe20003f84070 */
[----:B------:R-:W-:Y:S01]  /*1010*/  BSSY.RECONVERGENT B0, `(.L_x_134) ;  /* 0x0000015000007945 */ /* 0x000fe20003800200 */
[C---:B------:R-:W-:Y:S02]  /*1020*/  ISETP.GT.U32.AND P5, PT, R0.reuse, 0x1f, PT ;  /* 0x0000001f0000780c */ /* 0x040fe40003fa4070 */
[C---:B------:R-:W-:Y:S02]  /*1030*/  ISETP.GT.U32.AND P3, PT, R0.reuse, 0xf, PT ;  /* 0x0000000f0000780c */ /* 0x040fe40003f64070 */
[C---:B------:R-:W-:Y:S02]  /*1040*/  ISETP.GT.U32.AND P2, PT, R0.reuse, 0x7, PT ;  /* 0x000000070000780c */ /* 0x040fe40003f44070 */
[----:B------:R-:W-:-:S02]  /*1050*/  ISETP.GT.U32.AND P0, PT, R0, 0x3, PT ;  /* 0x000000030000780c */ /* 0x000fc40003f04070 */
        /* <DEDUP_REMOVED lines=16> */
.L_x_135:
[----:B------:R-:W-:Y:S05]  /*1160*/  BSYNC.RECONVERGENT B0 ;  /* 0x0000000000007941 */ /* 0x000fea0003800200 */
.L_x_134:
        /* <DEDUP_REMOVED lines=12> */
.L_x_137:
[----:B------:R-:W-:Y:S05]  /*1230*/  BSYNC.RECONVERGENT B0 ;  /* 0x0000000000007941 */ /* 0x000fea0003800200 */
.L_x_136:
        /* <DEDUP_REMOVED lines=12> */
.L_x_139:
[----:B------:R-:W-:Y:S05]  /*1300*/  BSYNC.RECONVERGENT B0 ;  /* 0x0000000000007941 */ /* 0x000fea0003800200 */
.L_x_138:
        /* <DEDUP_REMOVED lines=12> */
.L_x_141:
[----:B------:R-:W-:Y:S05]  /*13d0*/  BSYNC.RECONVERGENT B0 ;  /* 0x0000000000007941 */ /* 0x000fea0003800200 */
.L_x_140:
        /* <DEDUP_REMOVED lines=12> */
.L_x_143:
[----:B------:R-:W-:Y:S05]  /*14a0*/  BSYNC.RECONVERGENT B0 ;  /* 0x0000000000007941 */ /* 0x000fea0003800200 */
.L_x_142:
        /* <DEDUP_REMOVED lines=12> */
.L_x_145:
[----:B------:R-:W-:Y:S05]  /*1570*/  BSYNC.RECONVERGENT B0 ;  /* 0x0000000000007941 */ /* 0x000fea0003800200 */
.L_x_144:
        /* <DEDUP_REMOVED lines=14> */
.L_x_147:
[----:B------:R-:W-:Y:S05]  /*1660*/  BSYNC.RECONVERGENT B0 ;  /* 0x0000000000007941 */ /* 0x000fea0003800200 */
.L_x_146:
        /* <DEDUP_REMOVED lines=12> */
.L_x_149:
        /* <DEDUP_REMOVED lines=13> */
.L_x_306:


//--------------------- .text._Z27farthestpointsamplingKernelILj256EEviiiPKfPfPi --------------------------
	.section	.text._Z27farthestpointsamplingKernelILj256EEviiiPKfPfPi,"ax",@progbits
	.align	128
        .global         _Z27farthestpointsamplingKernelILj256EEviiiPKfPfPi
        .type           _Z27farthestpointsamplingKernelILj256EEviiiPKfPfPi,@function
        .size           _Z27farthestpointsamplingKernelILj256EEviiiPKfPfPi,(.L_x_307 - _Z27farthestpointsamplingKernelILj256EEviiiPKfPfPi)
        .other          _Z27farthestpointsamplingKernelILj256EEviiiPKfPfPi,@"STO_CUDA_ENTRY STV_DEFAULT"
_Z27farthestpointsamplingKernelILj256EEviiiPKfPfPi:
.text._Z27farthestpointsamplingKernelILj256EEviiiPKfPfPi:
        /* <DEDUP_REMOVED lines=30> */
.L_x_176:
[----:B-1----:R-:W1:Y:S01]  /*01e0*/  LDCU UR4, c[0x0][0x384] ;  /* 0x00007080ff0477ac */ /* 0x002e620008000800 */
[----:B------:R-:W-:Y:S01]  /*01f0*/  BSSY.RECONVERGENT B0, `(.L_x_150) ;  /* 0x00000de000007945 */ /* 0x000fe20003800200 */
[----:B------:R-:W-:Y:S01]  /*0200*/  IMAD.MOV.U32 R22, RZ, RZ, -0x40800000 ;  /* 0xbf800000ff167424 */ /* 0x000fe200078e00ff */
[----:B--2---:R-:W2:Y:S01]  /*0210*/  LDCU.64 UR8, c[0x0][0x398] ;  /* 0x00007300ff0877ac */ /* 0x004ea20008000a00 */
[----:B------:R-:W-:Y:S01]  /*0220*/  IMAD.MOV.U32 R24, RZ, RZ, RZ ;  /* 0x000000ffff187224 */ /* 0x000fe200078e00ff */
        /* <DEDUP_REMOVED lines=9> */
[----:B------:R-:W-:Y:S01]  /*02c0*/  MOV R10, RZ ;  /* 0x000000ff000a7202 */ /* 0x000fe20000000f00 */
[----:B------:R-:W-:Y:S01]  /*02d0*/  IMAD.MOV.U32 R11, RZ, RZ, -0x40800000 ;  /* 0xbf800000ff0b7424 */ /* 0x000fe200078e00ff */
[----:B------:R-:W-:-:S09]  /*02e0*/  MOV R23, R0 ;  /* 0x0000000000177202 */ /* 0x000fd20000000f00 */
[----:B-1----:R-:W-:Y:S05]  /*02f0*/  @!P0 BRA `(.L_x_153) ;  /* 0x0000000400c88947 */ /* 0x002fea0003800000 */
[----:B------:R-:W-:Y:S01]  /*0300*/  LEA.HI R22, R3, 0x1, RZ, 0x18 ;  /* 0x0000000103167811 */ /* 0x000fe200078fc0ff */
[----:B------:R-:W-:Y:S02]  /*0310*/  IMAD.MOV.U32 R25, RZ, RZ, 0x3 ;  /* 0x00000003ff197424 */ /* 0x000fe400078e00ff */
[----:B------:R-:W-:Y:S01]  /*0320*/  HFMA2 R11, -RZ, RZ, -1.875, 0 ;  /* 0xbf800000ff0b7431 */ /* 0x000fe200000001ff */
[----:B------:R-:W-:Y:S01]  /*0330*/  BSSY.RECONVERGENT B2, `(.L_x_154) ;  /* 0x000006d000027945 */ /* 0x000fe20003800200 */
[----:B------:R-:W-:Y:S01]  /*0340*/  LOP3.LUT R22, R22, 0x1fffffc, RZ, 0xc0, !PT ;  /* 0x01fffffc16167812 */ /* 0x000fe200078ec0ff */
[----:B------:R-:W-:Y:S01]  /*0350*/  IMAD.MOV.U32 R10, RZ, RZ, RZ ;  /* 0x000000ffff0a7224 */ /* 0x000fe200078e00ff */
[C---:B------:R-:W-:Y:S01]  /*0360*/  IADD3 R23, PT, PT, R0.reuse, 0x200, RZ ;  /* 0x0000020000177810 */ /* 0x040fe20007ffe0ff */
[----:B------:R-:W-:Y:S02]  /*0370*/  IMAD R25, R0, R25, 0x600 ;  /* 0x0000060000197424 */ /* 0x000fe400078e0219 */
[----:B------:R-:W-:-:S07]  /*0380*/  IMAD.MOV R22, RZ, RZ, -R22 ;  /* 0x000000ffff167224 */ /* 0x000fce00078e0a16 */
.L_x_155:
[----:B------:R-:W-:-:S05]  /*0390*/  IADD3 R19, PT, PT, R25, -0x600, RZ ;  /* 0xfffffa0019137810 */ /* 0x000fca0007ffe0ff */
[----:B------:R-:W-:-:S05]  /*03a0*/  IMAD.WIDE.U32 R18, R19, 0x4, R14 ;  /* 0x0000000413127825 */ /* 0x000fca00078e000e */
[----:B------:R-:W2:Y:S04]  /*03b0*/  LDG.E.CONSTANT R21, desc[UR6][R18.64+0x4] ;  /* 0x0000040612157981 */ /* 0x000ea8000c1e9900 */
[----:B------:R-:W3:Y:S04]  /*03c0*/  LDG.E.CONSTANT R20, desc[UR6][R18.64] ;  /* 0x0000000612147981 */ /* 0x000ee8000c1e9900 */
[----:B------:R-:W4:Y:S01]  /*03d0*/  LDG.E.CONSTANT R24, desc[UR6][R18.64+0x8] ;  /* 0x0000080612187981 */ /* 0x000f22000c1e9900 */
[----:B------:R-:W-:Y:S01]  /*03e0*/  UMOV UR4, 0xd2f1a9fc ;  /* 0xd2f1a9fc00047882 */ /* 0x000fe20000000000 */
[----:B------:R-:W-:Y:S01]  /*03f0*/  UMOV UR5, 0x3f50624d ;  /* 0x3f50624d00057882 */ /* 0x000fe20000000000 */
[----:B------:R-:W-:-:S02]  /*0400*/  VIADD R27, R23, 0xfffffe00 ;  /* 0xfffffe00171b7836 */ /* 0x000fc40000000000 */
[----:B------:R-:W-:Y:S02]  /*0410*/  VIADD R29, R25, 0xfffffd00 ;  /* 0xfffffd00191d7836 */ /* 0x000fe40000000000 */
        /* <DEDUP_REMOVED lines=91> */
[C---:B------:R-:W-:Y:S02]  /*09d0*/  @P5 VIADD R10, R23.reuse, 0x100 ;  /* 0x00000100170a5836 */ /* 0x040fe40000000000 */
[----:B------:R-:W-:Y:S01]  /*09e0*/  VIADD R23, R23, 0x400 ;  /* 0x0000040017177836 */ /* 0x000fe20000000000 */
[----:B-1----:R-:W-:Y:S06]  /*09f0*/  @P0 BRA `(.L_x_155) ;  /* 0xfffffff800640947 */ /* 0x002fec000383ffff */
[----:B------:R-:W-:Y:S05]  /*0a00*/  BSYNC.RECONVERGENT B2 ;  /* 0x0000000000027941 */ /* 0x000fea0003800200 */
.L_x_154:
[----:B------:R-:W-:-:S07]  /*0a10*/  IADD3 R23, PT, PT, R23, -0x200, RZ ;  /* 0xfffffe0017177810 */ /* 0x000fce0007ffe0ff */
.L_x_153:
[----:B------:R-:W-:Y:S05]  /*0a20*/  BSYNC.RECONVERGENT B1 ;  /* 0x0000000000017941 */ /* 0x000fea0003800200 */
.L_x_152:
        /* <DEDUP_REMOVED lines=38> */
.L_x_157:
[----:B------:R-:W-:Y:S05]  /*0c90*/  BSYNC.RECONVERGENT B1 ;  /* 0x0000000000017941 */ /* 0x000fea0003800200 */
.L_x_156:
        /* <DEDUP_REMOVED lines=26> */
.L_x_159:
[----:B------:R-:W-:Y:S05]  /*0e40*/  BSYNC.RECONVERGENT B1 ;  /* 0x0000000000017941 */ /* 0x000fea0003800200 */
.L_x_158:
        /* <DEDUP_REMOVED lines=23> */
[----:B--2---:R-:W-:-:S07]  /*0fc0*/  @P0 VIADD R24, R23, 0x200 ;  /* 0x0000020017180836 */ /* 0x004fce0000000000 */
.L_x_151:
[----:B------:R-:W-:Y:S05]  /*0fd0*/  BSYNC.RECONVERGENT B0 ;  /* 0x0000000000007941 */ /* 0x000fea0003800200 */
.L_x_150:
        /* <DEDUP_REMOVED lines=25> */
.L_x_161:
[----:B------:R-:W-:Y:S05]  /*1170*/  BSYNC.RECONVERGENT B0 ;  /* 0x0000000000007941 */ /* 0x000fea0003800200 */
.L_x_160:
        /* <DEDUP_REMOVED lines=12> */
.L_x_163:
[----:B------:R-:W-:Y:S05]  /*1240*/  BSYNC.RECONVERGENT B0 ;  /* 0x0000000000007941 */ /* 0x000fea0003800200 */
.L_x_162:
        /* <DEDUP_REMOVED lines=12> */
.L_x_165:
[----:B------:R-:W-:Y:S05]  /*1310*/  BSYNC.RECONVERGENT B0 ;  /* 0x0000000000007941 */ /* 0x000fea0003800200 */
.L_x_164:
        /* <DEDUP_REMOVED lines=12> */
.L_x_167:
[----:B------:R-:W-:Y:S05]  /*13e0*/  BSYNC.RECONVERGENT B0 ;  /* 0x0000000000007941 */ /* 0x000fea0003800200 */
.L_x_166:
        /* <DEDUP_REMOVED lines=12> */
.L_x_169:
[----:B------:R-:W-:Y:S05]  /*14b0*/  BSYNC.RECONVERGENT B0 ;  /* 0x0000000000007941 */ /* 0x000fea0003800200 */
.L_x_168:
        /* <DEDUP_REMOVED lines=12> */
.L_x_171:
[----:B------:R-:W-:Y:S05]  /*1580*/  BSYNC.RECONVERGENT B0 ;  /* 0x0000000000007941 */ /* 0x000fea0003800200 */
.L_x_170:
        /* <DEDUP_REMOVED lines=12> */
.L_x_173:
[----:B------:R-:W-:Y:S05]  /*1650*/  BSYNC.RECONVERGENT B0 ;  /* 0x0000000000007941 */ /* 0x000fea0003800200 */
.L_x_172:
        /* <DEDUP_REMOVED lines=14> */
.L_x_175:
[----:B------:R-:W-:Y:S05]  /*1740*/  BSYNC.RECONVERGENT B0 ;  /* 0x0000000000007941 */ /* 0x000fea0003800200 */
.L_x_174:
        /* <DEDUP_REMOVED lines=12> */
.L_x_177:
        /* <DEDUP_REMOVED lines=15> */
.L_x_307:


//--------------------- .text._Z27farthestpointsamplingKernelILj512EEviiiPKfPfPi --------------------------
	.section	.text._Z27farthestpointsamplingKernelILj512EEviiiPKfPfPi,"ax",@progbits
	.align	128
        .global         _Z27farthestpointsamplingKernelILj512EEviiiPKfPfPi
        .type           _Z27farthestpointsamplingKernelILj512EEviiiPKfPfPi,@function
        .size           _Z27farthestpointsamplingKernelILj512EEviiiPKfPfPi,(.L_x_308 - _Z27farthestpointsamplingKernelILj512EEviiiPKfPfPi)
        .other          _Z27farthestpointsamplingKernelILj512EEviiiPKfPfPi,@"STO_CUDA_ENTRY STV_DEFAULT"
_Z27farthestpointsamplingKernelILj512EEviiiPKfPfPi:
.text._Z27farthestpointsamplingKernelILj512EEviiiPKfPfPi:
        /* <DEDUP_REMOVED lines=30> */
.L_x_206:
        /* <DEDUP_REMOVED lines=15> */
[----:B------:R-:W-:-:S02]  /*02d0*/  IMAD.MOV.U32 R11, RZ, RZ, -0x40800000 ;  /* 0xbf800000ff0b7424 */ /* 0x000fc400078e00ff */
[----:B------:R-:W-:-:S08]  /*02e0*/  IMAD.MOV.U32 R23, RZ, RZ, R0 ;  /* 0x000000ffff177224 */ /* 0x000fd000078e0000 */
[----:B-1----:R-:W-:Y:S05]  /*02f0*/  @!P0 BRA `(.L_x_181) ;  /* 0x0000000400c88947 */ /* 0x002fea0003800000 */
[----:B------:R-:W-:Y:S01]  /*0300*/  HFMA2 R25, -RZ, RZ, 0, 1.78813934326171875e-07 ;  /* 0x00000003ff197431 */ /* 0x000fe200000001ff */
[----:B------:R-:W-:Y:S01]  /*0310*/  LEA.HI R22, R3, 0x1, RZ, 0x17 ;  /* 0x0000000103167811 */ /* 0x000fe200078fb8ff */
[----:B------:R-:W-:Y:S01]  /*0320*/  BSSY.RECONVERGENT B2, `(.L_x_182) ;  /* 0x000006e000027945 */ /* 0x000fe20003800200 */
[----:B------:R-:W-:Y:S01]  /*0330*/  LOP3.LUT R23, R0, 0x400, RZ, 0xfc, !PT ;  /* 0x0000040000177812 */ /* 0x000fe200078efcff */
[----:B------:R-:W-:Y:S01]  /*0340*/  IMAD.MOV.U32 R10, RZ, RZ, RZ ;  /* 0x000000ffff0a7224 */ /* 0x000fe200078e00ff */
[----:B------:R-:W-:Y:S01]  /*0350*/  LOP3.LUT R22, R22, 0xfffffc, RZ, 0xc0, !PT ;  /* 0x00fffffc16167812 */ /* 0x000fe200078ec0ff */
[----:B------:R-:W-:-:S03]  /*0360*/  IMAD.MOV.U32 R11, RZ, RZ, -0x40800000 ;  /* 0xbf800000ff0b7424 */ /* 0x000fc600078e00ff */
[----:B------:R-:W-:Y:S01]  /*0370*/  IADD3 R22, PT, PT, -R22, RZ, RZ ;  /* 0x000000ff16167210 */ /* 0x000fe20007ffe1ff */
[----:B------:R-:W-:-:S07]  /*0380*/  IMAD R25, R0, R25, 0xc00 ;  /* 0x00000c0000197424 */ /* 0x000fce00078e0219 */
.L_x_183:
[----:B------:R-:W-:-:S04]  /*0390*/  VIADD R19, R25, 0xfffff400 ;  /* 0xfffff40019137836 */ /* 0x000fc80000000000 */
        /* <DEDUP_REMOVED lines=103> */
.L_x_182:
[----:B------:R-:W-:-:S07]  /*0a10*/  IADD3 R23, PT, PT, R23, -0x400, RZ ;  /* 0xfffffc0017177810 */ /* 0x000fce0007ffe0ff */
.L_x_181:
[----:B------:R-:W-:Y:S05]  /*0a20*/  BSYNC.RECONVERGENT B1 ;  /* 0x0000000000017941 */ /* 0x000fea0003800200 */
.L_x_180:
        /* <DEDUP_REMOVED lines=38> */
.L_x_185:
[----:B------:R-:W-:Y:S05]  /*0c90*/  BSYNC.RECONVERGENT B1 ;  /* 0x0000000000017941 */ /* 0x000fea0003800200 */
.L_x_184:
        /* <DEDUP_REMOVED lines=26> */
.L_x_187:
[----:B------:R-:W-:Y:S05]  /*0e40*/  BSYNC.RECONVERGENT B1 ;  /* 0x0000000000017941 */ /* 0x000fea0003800200 */
.L_x_186:
        /* <DEDUP_REMOVED lines=24> */
.L_x_179:
[----:B------:R-:W-:Y:S05]  /*0fd0*/  BSYNC.RECONVERGENT B0 ;  /* 0x0000000000007941 */ /* 0x000fea0003800200 */
.L_x_178:
        /* <DEDUP_REMOVED lines=25> */
.L_x_189:
[----:B------:R-:W-:Y:S05]  /*1170*/  BSYNC.RECONVERGENT B0 ;  /* 0x0000000000007941 */ /* 0x000fea0003800200 */
.L_x_188:
[----:B------:R-:W-:Y:S01]  /*1180*/  BAR.SYNC.DEFER_BLOCKING 0x0 ;  /* 0x0000000000007b1d */ /* 0x000fe20000010000 */
[----:B------:R-:W-:-:S05]  /*1190*/  ISETP.GT.U32.AND P6, PT, R0, 0x1, PT ;  /* 0x000000010000780c */ /* 0x000fca0003fc4070 */
        /* <DEDUP_REMOVED lines=11> */
.L_x_191:
[----:B------:R-:W-:Y:S05]  /*1250*/  BSYNC.RECONVERGENT B0 ;  /* 0x0000000000007941 */ /* 0x000fea0003800200 */
.L_x_190:
        /* <DEDUP_REMOVED lines=12> */
.L_x_193:
[----:B------:R-:W-:Y:S05]  /*1320*/  BSYNC.RECONVERGENT B0 ;  /* 0x0000000000007941 */ /* 0x000fea0003800200 */
.L_x_192:
        /* <DEDUP_REMOVED lines=12> */
.L_x_195:
[----:B------:R-:W-:Y:S05]  /*13f0*/  BSYNC.RECONVERGENT B0 ;  /* 0x0000000000007941 */ /* 0x000fea0003800200 */
.L_x_194:
        /* <DEDUP_REMOVED lines=12> */
.L_x_197:
[----:B------:R-:W-:Y:S05]  /*14c0*/  BSYNC.RECONVERGENT B0 ;  /* 0x0000000000007941 */ /* 0x000fea0003800200 */
.L_x_196:
        /* <DEDUP_REMOVED lines=12> */
.L_x_199:
[----:B------:R-:W-:Y:S05]  /*1590*/  BSYNC.RECONVERGENT B0 ;  /* 0x0000000000007941 */ /* 0x000fea0003800200 */
.L_x_198:
        /* <DEDUP_REMOVED lines=12> */
.L_x_201:
[----:B------:R-:W-:Y:S05]  /*1660*/  BSYNC.RECONVERGENT B0 ;  /* 0x0000000000007941 */ /* 0x000fea0003800200 */
.L_x_200:
        /* <DEDUP_REMOVED lines=12> */
.L_x_203:
[----:B------:R-:W-:Y:S05]  /*1730*/  BSYNC.RECONVERGENT B0 ;  /* 0x0000000000007941 */ /* 0x000fea0003800200 */
.L_x_202:
        /* <DEDUP_REMOVED lines=14> */
.L_x_205:
[----:B------:R-:W-:Y:S05]  /*1820*/  BSYNC.RECONVERGENT B0 ;  /* 0x0000000000007941 */ /* 0x000fea0003800200 */
.L_x_204:
        /* <DEDUP_REMOVED lines=12> */
.L_x_207:
        /* <DEDUP_REMOVED lines=9> */
.L_x_308:


//--------------------- .text._Z27farthestpointsamplingKernelILj1024EEviiiPKfPfPi --------------------------
	.section	.text._Z27farthestpointsamplingKernelILj1024EEviiiPKfPfPi,"ax",@progbits
	.align	128
        .global         _Z27farthestpointsamplingKernelILj1024EEviiiPKfPfPi
        .type           _Z27farthestpointsamplingKernelILj1024EEviiiPKfPfPi,@function
        .size           _Z27farthestpointsamplingKernelILj1024EEviiiPKfPfPi,(.L_x_309 - _Z27farthestpointsamplingKernelILj1024EEviiiPKfPfPi)
        .other          _Z27farthestpointsamplingKernelILj1024EEviiiPKfPfPi,@"STO_CUDA_ENTRY STV_DEFAULT"
_Z27farthestpointsamplingKernelILj1024EEviiiPKfPfPi:
.text._Z27farthestpointsamplingKernelILj1024EEviiiPKfPfPi:
        /* <DEDUP_REMOVED lines=30> */
.L_x_236:
        /* <DEDUP_REMOVED lines=27> */
.L_x_213:
        /* <DEDUP_REMOVED lines=104> */
.L_x_212:
[----:B------:R-:W-:-:S07]  /*0a10*/  IADD3 R23, PT, PT, R23, -0x800, RZ ;  /* 0xfffff80017177810 */ /* 0x000fce0007ffe0ff */
.L_x_211:
[----:B------:R-:W-:Y:S05]  /*0a20*/  BSYNC.RECONVERGENT B1 ;  /* 0x0000000000017941 */ /* 0x000fea0003800200 */
.L_x_210:
        /* <DEDUP_REMOVED lines=38> */
.L_x_215:
[----:B------:R-:W-:Y:S05]  /*0c90*/  BSYNC.RECONVERGENT B1 ;  /* 0x0000000000017941 */ /* 0x000fea0003800200 */
.L_x_214:
        /* <DEDUP_REMOVED lines=26> */
.L_x_217:
[----:B------:R-:W-:Y:S05]  /*0e40*/  BSYNC.RECONVERGENT B1 ;  /* 0x0000000000017941 */ /* 0x000fea0003800200 */
.L_x_216:
        /* <DEDUP_REMOVED lines=24> */
.L_x_209:
[----:B------:R-:W-:Y:S05]  /*0fd0*/  BSYNC.RECONVERGENT B0 ;  /* 0x0000000000007941 */ /* 0x000fea0003800200 */
.L_x_208:
        /* <DEDUP_REMOVED lines=25> */
.L_x_219:
[----:B------:R-:W-:Y:S05]  /*1170*/  BSYNC.RECONVERGENT B0 ;  /* 0x0000000000007941 */ /* 0x000fea0003800200 */
.L_x_218:
        /* <DEDUP_REMOVED lines=13> */
.L_x_221:
[----:B------:R-:W-:Y:S05]  /*1250*/  BSYNC.RECONVERGENT B0 ;  /* 0x0000000000007941 */ /* 0x000fea0003800200 */
.L_x_220:
        /* <DEDUP_REMOVED lines=12> */
.L_x_223:
[----:B------:R-:W-:Y:S05]  /*1320*/  BSYNC.RECONVERGENT B0 ;  /* 0x0000000000007941 */ /* 0x000fea0003800200 */
.L_x_222:
        /* <DEDUP_REMOVED lines=12> */
.L_x_225:
[----:B------:R-:W-:Y:S05]  /*13f0*/  BSYNC.RECONVERGENT B0 ;  /* 0x0000000000007941 */ /* 0x000fea0003800200 */
.L_x_224:
        /* <DEDUP_REMOVED lines=12> */
.L_x_227:
[----:B------:R-:W-:Y:S05]  /*14c0*/  BSYNC.RECONVERGENT B0 ;  /* 0x0000000000007941 */ /* 0x000fea0003800200 */
.L_x_226:
        /* <DEDUP_REMOVED lines=12> */
.L_x_229:
[----:B------:R-:W-:Y:S05]  /*1590*/  BSYNC.RECONVERGENT B0 ;  /* 0x0000000000007941 */ /* 0x000fea0003800200 */
.L_x_228:
        /* <DEDUP_REMOVED lines=12> */
.L_x_231:
[----:B------:R-:W-:Y:S05]  /*1660*/  BSYNC.RECONVERGENT B0 ;  /* 0x0000000000007941 */ /* 0x000fea0003800200 */
.L_x_230:
        /* <DEDUP_REMOVED lines=12> */
.L_x_233:
[----:B------:R-:W-:Y:S05]  /*1730*/  BSYNC.RECONVERGENT B0 ;  /* 0x0000000000007941 */ /* 0x000fea0003800200 */
.L_x_232:
        /* <DEDUP_REMOVED lines=14> */
.L_x_235:
[----:B------:R-:W-:Y:S05]  /*1820*/  BSYNC.RECONVERGENT B0 ;  /* 0x0000000000007941 */ /* 0x000fea0003800200 */
.L_x_234:
        /* <DEDUP_REMOVED lines=12> */
.L_x_237:
        /* <DEDUP_REMOVED lines=9> */
.L_x_309:


//--------------------- .text._Z21scatteraddpointKerneliiiPKfPKiPf --------------------------
	.section	.text._Z21scatteraddpointKerneliiiPKfPKiPf,"ax",@progbits
	.align	128
        .global         _Z21scatteraddpointKerneliiiPKfPKiPf
        .type           _Z21scatteraddpointKerneliiiPKfPKiPf,@function
        .size           _Z21scatteraddpointKerneliiiPKfPKiPf,(.L_x_310 - _Z21scatteraddpointKerneliiiPKfPKiPf)
        .other          _Z21scatteraddpointKerneliiiPKfPKiPf,@"STO_CUDA_ENTRY STV_DEFAULT"
_Z21scatteraddpointKerneliiiPKfPKiPf:
.text._Z21scatteraddpointKerneliiiPKfPKiPf:
[----:B------:R-:W-:Y:S08]  /*0000*/  LDC R1, c[0x0][0x37c] ;  /* 0x0000df00ff017b82 */ /* 0x000ff00000000800 */
[----:B------:R-:W0:Y:S08]  /*0010*/  S2UR UR4, SR_CTAID.X ;  /* 0x00000000000479c3 */ /* 0x000e300000002500 */
[----:B------:R-:W0:Y:S08]  /*0020*/  LDC R2, c[0x0][0x380] ;  /* 0x0000e000ff027b82 */ /* 0x000e300000000800 */
[----:B------:R-:W1:Y:S01]  /*0030*/  LDC R0, c[0x0][0x360] ;  /* 0x0000d800ff007b82 */ /* 0x000e620000000800 */
[----:B0-----:R-:W-:-:S13]  /*0040*/  ISETP.LE.AND P0, PT, R2, UR4, PT ;  /* 0x0000000402007c0c */ /* 0x001fda000bf03270 */
[----:B-1----:R-:W-:Y:S05]  /*0050*/  @P0 EXIT ;  /* 0x000000000000094d */ /* 0x002fea0003800000 */
[----:B------:R-:W0:Y:S01]  /*0060*/  I2F.U32.RP R4, R0 ;  /* 0x0000000000047306 */ /* 0x000e220000209000 */
[----:B------:R-:W1:Y:S01]  /*0070*/  S2R R3, SR_TID.X ;  /* 0x0000000000037919 */ /* 0x000e620000002100 */
[----:B------:R-:W2:Y:S01]  /*0080*/  LDCU UR5, c[0x0][0x388] ;  /* 0x00007100ff0577ac */ /* 0x000ea20008000800 */
[----:B------:R-:W-:Y:S01]  /*0090*/  ISETP.NE.U32.AND P2, PT, R0, RZ, PT ;  /* 0x000000ff0000720c */ /* 0x000fe20003f45070 */
[----:B------:R-:W3:Y:S04]  /*00a0*/  LDCU.64 UR6, c[0x0][0x358] ;  /* 0x00006b00ff0677ac */ /* 0x000ee80008000a00 */
[----:B0-----:R-:W0:Y:S02]  /*00b0*/  MUFU.RCP R4, R4 ;  /* 0x0000000400047308 */ /* 0x001e240000001000 */
[----:B0-----:R-:W-:Y:S01]  /*00c0*/  IADD3 R6, PT, PT, R4, 0xffffffe, RZ ;  /* 0x0ffffffe04067810 */ /* 0x001fe20007ffe0ff */
[----:B-1----:R-:W-:-:S05]  /*00d0*/  IMAD.IADD R5, R3, 0x1, R0 ;  /* 0x0000000103057824 */ /* 0x002fca00078e0200 */
[----:B------:R0:W1:Y:S01]  /*00e0*/  F2I.FTZ.U32.TRUNC.NTZ R7, R6 ;  /* 0x0000000600077305 */ /* 0x000062000021f000 */
[C---:B--2---:R-:W-:Y:S02]  /*00f0*/  ISETP.GE.AND P0, PT, R5.reuse, UR5, PT ;  /* 0x0000000505007c0c */ /* 0x044fe4000bf06270 */
[----:B------:R-:W-:Y:S02]  /*0100*/  VIMNMX R2, PT, PT, R5, UR5, !PT ;  /* 0x0000000505027c48 */ /* 0x000fe4000ffe0100 */
[----:B------:R-:W-:Y:S01]  /*0110*/  SEL R4, RZ, 0x1, P0 ;  /* 0x00000001ff047807 */ /* 0x000fe20000000000 */
[----:B0-----:R-:W-:Y:S01]  /*0120*/  HFMA2 R6, -RZ, RZ, 0, 0 ;  /* 0x00000000ff067431 */ /* 0x001fe200000001ff */
[----:B-1----:R-:W-:-:S05]  /*0130*/  IADD3 R9, PT, PT, RZ, -R7, RZ ;  /* 0x80000007ff097210 */ /* 0x002fca0007ffe0ff */
[----:B------:R-:W-:-:S04]  /*0140*/  IMAD R9, R9, R0, RZ ;  /* 0x0000000009097224 */ /* 0x000fc800078e02ff */
[----:B------:R-:W-:Y:S01]  /*0150*/  IMAD.HI.U32 R8, R7, R9, R6 ;  /* 0x0000000907087227 */ /* 0x000fe200078e0006 */
[----:B------:R-:W-:-:S05]  /*0160*/  IADD3 R7, PT, PT, R2, -R5, -R4 ;  /* 0x8000000502077210 */ /* 0x000fca0007ffe804 */
[----:B------:R-:W-:-:S04]  /*0170*/  IMAD.HI.U32 R9, R8, R7, RZ ;  /* 0x0000000708097227 */ /* 0x000fc800078e00ff */
[----:B------:R-:W-:-:S04]  /*0180*/  IMAD.MOV R2, RZ, RZ, -R9 ;  /* 0x000000ffff027224 */ /* 0x000fc800078e0a09 */
[----:B------:R-:W-:-:S05]  /*0190*/  IMAD R7, R0, R2, R7 ;  /* 0x0000000200077224 */ /* 0x000fca00078e0207 */
[----:B------:R-:W-:-:S13]  /*01a0*/  ISETP.GE.U32.AND P0, PT, R7, R0, PT ;  /* 0x000000000700720c */ /* 0x000fda0003f06070 */
[----:B------:R-:W-:Y:S01]  /*01b0*/  @P0 IADD3 R7, PT, PT, R7, -R0, RZ ;  /* 0x8000000007070210 */ /* 0x000fe20007ffe0ff */
[----:B------:R-:W-:-:S03]  /*01c0*/  @P0 VIADD R9, R9, 0x1 ;  /* 0x0000000109090836 */ /* 0x000fc60000000000 */
[-C--:B------:R-:W-:Y:S02]  /*01d0*/  ISETP.GE.U32.AND P1, PT, R7, R0.reuse, PT ;  /* 0x000000000700720c */ /* 0x080fe40003f26070 */
[----:B------:R-:W-:-:S11]  /*01e0*/  IADD3 R7, PT, PT, R5, R0, RZ ;  /* 0x0000000005077210 */ /* 0x000fd60007ffe0ff */
[----:B------:R-:W-:Y:S02]  /*01f0*/  @P1 IADD3 R9, PT, PT, R9, 0x1, RZ ;  /* 0x0000000109091810 */ /* 0x000fe40007ffe0ff */
[----:B------:R-:W-:-:S05]  /*0200*/  @!P2 LOP3.LUT R9, RZ, R0, RZ, 0x33, !PT ;  /* 0x00000000ff09a212 */ /* 0x000fca00078e33ff */
[----:B---3--:R-:W-:-:S07]  /*0210*/  IMAD.IADD R2, R4, 0x1, R9 ;  /* 0x0000000104027824 */ /* 0x008fce00078e0209 */
.L_x_243:
[----:B0-----:R-:W0:Y:S01]  /*0220*/  LDC R4, c[0x0][0x388] ;  /* 0x0000e200ff047b82 */ /* 0x001e220000000800 */
[----:B------:R-:W-:Y:S01]  /*0230*/  BSSY.RECONVERGENT B0, `(.L_x_238) ;  /* 0x0000083000007945 */ /* 0x000fe20003800200 */
[----:B0-----:R-:W-:-:S13]  /*0240*/  ISETP.GE.AND P0, PT, R3, R4, PT ;  /* 0x000000040300720c */ /* 0x001fda0003f06270 */
[----:B-12---:R-:W-:Y:S05]  /*0250*/  @P0 BRA `(.L_x_239) ;  /* 0x0000000800000947 */ /* 0x006fea0003800000 */
[----:B------:R-:W-:Y:S01]  /*0260*/  LOP3.LUT R8, R2, 0x3, RZ, 0xc0, !PT ;  /* 0x0000000302087812 */ /* 0x000fe200078ec0ff */
[----:B------:R-:W-:Y:S01]  /*0270*/  BSSY.RECONVERGENT B1, `(.L_x_240) ;  /* 0x000003b000017945 */ /* 0x000fe20003800200 */
[----:B------:R-:W-:Y:S02]  /*0280*/  MOV R9, R3 ;  /* 0x0000000300097202 */ /* 0x000fe40000000f00 */
[----:B------:R-:W-:-:S13]  /*0290*/  ISETP.NE.AND P0, PT, R8, 0x3, PT ;  /* 0x000000030800780c */ /* 0x000fda0003f05270 */
[----:B------:R-:W-:Y:S05]  /*02a0*/  @!P0 BRA `(.L_x_241) ;  /* 0x0000000000dc8947 */ /* 0x000fea0003800000 */
[----:B------:R-:W0:Y:S01]  /*02b0*/  LDC.64 R12, c[0x0][0x398] ;  /* 0x0000e600ff0c7b82 */ /* 0x000e220000000a00 */
[----:B------:R-:W-:-:S07]  /*02c0*/  IMAD R9, R4, UR4, R3 ;  /* 0x0000000404097c24 */ /* 0x000fce000f8e0203 */
[----:B------:R-:W1:Y:S08]  /*02d0*/  LDC.64 R14, c[0x0][0x390] ;  /* 0x0000e400ff0e7b82 */ /* 0x000e700000000a00 */
[----:B------:R-:W2:Y:S01]  /*02e0*/  LDC R6, c[0x0][0x384] ;  /* 0x0000e100ff067b82 */ /* 0x000ea20000000800 */
[----:B0-----:R-:W-:-:S07]  /*02f0*/  IMAD.WIDE R12, R9, 0x4, R12 ;  /* 0x00000004090c7825 */ /* 0x001fce00078e020c */
[----:B------:R-:W0:Y:S01]  /*0300*/  LDC.64 R10, c[0x0][0x3a0] ;  /* 0x0000e800ff0a7b82 */ /* 0x000e220000000a00 */
[----:B------:R-:W2:Y:S01]  /*0310*/  LDG.E.CONSTANT R17, desc[UR6][R12.64] ;  /* 0x000000060c117981 */ /* 0x000ea2000c1e9900 */
[----:B------:R-:W-:-:S04]  /*0320*/  IMAD R9, R9, 0x3, RZ ;  /* 0x0000000309097824 */ /* 0x000fc800078e02ff */
[----:B-1----:R-:W-:-:S05]  /*0330*/  IMAD.WIDE R14, R9, 0x4, R14 ;  /* 0x00000004090e7825 */ /* 0x002fca00078e020e */
[----:B------:R-:W3:Y:S04]  /*0340*/  LDG.E.CONSTANT R19, desc[UR6][R14.64] ;  /* 0x000000060e137981 */ /* 0x000ee8000c1e9900 */
[----:B------:R-:W4:Y:S04]  /*0350*/  LDG.E.CONSTANT R21, desc[UR6][R14.64+0x4] ;  /* 0x000004060e157981 */ /* 0x000f28000c1e9900 */
[----:B------:R-:W5:Y:S01]  /*0360*/  LDG.E.CONSTANT R23, desc[UR6][R14.64+0x8] ;  /* 0x000008060e177981 */ /* 0x000f62000c1e9900 */
[----:B------:R-:W-:Y:S02]  /*0370*/  ISETP.NE.AND P0, PT, R8, RZ, PT ;  /* 0x000000ff0800720c */ /* 0x000fe40003f05270 */
[----:B------:R-:W-:Y:S01]  /*0380*/  MOV R9, R5 ;  /* 0x0000000500097202 */ /* 0x000fe20000000f00 */
[----:B--2---:R-:W-:-:S04]  /*0390*/  IMAD R17, R6, UR4, R17 ;  /* 0x0000000406117c24 */ /* 0x004fc8000f8e0211 */
[----:B------:R-:W-:-:S04]  /*03a0*/  IMAD R17, R17, 0x3, RZ ;  /* 0x0000000311117824 */ /* 0x000fc800078e02ff */
[----:B0-----:R-:W-:-:S05]  /*03b0*/  IMAD.WIDE R16, R17, 0x4, R10 ;  /* 0x0000000411107825 */ /* 0x001fca00078e020a */
[----:B---3--:R0:W-:Y:S04]  /*03c0*/  REDG.E.ADD.F32.FTZ.RN.STRONG.GPU desc[UR6][R16.64], R19 ;  /* 0x00000013100079a6 */ /* 0x0081e8000c12f306 */
[----:B----4-:R0:W-:Y:S04]  /*03d0*/  REDG.E.ADD.F32.FTZ.RN.STRONG.GPU desc[UR6][R16.64+0x4], R21 ;  /* 0x00000415100079a6 */ /* 0x0101e8000c12f306 */
[----:B-----5:R0:W-:Y:S01]  /*03e0*/  REDG.E.ADD.F32.FTZ.RN.STRONG.GPU desc[UR6][R16.64+0x8], R23 ;  /* 0x00000817100079a6 */ /* 0x0201e2000c12f306 */
[----:B------:R-:W-:Y:S05]  /*03f0*/  @!P0 BRA `(.L_x_241) ;  /* 0x0000000000888947 */ /* 0x000fea0003800000 */
[C---:B0-----:R-:W-:Y:S02]  /*0400*/  IMAD.SHL.U32 R21, R0.reuse, 0x4, RZ ;  /* 0x0000000400157824 */ /* 0x041fe400078e00ff */
[----:B------:R-:W-:-:S03]  /*0410*/  IMAD R19, R0, 0xc, RZ ;  /* 0x0000000c00137824 */ /* 0x000fc600078e02ff */
[----:B------:R-:W-:-:S04]  /*0420*/  IADD3 R12, P0, PT, R12, R21, RZ ;  /* 0x000000150c0c7210 */ /* 0x000fc80007f1e0ff */
[----:B------:R-:W-:-:S05]  /*0430*/  IADD3.X R13, PT, PT, RZ, R13, RZ, P0, !PT ;  /* 0x0000000dff0d7210 */ /* 0x000fca00007fe4ff */
[----:B------:R-:W2:Y:S01]  /*0440*/  LDG.E.CONSTANT R9, desc[UR6][R12.64] ;  /* 0x000000060c097981 */ /* 0x000ea2000c1e9900 */
[----:B------:R-:W-:-:S04]  /*0450*/  IADD3 R14, P0, PT, R14, R19, RZ ;  /* 0x000000130e0e7210 */ /* 0x000fc80007f1e0ff */
[----:B------:R-:W-:-:S05]  /*0460*/  IADD3.X R15, PT, PT, RZ, R15, RZ, P0, !PT ;  /* 0x0000000fff0f7210 */ /* 0x000fca00007fe4ff */
[----:B------:R-:W3:Y:S04]  /*0470*/  LDG.E.CONSTANT R23, desc[UR6][R14.64] ;  /* 0x000000060e177981 */ /* 0x000ee8000c1e9900 */
[----:B------:R-:W4:Y:S04]  /*0480*/  LDG.E.CONSTANT R25, desc[UR6][R14.64+0x4] ;  /* 0x000004060e197981 */ /* 0x000f28000c1e9900 */
[----:B------:R-:W5:Y:S01]  /*0490*/  LDG.E.CONSTANT R27, desc[UR6][R14.64+0x8] ;  /* 0x000008060e1b7981 */ /* 0x000f62000c1e9900 */
[----:B------:R-:W-:Y:S01]  /*04a0*/  ISETP.NE.AND P0, PT, R8, 0x1, PT ;  /* 0x000000010800780c */ /* 0x000fe20003f05270 */
[----:B--2---:R-:W-:-:S04]  /*04b0*/  IMAD R9, R6, UR4, R9 ;  /* 0x0000000406097c24 */ /* 0x004fc8000f8e0209 */
[----:B------:R-:W-:-:S04]  /*04c0*/  IMAD R9, R9, 0x3, RZ ;  /* 0x0000000309097824 */ /* 0x000fc800078e02ff */
[----:B------:R-:W-:-:S05]  /*04d0*/  IMAD.WIDE R16, R9, 0x4, R10 ;  /* 0x0000000409107825 */ /* 0x000fca00078e020a */
[----:B---3--:R1:W-:Y:S04]  /*04e0*/  REDG.E.ADD.F32.FTZ.RN.STRONG.GPU desc[UR6][R16.64], R23 ;  /* 0x00000017100079a6 */ /* 0x0083e8000c12f306 */
[----:B----4-:R1:W-:Y:S01]  /*04f0*/  REDG.E.ADD.F32.FTZ.RN.STRONG.GPU desc[UR6][R16.64+0x4], R25 ;  /* 0x00000419100079a6 */ /* 0x0103e2000c12f306 */
[----:B------:R-:W-:-:S03]  /*0500*/  IMAD.MOV.U32 R9, RZ, RZ, R7 ;  /* 0x000000ffff097224 */ /* 0x000fc600078e0007 */
[----:B-----5:R1:W-:Y:S01]  /*0510*/  REDG.E.ADD.F32.FTZ.RN.STRONG.GPU desc[UR6][R16.64+0x8], R27 ;  /* 0x0000081b100079a6 */ /* 0x0203e2000c12f306 */
[----:B------:R-:W-:Y:S05]  /*0520*/  @!P0 BRA `(.L_x_241) ;  /* 0x00000000003c8947 */ /* 0x000fea0003800000 */
[----:B------:R-:W-:-:S04]  /*0530*/  IADD3 R8, P0, PT, R21, R12, RZ ;  /* 0x0000000c15087210 */ /* 0x000fc80007f1e0ff */
[----:B------:R-:W-:Y:S02]  /*0540*/  IADD3.X R9, PT, PT, RZ, R13, RZ, P0, !PT ;  /* 0x0000000dff097210 */ /* 0x000fe400007fe4ff */
[----:B------:R-:W-:-:S04]  /*0550*/  IADD3 R12, P0, PT, R19, R14, RZ ;  /* 0x0000000e130c7210 */ /* 0x000fc80007f1e0ff */
[----:B------:R-:W2:Y:S01]  /*0560*/  LDG.E.CONSTANT R9, desc[UR6][R8.64] ;  /* 0x0000000608097981 */ /* 0x000ea2000c1e9900 */
[----:B------:R-:W-:-:S05]  /*0570*/  IADD3.X R13, PT, PT, RZ, R15, RZ, P0, !PT ;  /* 0x0000000fff0d7210 */ /* 0x000fca00007fe4ff */
[----:B-1----:R-:W3:Y:S04]  /*0580*/  LDG.E.CONSTANT R17, desc[UR6][R12.64] ;  /* 0x000000060c117981 */ /* 0x002ee8000c1e9900 */
[----:B------:R-:W4:Y:S04]  /*0590*/  LDG.E.CONSTANT R19, desc[UR6][R12.64+0x4] ;  /* 0x000004060c137981 */ /* 0x000f28000c1e9900 */
[----:B------:R-:W5:Y:S01]  /*05a0*/  LDG.E.CONSTANT R21, desc[UR6][R12.64+0x8] ;  /* 0x000008060c157981 */ /* 0x000f62000c1e9900 */
[----:B--2---:R-:W-:-:S04]  /*05b0*/  IMAD R6, R6, UR4, R9 ;  /* 0x0000000406067c24 */ /* 0x004fc8000f8e0209 */
[----:B------:R-:W-:-:S04]  /*05c0*/  IMAD R15, R6, 0x3, RZ ;  /* 0x00000003060f7824 */ /* 0x000fc800078e02ff */
[----:B------:R-:W-:-:S05]  /*05d0*/  IMAD.WIDE R10, R15, 0x4, R10 ;  /* 0x000000040f0a7825 */ /* 0x000fca00078e020a */
[----:B---3--:R2:W-:Y:S04]  /*05e0*/  REDG.E.ADD.F32.FTZ.RN.STRONG.GPU desc[UR6][R10.64], R17 ;  /* 0x000000110a0079a6 */ /* 0x0085e8000c12f306 */
[----:B----4-:R2:W-:Y:S04]  /*05f0*/  REDG.E.ADD.F32.FTZ.RN.STRONG.GPU desc[UR6][R10.64+0x4], R19 ;  /* 0x000004130a0079a6 */ /* 0x0105e8000c12f306 */
[----:B-----5:R2:W-:Y:S01]  /*0600*/  REDG.E.ADD.F32.FTZ.RN.STRONG.GPU desc[UR6][R10.64+0x8], R21 ;  /* 0x000008150a0079a6 */ /* 0x0205e2000c12f306 */
[----:B------:R-:W-:-:S07]  /*0610*/  IMAD.IADD R9, R7, 0x1, R0 ;  /* 0x0000000107097824 */ /* 0x000fce00078e0200 */
.L_x_241:
[----:B------:R-:W-:Y:S05]  /*0620*/  BSYNC.RECONVERGENT B1 ;  /* 0x0000000000017941 */ /* 0x000fea0003800200 */
.L_x_240:
[----:B------:R-:W-:-:S13]  /*0630*/  ISETP.GE.U32.AND P0, PT, R2, 0x3, PT ;  /* 0x000000030200780c */ /* 0x000fda0003f06070 */
[----:B------:R-:W-:Y:S05]  /*0640*/  @!P0 BRA `(.L_x_239) ;  /* 0x0000000400048947 */ /* 0x000fea0003800000 */
[C---:B------:R-:W-:Y:S01]  /*0650*/  SHF.L.U32 R8, R0.reuse, 0x2, RZ ;  /* 0x0000000200087819 */ /* 0x040fe200000006ff */
[----:B------:R-:W-:-:S07]  /*0660*/  IMAD R6, R0, 0xc, RZ ;  /* 0x0000000c00067824 */ /* 0x000fce00078e02ff */
.L_x_242:
[----:B0-2---:R-:W2:Y:S01]  /*0670*/  LDC.64 R10, c[0x0][0x398] ;  /* 0x0000e600ff0a7b82 */ /* 0x005ea20000000a00 */
[----:B------:R-:W-:-:S07]  /*0680*/  IMAD R13, R4, UR4, R9 ;  /* 0x00000004040d7c24 */ /* 0x000fce000f8e0209 */
[----:B01----:R-:W0:Y:S08]  /*0690*/  LDC.64 R16, c[0x0][0x390] ;  /* 0x0000e400ff107b82 */ /* 0x003e300000000a00 */
[----:B------:R-:W1:Y:S01]  /*06a0*/  LDC R23, c[0x0][0x384] ;  /* 0x0000e100ff177b82 */ /* 0x000e620000000800 */
[----:B--2---:R-:W-:-:S07]  /*06b0*/  IMAD.WIDE R10, R13, 0x4, R10 ;  /* 0x000000040d0a7825 */ /* 0x004fce00078e020a */
[----:B------:R-:W2:Y:S01]  /*06c0*/  LDC.64 R14, c[0x0][0x3a0] ;  /* 0x0000e800ff0e7b82 */ /* 0x000ea20000000a00 */
[----:B------:R-:W1:Y:S01]  /*06d0*/  LDG.E.CONSTANT R20, desc[UR6][R10.64] ;  /* 0x000000060a147981 */ /* 0x000e62000c1e9900 */
[----:B------:R-:W-:-:S04]  /*06e0*/  IMAD R13, R13, 0x3, RZ ;  /* 0x000000030d0d7824 */ /* 0x000fc800078e02ff */
[----:B0-----:R-:W-:-:S05]  /*06f0*/  IMAD.WIDE R16, R13, 0x4, R16 ;  /* 0x000000040d107825 */ /* 0x001fca00078e0210 */
[----:B------:R-:W3:Y:S04]  /*0700*/  LDG.E.CONSTANT R28, desc[UR6][R16.64] ;  /* 0x00000006101c7981 */ /* 0x000ee8000c1e9900 */
[----:B------:R-:W4:Y:S04]  /*0710*/  LDG.E.CONSTANT R29, desc[UR6][R16.64+0x4] ;  /* 0x00000406101d7981 */ /* 0x000f28000c1e9900 */
[----:B------:R0:W5:Y:S01]  /*0720*/  LDG.E.CONSTANT R27, desc[UR6][R16.64+0x8] ;  /* 0x00000806101b7981 */ /* 0x000162000c1e9900 */
[----:B------:R-:W-:Y:S02]  /*0730*/  IADD3 R18, P0, PT, R8, R10, RZ ;  /* 0x0000000a08127210 */ /* 0x000fe40007f1e0ff */
[----:B------:R-:W-:-:S03]  /*0740*/  IADD3 R12, P1, PT, R6, R16, RZ ;  /* 0x00000010060c7210 */ /* 0x000fc60007f3e0ff */
[----:B------:R-:W-:Y:S01]  /*0750*/  IMAD.X R19, RZ, RZ, R11, P0 ;  /* 0x000000ffff137224 */ /* 0x000fe200000e060b */
[----:B------:R-:W-:Y:S02]  /*0760*/  IADD3.X R13, PT, PT, RZ, R17, RZ, P1, !PT ;  /* 0x00000011ff0d7210 */ /* 0x000fe40000ffe4ff */
[----:B0-----:R-:W-:Y:S02]  /*0770*/  IADD3 R16, P0, PT, R8, R18, RZ ;  /* 0x0000001208107210 */ /* 0x001fe40007f1e0ff */
[----:B------:R-:W5:Y:S02]  /*0780*/  LDG.E.CONSTANT R18, desc[UR6][R18.64] ;  /* 0x0000000612127981 */ /* 0x000f64000c1e9900 */
[----:B------:R-:W-:Y:S02]  /*0790*/  IADD3.X R17, PT, PT, RZ, R19, RZ, P0, !PT ;  /* 0x00000013ff117210 */ /* 0x000fe400007fe4ff */
[----:B------:R-:W5:Y:S04]  /*07a0*/  LDG.E.CONSTANT R24, desc[UR6][R12.64] ;  /* 0x000000060c187981 */ /* 0x000f68000c1e9900 */
[----:B------:R0:W5:Y:S04]  /*07b0*/  LDG.E.CONSTANT R26, desc[UR6][R16.64] ;  /* 0x00000006101a7981 */ /* 0x000168000c1e9900 */
[----:B------:R-:W5:Y:S04]  /*07c0*/  LDG.E.CONSTANT R22, desc[UR6][R12.64+0x4] ;  /* 0x000004060c167981 */ /* 0x000f68000c1e9900 */
[----:B------:R2:W5:Y:S01]  /*07d0*/  LDG.E.CONSTANT R25, desc[UR6][R12.64+0x8] ;  /* 0x000008060c197981 */ /* 0x000562000c1e9900 */
[----:B-1----:R-:W-:-:S04]  /*07e0*/  IMAD R20, R23, UR4, R20 ;  /* 0x0000000417147c24 */ /* 0x002fc8000f8e0214 */
[----:B------:R-:W-:Y:S01]  /*07f0*/  IMAD R11, R20, 0x3, RZ ;  /* 0x00000003140b7824 */ /* 0x000fe200078e02ff */
[----:B------:R-:W-:-:S04]  /*0800*/  IADD3 R20, P0, PT, R8, R16, RZ ;  /* 0x0000001008147210 */ /* 0x000fc80007f1e0ff */
[----:B------:R-:W-:Y:S02]  /*0810*/  IADD3.X R21, PT, PT, RZ, R17, RZ, P0, !PT ;  /* 0x00000011ff157210 */ /* 0x000fe400007fe4ff */
[----:B0-----:R-:W-:-:S03]  /*0820*/  IADD3 R16, P0, PT, R6, R12, RZ ;  /* 0x0000000c06107210 */ /* 0x001fc60007f1e0ff */
[----:B------:R-:W5:Y:S02]  /*0830*/  LDG.E.CONSTANT R20, desc[UR6][R20.64] ;  /* 0x0000000614147981 */ /* 0x000f64000c1e9900 */
[----:B------:R-:W-:Y:S01]  /*0840*/  IMAD.X R17, RZ, RZ, R13, P0 ;  /* 0x000000ffff117224 */ /* 0x000fe200000e060d */
[----:B--2---:R-:W-:Y:S01]  /*0850*/  IADD3 R12, P0, PT, R6, R16, RZ ;  /* 0x00000010060c7210 */ /* 0x004fe20007f1e0ff */
[----:B------:R-:W-:-:S03]  /*0860*/  IMAD.WIDE R10, R11, 0x4, R14 ;  /* 0x000000040b0a7825 */ /* 0x000fc600078e020e */
[----:B------:R-:W-:Y:S02]  /*0870*/  IADD3.X R13, PT, PT, RZ, R17, RZ, P0, !PT ;  /* 0x00000011ff0d7210 */ /* 0x000fe400007fe4ff */
[----:B---3--:R0:W-:Y:S04]  /*0880*/  REDG.E.ADD.F32.FTZ.RN.STRONG.GPU desc[UR6][R10.64], R28 ;  /* 0x0000001c0a0079a6 */ /* 0x0081e8000c12f306 */
[----:B------:R-:W2:Y:S04]  /*0890*/  LDG.E.CONSTANT R21, desc[UR6][R16.64] ;  /* 0x0000000610157981 */ /* 0x000ea8000c1e9900 */
[----:B----4-:R1:W-:Y:S04]  /*08a0*/  REDG.E.ADD.F32.FTZ.RN.STRONG.GPU desc[UR6][R10.64+0x4], R29 ;  /* 0x0000041d0a0079a6 */ /* 0x0103e8000c12f306 */
[----:B0-----:R-:W3:Y:S04]  /*08b0*/  LDG.E.CONSTANT R28, desc[UR6][R16.64+0x4] ;  /* 0x00000406101c7981 */ /* 0x001ee8000c1e9900 */
[----:B-----5:R0:W-:Y:S04]  /*08c0*/  REDG.E.ADD.F32.FTZ.RN.STRONG.GPU desc[UR6][R10.64+0x8], R27 ;  /* 0x0000081b0a0079a6 */ /* 0x0201e8000c12f306 */
[----:B-1----:R-:W4:Y:S04]  /*08d0*/  LDG.E.CONSTANT R29, desc[UR6][R12.64] ;  /* 0x000000060c1d7981 */ /* 0x002f28000c1e9900 */
[----:B------:R-:W5:Y:S04]  /*08e0*/  LDG.E.CONSTANT R17, desc[UR6][R16.64+0x8] ;  /* 0x0000080610117981 */ /* 0x000f68000c1e9900 */
[----:B0-----:R-:W4:Y:S04]  /*08f0*/  LDG.E.CONSTANT R27, desc[UR6][R12.64+0x4] ;  /* 0x000004060c1b7981 */ /* 0x001f28000c1e9900 */
[----:B------:R-:W4:Y:S01]  /*0900*/  LDG.E.CONSTANT R12, desc[UR6][R12.64+0x8] ;  /* 0x000008060c0c7981 */ /* 0x000f22000c1e9900 */
[----:B------:R-:W-:-:S02]  /*0910*/  IMAD R18, R23, UR4, R18 ;  /* 0x0000000417127c24 */ /* 0x000fc4000f8e0212 */
[----:B------:R-:W-:Y:S01]  /*0920*/  IMAD R26, R23, UR4, R26 ;  /* 0x00000004171a7c24 */ /* 0x000fe2000f8e021a */
[----:B------:R-:W-:Y:S01]  /*0930*/  IADD3 R9, PT, PT, R8, R9, RZ ;  /* 0x0000000908097210 */ /* 0x000fe20007ffe0ff */
[----:B------:R-:W-:Y:S02]  /*0940*/  IMAD R19, R18, 0x3, RZ ;  /* 0x0000000312137824 */ /* 0x000fe400078e02ff */
[----:B------:R-:W-:Y:S01]  /*0950*/  IMAD R11, R26, 0x3, RZ ;  /* 0x000000031a0b7824 */ /* 0x000fe200078e02ff */
[----:B------:R-:W-:Y:S01]  /*0960*/  ISETP.GE.AND P0, PT, R9, R4, PT ;  /* 0x000000040900720c */ /* 0x000fe20003f06270 */
[----:B------:R-:W-:-:S04]  /*0970*/  IMAD.WIDE R18, R19, 0x4, R14 ;  /* 0x0000000413127825 */ /* 0x000fc800078e020e */
[----:B------:R-:W-:Y:S01]  /*0980*/  IMAD.WIDE R10, R11, 0x4, R14 ;  /* 0x000000040b0a7825 */ /* 0x000fe200078e020e */
[----:B------:R0:W-:Y:S04]  /*0990*/  REDG.E.ADD.F32.FTZ.RN.STRONG.GPU desc[UR6][R18.64], R24 ;  /* 0x00000018120079a6 */ /* 0x0001e8000c12f306 */
[----:B------:R0:W-:Y:S04]  /*09a0*/  REDG.E.ADD.F32.FTZ.RN.STRONG.GPU desc[UR6][R18.64+0x4], R22 ;  /* 0x00000416120079a6 */ /* 0x0001e8000c12f306 */
[----:B------:R0:W-:Y:S01]  /*09b0*/  REDG.E.ADD.F32.FTZ.RN.STRONG.GPU desc[UR6][R18.64+0x8], R25 ;  /* 0x00000819120079a6 */ /* 0x0001e2000c12f306 */
[----:B------:R-:W-:-:S04]  /*09c0*/  IMAD R20, R23, UR4, R20 ;  /* 0x0000000417147c24 */ /* 0x000fc8000f8e0214 */
[----:B------:R-:W-:-:S04]  /*09d0*/  IMAD R23, R20, 0x3, RZ ;  /* 0x0000000314177824 */ /* 0x000fc800078e02ff */
[----:B------:R-:W-:Y:S01]  /*09e0*/  IMAD.WIDE R14, R23, 0x4, R14 ;  /* 0x00000004170e7825 */ /* 0x000fe200078e020e */
[----:B--2---:R0:W-:Y:S04]  /*09f0*/  REDG.E.ADD.F32.FTZ.RN.STRONG.GPU desc[UR6][R10.64], R21 ;  /* 0x000000150a0079a6 */ /* 0x0041e8000c12f306 */
[----:B---3--:R0:W-:Y:S04]  /*0a00*/  REDG.E.ADD.F32.FTZ.RN.STRONG.GPU desc[UR6][R10.64+0x4], R28 ;  /* 0x0000041c0a0079a6 */ /* 0x0081e8000c12f306 */
[----:B-----5:R0:W-:Y:S04]  /*0a10*/  REDG.E.ADD.F32.FTZ.RN.STRONG.GPU desc[UR6][R10.64+0x8], R17 ;  /* 0x000008110a0079a6 */ /* 0x0201e8000c12f306 */
[----:B----4-:R0:W-:Y:S04]  /*0a20*/  REDG.E.ADD.F32.FTZ.RN.STRONG.GPU desc[UR6][R14.64], R29 ;  /* 0x0000001d0e0079a6 */ /* 0x0101e8000c12f306 */
[----:B------:R0:W-:Y:S04]  /*0a30*/  REDG.E.ADD.F32.FTZ.RN.STRONG.GPU desc[UR6][R14.64+0x4], R27 ;  /* 0x0000041b0e0079a6 */ /* 0x0001e8000c12f306 */
[----:B------:R0:W-:Y:S01]  /*0a40*/  REDG.E.ADD.F32.FTZ.RN.STRONG.GPU desc[UR6][R14.64+0x8], R12 ;  /* 0x0000080c0e0079a6 */ /* 0x0001e2000c12f306 */
[----:B------:R-:W-:Y:S05]  /*0a50*/  @!P0 BRA `(.L_x_242) ;  /* 0xfffffffc00048947 */ /* 0x000fea000383ffff */
.L_x_239:
[----:B------:R-:W-:Y:S05]  /*0a60*/  BSYNC.RECONVERGENT B0 ;  /* 0x0000000000007941 */ /* 0x000fea0003800200 */
.L_x_238:
[----:B------:R-:W3:Y:S01]  /*0a70*/  LDCU UR5, c[0x0][0x370] ;  /* 0x00006e00ff0577ac */ /* 0x000ee20008000800 */
[----:B------:R-:W4:Y:S01]  /*0a80*/  LDCU UR8, c[0x0][0x380] ;  /* 0x00007000ff0877ac */ /* 0x000f220008000800 */
[----:B---3--:R-:W-:-:S04]  /*0a90*/  UIADD3 UR4, UPT, UPT, UR5, UR4, URZ ;  /* 0x0000000405047290 */ /* 0x008fc8000fffe0ff */
[----:B----4-:R-:W-:-:S09]  /*0aa0*/  UISETP.GE.AND UP0, UPT, UR4, UR8, UPT ;  /* 0x000000080400728c */ /* 0x010fd2000bf06270 */
[----:B------:R-:W-:Y:S05]  /*0ab0*/  BRA.U !UP0, `(.L_x_243) ;  /* 0xfffffff508d87547 */ /* 0x000fea000b83ffff */
[----:B------:R-:W-:Y:S05]  /*0ac0*/  EXIT ;  /* 0x000000000000794d */ /* 0x000fea0003800000 */
.L_x_244:
        /* <DEDUP_REMOVED lines=11> */
.L_x_310:


//--------------------- .text._Z17gatherpointKerneliiiPKfPKiPf --------------------------
	.section	.text._Z17gatherpointKerneliiiPKfPKiPf,"ax",@progbits
	.align	128
        .global         _Z17gatherpointKerneliiiPKfPKiPf
        .type           _Z17gatherpointKerneliiiPKfPKiPf,@function
        .size           _Z17gatherpointKerneliiiPKfPKiPf,(.L_x_311 - _Z17gatherpointKerneliiiPKfPKiPf)
        .other          _Z17gatherpointKerneliiiPKfPKiPf,@"STO_CUDA_ENTRY STV_DEFAULT"
_Z17gatherpointKerneliiiPKfPKiPf:
.text._Z17gatherpointKerneliiiPKfPKiPf:
        /* <DEDUP_REMOVED lines=29> */
[----:B------:R-:W-:Y:S01]  /*01d0*/  ISETP.GE.U32.AND P1, PT, R7, R0, PT ;  /* 0x000000000700720c */ /* 0x000fe20003f26070 */
[----:B------:R-:W-:-:S12]  /*01e0*/  IMAD.IADD R7, R5, 0x1, R0 ;  /* 0x0000000105077824 */ /* 0x000fd800078e0200 */
[----:B------:R-:W-:Y:S02]  /*01f0*/  @P1 IADD3 R9, PT, PT, R9, 0x1, RZ ;  /* 0x0000000109091810 */ /* 0x000fe40007ffe0ff */
[----:B------:R-:W-:-:S04]  /*0200*/  @!P2 LOP3.LUT R9, RZ, R0, RZ, 0x33, !PT ;  /* 0x00000000ff09a212 */ /* 0x000fc800078e33ff */
[----:B------:R-:W-:-:S04]  /*0210*/  IADD3 R2, PT, PT, R4, R9, RZ ;  /* 0x0000000904027210 */ /* 0x000fc80007ffe0ff */
[----:B---3--:R-:W-:-:S07]  /*0220*/  LOP3.LUT R4, R2, 0x3, RZ, 0xc0, !PT ;  /* 0x0000000302047812 */ /* 0x008fce00078ec0ff */
.L_x_250:
[----:B0-----:R-:W0:Y:S01]  /*0230*/  LDC R6, c[0x0][0x388] ;  /* 0x0000e200ff067b82 */ /* 0x001e220000000800 */
[----:B------:R-:W-:Y:S01]  /*0240*/  BSSY.RECONVERGENT B0, `(.L_x_245) ;  /* 0x0000081000007945 */ /* 0x000fe20003800200 */
[----:B0-----:R-:W-:-:S13]  /*0250*/  ISETP.GE.AND P0, PT, R3, R6, PT ;  /* 0x000000060300720c */ /* 0x001fda0003f06270 */
[----:B-1----:R-:W-:Y:S05]  /*0260*/  @P0 BRA `(.L_x_246) ;  /* 0x0000000400f80947 */ /* 0x002fea0003800000 */
[----:B------:R-:W-:Y:S01]  /*0270*/  ISETP.NE.AND P1, PT, R4, 0x3, PT ;  /* 0x000000030400780c */ /* 0x000fe20003f25270 */
[----:B------:R-:W-:Y:S01]  /*0280*/  BSSY.RECONVERGENT B1, `(.L_x_247) ;  /* 0x000003a000017945 */ /* 0x000fe20003800200 */
[----:B------:R-:W-:Y:S02]  /*0290*/  ISETP.GE.U32.AND P0, PT, R2, 0x3, PT ;  /* 0x000000030200780c */ /* 0x000fe40003f06070 */
[----:B------:R-:W-:-:S09]  /*02a0*/  MOV R11, R3 ;  /* 0x00000003000b7202 */ /* 0x000fd20000000f00 */
[----:B------:R-:W-:Y:S05]  /*02b0*/  @!P1 BRA `(.L_x_248) ;  /* 0x0000000000d89947 */ /* 0x000fea0003800000 */
[----:B------:R-:W0:Y:S01]  /*02c0*/  LDC.64 R14, c[0x0][0x398] ;  /* 0x0000e600ff0e7b82 */ /* 0x000e220000000a00 */
[----:B------:R-:W-:-:S07]  /*02d0*/  IMAD R11, R6, UR4, R3 ;  /* 0x00000004060b7c24 */ /* 0x000fce000f8e0203 */
[----:B------:R-:W1:Y:S08]  /*02e0*/  LDC R10, c[0x0][0x384] ;  /* 0x0000e100ff0a7b82 */ /* 0x000e700000000800 */
[----:B------:R-:W2:Y:S01]  /*02f0*/  LDC.64 R8, c[0x0][0x390] ;  /* 0x0000e400ff087b82 */ /* 0x000ea20000000a00 */
[----:B0-----:R-:W-:-:S05]  /*0300*/  IMAD.WIDE R14, R11, 0x4, R14 ;  /* 0x000000040b0e7825 */ /* 0x001fca00078e020e */
[----:B------:R-:W1:Y:S02]  /*0310*/  LDG.E.CONSTANT R13, desc[UR6][R14.64] ;  /* 0x000000060e0d7981 */ /* 0x000e64000c1e9900 */
[----:B-1----:R-:W-:-:S04]  /*0320*/  IMAD R13, R10, UR4, R13 ;  /* 0x000000040a0d7c24 */ /* 0x002fc8000f8e020d */
[----:B------:R-:W-:-:S04]  /*0330*/  IMAD R13, R13, 0x3, RZ ;  /* 0x000000030d0d7824 */ /* 0x000fc800078e02ff */
[----:B--2---:R-:W-:Y:S02]  /*0340*/  IMAD.WIDE R16, R13, 0x4, R8 ;  /* 0x000000040d107825 */ /* 0x004fe400078e0208 */
[----:B------:R-:W0:Y:S03]  /*0350*/  LDC.64 R12, c[0x0][0x3a0] ;  /* 0x0000e800ff0c7b82 */ /* 0x000e260000000a00 */
[----:B------:R-:W2:Y:S04]  /*0360*/  LDG.E.CONSTANT R19, desc[UR6][R16.64] ;  /* 0x0000000610137981 */ /* 0x000ea8000c1e9900 */
[----:B------:R-:W3:Y:S04]  /*0370*/  LDG.E.CONSTANT R21, desc[UR6][R16.64+0x4] ;  /* 0x0000040610157981 */ /* 0x000ee8000c1e9900 */
[----:B------:R-:W4:Y:S01]  /*0380*/  LDG.E.CONSTANT R23, desc[UR6][R16.64+0x8] ;  /* 0x0000080610177981 */ /* 0x000f22000c1e9900 */
[----:B------:R-:W-:Y:S01]  /*0390*/  IMAD R11, R11, 0x3, RZ ;  /* 0x000000030b0b7824 */ /* 0x000fe200078e02ff */
[----:B------:R-:W-:-:S03]  /*03a0*/  ISETP.NE.AND P1, PT, R4, RZ, PT ;  /* 0x000000ff0400720c */ /* 0x000fc60003f25270 */
[----:B0-----:R-:W-:Y:S01]  /*03b0*/  IMAD.WIDE R12, R11, 0x4, R12 ;  /* 0x000000040b0c7825 */ /* 0x001fe200078e020c */
[----:B------:R-:W-:-:S04]  /*03c0*/  MOV R11, R5 ;  /* 0x00000005000b7202 */ /* 0x000fc80000000f00 */
[----:B--2---:R0:W-:Y:S04]  /*03d0*/  STG.E desc[UR6][R12.64], R19 ;  /* 0x000000130c007986 */ /* 0x0041e8000c101906 */
[----:B---3--:R0:W-:Y:S04]  /*03e0*/  STG.E desc[UR6][R12.64+0x4], R21 ;  /* 0x000004150c007986 */ /* 0x0081e8000c101906 */
[----:B----4-:R0:W-:Y:S01]  /*03f0*/  STG.E desc[UR6][R12.64+0x8], R23 ;  /* 0x000008170c007986 */ /* 0x0101e2000c101906 */
[----:B------:R-:W-:Y:S05]  /*0400*/  @!P1 BRA `(.L_x_248) ;  /* 0x0000000000849947 */ /* 0x000fea0003800000 */
[----:B------:R-:W-:Y:S01]  /*0410*/  ISETP.NE.AND P1, PT, R4, 0x1, PT ;  /* 0x000000010400780c */ /* 0x000fe20003f25270 */
[----:B------:R-:W-:-:S05]  /*0420*/  IMAD.SHL.U32 R17, R0, 0x4, RZ ;  /* 0x0000000400117824 */ /* 0x000fca00078e00ff */
[----:B------:R-:W-:-:S04]  /*0430*/  IADD3 R14, P2, PT, R14, R17, RZ ;  /* 0x000000110e0e7210 */ /* 0x000fc80007f5e0ff */
[----:B------:R-:W-:-:S03]  /*0440*/  IADD3.X R15, PT, PT, RZ, R15, RZ, P2, !PT ;  /* 0x0000000fff0f7210 */ /* 0x000fc600017fe4ff */
[----:B------:R-:W-:-:S04]  /*0450*/  @P1 IADD3 R16, P2, PT, R17, R14, RZ ;  /* 0x0000000e11101210 */ /* 0x000fc80007f5e0ff */
[----:B------:R-:W-:Y:S02]  /*0460*/  @P1 IADD3.X R17, PT, PT, RZ, R15, RZ, P2, !PT ;  /* 0x0000000fff111210 */ /* 0x000fe400017fe4ff */
[----:B------:R-:W2:Y:S04]  /*0470*/  LDG.E.CONSTANT R15, desc[UR6][R14.64] ;  /* 0x000000060e0f7981 */ /* 0x000ea8000c1e9900 */
[----:B------:R-:W3:Y:S01]  /*0480*/  @P1 LDG.E.CONSTANT R17, desc[UR6][R16.64] ;  /* 0x0000000610111981 */ /* 0x000ee2000c1e9900 */
[C---:B--2---:R-:W-:Y:S02]  /*0490*/  IMAD R11, R10.reuse, UR4, R15 ;  /* 0x000000040a0b7c24 */ /* 0x044fe4000f8e020f */
[----:B---3--:R-:W-:Y:S02]  /*04a0*/  @P1 IMAD R18, R10, UR4, R17 ;  /* 0x000000040a121c24 */ /* 0x008fe4000f8e0211 */
[----:B------:R-:W-:-:S02]  /*04b0*/  IMAD R11, R11, 0x3, RZ ;  /* 0x000000030b0b7824 */ /* 0x000fc400078e02ff */
[----:B0-----:R-:W-:Y:S02]  /*04c0*/  @P1 IMAD R19, R18, 0x3, RZ ;  /* 0x0000000312131824 */ /* 0x001fe400078e02ff */
[----:B------:R-:W-:-:S04]  /*04d0*/  IMAD.WIDE R10, R11, 0x4, R8 ;  /* 0x000000040b0a7825 */ /* 0x000fc800078e0208 */
[----:B------:R-:W-:Y:S01]  /*04e0*/  @P1 IMAD.WIDE R8, R19, 0x4, R8 ;  /* 0x0000000413081825 */ /* 0x000fe200078e0208 */
[----:B------:R-:W2:Y:S04]  /*04f0*/  LDG.E.CONSTANT R21, desc[UR6][R10.64+0x4] ;  /* 0x000004060a157981 */ /* 0x000ea8000c1e9900 */
[----:B------:R-:W3:Y:S04]  /*0500*/  LDG.E.CONSTANT R19, desc[UR6][R10.64] ;  /* 0x000000060a137981 */ /* 0x000ee8000c1e9900 */
[----:B------:R0:W4:Y:S04]  /*0510*/  LDG.E.CONSTANT R23, desc[UR6][R10.64+0x8] ;  /* 0x000008060a177981 */ /* 0x000128000c1e9900 */
[----:B------:R-:W5:Y:S04]  /*0520*/  @P1 LDG.E.CONSTANT R25, desc[UR6][R8.64] ;  /* 0x0000000608191981 */ /* 0x000f68000c1e9900 */
[----:B------:R-:W5:Y:S04]  /*0530*/  @P1 LDG.E.CONSTANT R17, desc[UR6][R8.64+0x4] ;  /* 0x0000040608111981 */ /* 0x000f68000c1e9900 */
[----:B------:R-:W5:Y:S01]  /*0540*/  @P1 LDG.E.CONSTANT R27, desc[UR6][R8.64+0x8] ;  /* 0x00000806081b1981 */ /* 0x000f62000c1e9900 */
[----:B------:R-:W-:-:S05]  /*0550*/  IMAD R15, R0, 0xc, RZ ;  /* 0x0000000c000f7824 */ /* 0x000fca00078e02ff */
[----:B------:R-:W-:-:S05]  /*0560*/  IADD3 R12, P2, PT, R12, R15, RZ ;  /* 0x0000000f0c0c7210 */ /* 0x000fca0007f5e0ff */
[----:B------:R-:W-:Y:S01]  /*0570*/  IMAD.X R13, RZ, RZ, R13, P2 ;  /* 0x000000ffff0d7224 */ /* 0x000fe200010e060d */
[----:B------:R-:W-:-:S04]  /*0580*/  @P1 IADD3 R14, P2, PT, R15, R12, RZ ;  /* 0x0000000c0f0e1210 */ /* 0x000fc80007f5e0ff */
[----:B------:R-:W-:Y:S02]  /*0590*/  @P1 IADD3.X R15, PT, PT, RZ, R13, RZ, P2, !PT ;  /* 0x0000000dff0f1210 */ /* 0x000fe400017fe4ff */
[----:B0-----:R-:W-:Y:S01]  /*05a0*/  MOV R11, R7 ;  /* 0x00000007000b7202 */ /* 0x001fe20000000f00 */
[----:B------:R-:W-:Y:S01]  /*05b0*/  @P1 IMAD.IADD R11, R7, 0x1, R0 ;  /* 0x00000001070b1824 */ /* 0x000fe200078e0200 */
[----:B--2---:R1:W-:Y:S04]  /*05c0*/  STG.E desc[UR6][R12.64+0x4], R21 ;  /* 0x000004150c007986 */ /* 0x0043e8000c101906 */
[----:B---3--:R1:W-:Y:S04]  /*05d0*/  STG.E desc[UR6][R12.64], R19 ;  /* 0x000000130c007986 */ /* 0x0083e8000c101906 */
[----:B----4-:R1:W-:Y:S04]  /*05e0*/  STG.E desc[UR6][R12.64+0x8], R23 ;  /* 0x000008170c007986 */ /* 0x0103e8000c101906 */
[----:B-----5:R1:W-:Y:S04]  /*05f0*/  @P1 STG.E desc[UR6][R14.64], R25 ;  /* 0x000000190e001986 */ /* 0x0203e8000c101906 */
[----:B------:R1:W-:Y:S04]  /*0600*/  @P1 STG.E desc[UR6][R14.64+0x4], R17 ;  /* 0x000004110e001986 */ /* 0x0003e8000c101906 */
[----:B------:R1:W-:Y:S02]  /*0610*/  @P1 STG.E desc[UR6][R14.64+0x8], R27 ;  /* 0x0000081b0e001986 */ /* 0x0003e4000c101906 */
.L_x_248:
[----:B------:R-:W-:Y:S05]  /*0620*/  BSYNC.RECONVERGENT B1 ;  /* 0x0000000000017941 */ /* 0x000fea0003800200 */
.L_x_247:
[----:B------:R-:W-:Y:S05]  /*0630*/  @!P0 BRA `(.L_x_246) ;  /* 0x0000000400048947 */ /* 0x000fea0003800000 */
[C---:B------:R-:W-:Y:S01]  /*0640*/  SHF.L.U32 R9, R0.reuse, 0x2, RZ ;  /* 0x0000000200097819 */ /* 0x040fe200000006ff */
[----:B------:R-:W-:-:S07]  /*0650*/  IMAD R8, R0, 0xc, RZ ;  /* 0x0000000c00087824 */ /* 0x000fce00078e02ff */
.L_x_249:
[----:B-1----:R-:W1:Y:S01]  /*0660*/  LDC.64 R24, c[0x0][0x398] ;  /* 0x0000e600ff187b82 */ /* 0x002e620000000a00 */
[----:B------:R-:W-:-:S07]  /*0670*/  IMAD R14, R6, UR4, R11 ;  /* 0x00000004060e7c24 */ /* 0x000fce000f8e020b */
[----:B0-----:R-:W0:Y:S08]  /*0680*/  LDC R23, c[0x0][0x384] ;  /* 0x0000e100ff177b82 */ /* 0x001e300000000800 */
[----:B------:R-:W2:Y:S01]  /*0690*/  LDC.64 R18, c[0x0][0x390] ;  /* 0x0000e400ff127b82 */ /* 0x000ea20000000a00 */
[----:B-1----:R-:W-:-:S03]  /*06a0*/  IMAD.WIDE R24, R14, 0x4, R24 ;  /* 0x000000040e187825 */ /* 0x002fc600078e0218 */
[C---:B------:R-:W-:Y:S02]  /*06b0*/  IADD3 R12, P0, PT, R9.reuse, R24, RZ ;  /* 0x00000018090c7210 */ /* 0x040fe40007f1e0ff */
[----:B------:R-:W0:Y:S02]  /*06c0*/  LDG.E.CONSTANT R10, desc[UR6][R24.64] ;  /* 0x00000006180a7981 */ /* 0x000e24000c1e9900 */
[----:B------:R-:W-:Y:S02]  /*06d0*/  IADD3.X R13, PT, PT, RZ, R25, RZ, P0, !PT ;  /* 0x00000019ff0d7210 */ /* 0x000fe400007fe4ff */
[----:B------:R-:W-:-:S03]  /*06e0*/  IADD3 R16, P0, PT, R9, R12, RZ ;  /* 0x0000000c09107210 */ /* 0x000fc60007f1e0ff */
[----:B------:R-:W3:Y:S02]  /*06f0*/  LDG.E.CONSTANT R12, desc[UR6][R12.64] ;  /* 0x000000060c0c7981 */ /* 0x000ee4000c1e9900 */
[----:B------:R-:W-:Y:S01]  /*0700*/  IMAD.X R17, RZ, RZ, R13, P0 ;  /* 0x000000ffff117224 */ /* 0x000fe200000e060d */
[----:B------:R-:W-:-:S04]  /*0710*/  IADD3 R20, P0, PT, R9, R16, RZ ;  /* 0x0000001009147210 */ /* 0x000fc80007f1e0ff */
[----:B------:R-:W-:Y:S01]  /*0720*/  IADD3.X R21, PT, PT, RZ, R17, RZ, P0, !PT ;  /* 0x00000011ff157210 */ /* 0x000fe200007fe4ff */
[----:B------:R-:W4:Y:S04]  /*0730*/  LDG.E.CONSTANT R16, desc[UR6][R16.64] ;  /* 0x0000000610107981 */ /* 0x000f28000c1e9900 */
[----:B------:R-:W5:Y:S01]  /*0740*/  LDG.E.CONSTANT R20, desc[UR6][R20.64] ;  /* 0x0000000614147981 */ /* 0x000f62000c1e9900 */
[----:B0-----:R-:W-:-:S04]  /*0750*/  IMAD R10, R23, UR4, R10 ;  /* 0x00000004170a7c24 */ /* 0x001fc8000f8e020a */
[----:B------:R-:W-:-:S04]  /*0760*/  IMAD R25, R10, 0x3, RZ ;  /* 0x000000030a197824 */ /* 0x000fc800078e02ff */
[----:B--2---:R-:W-:-:S04]  /*0770*/  IMAD.WIDE R24, R25, 0x4, R18 ;  /* 0x0000000419187825 */ /* 0x004fc800078e0212 */
[C---:B---3--:R-:W-:Y:S01]  /*0780*/  IMAD R10, R23.reuse, UR4, R12 ;  /* 0x00000004170a7c24 */ /* 0x048fe2000f8e020c */
[----:B------:R-:W2:Y:S03]  /*0790*/  LDG.E.CONSTANT R15, desc[UR6][R24.64] ;  /* 0x00000006180f7981 */ /* 0x000ea6000c1e9900 */
[----:B------:R-:W-:Y:S01]  /*07a0*/  IMAD R13, R10, 0x3, RZ ;  /* 0x000000030a0d7824 */ /* 0x000fe200078e02ff */
[----:B------:R-:W3:Y:S01]  /*07b0*/  LDG.E.CONSTANT R28, desc[UR6][R24.64+0x4] ;  /* 0x00000406181c7981 */ /* 0x000ee2000c1e9900 */
[C---:B----4-:R-:W-:Y:S02]  /*07c0*/  IMAD R10, R23.reuse, UR4, R16 ;  /* 0x00000004170a7c24 */ /* 0x050fe4000f8e0210 */
[----:B-----5:R-:W-:Y:S01]  /*07d0*/  IMAD R20, R23, UR4, R20 ;  /* 0x0000000417147c24 */ /* 0x020fe2000f8e0214 */
[----:B------:R-:W4:Y:S01]  /*07e0*/  LDG.E.CONSTANT R26, desc[UR6][R24.64+0x8] ;  /* 0x00000806181a7981 */ /* 0x000f22000c1e9900 */
[----:B------:R-:W-:-:S04]  /*07f0*/  IMAD.WIDE R16, R13, 0x4, R18 ;  /* 0x000000040d107825 */ /* 0x000fc800078e0212 */
[----:B------:R-:W-:Y:S01]  /*0800*/  IMAD R13, R10, 0x3, RZ ;  /* 0x000000030a0d7824 */ /* 0x000fe200078e02ff */
[----:B------:R-:W5:Y:S01]  /*0810*/  LDG.E.CONSTANT R21, desc[UR6][R16.64+0x4] ;  /* 0x0000040610157981 */ /* 0x000f62000c1e9900 */
[----:B------:R-:W-:Y:S02]  /*0820*/  IMAD R27, R20, 0x3, RZ ;  /* 0x00000003141b7824 */ /* 0x000fe400078e02ff */
[--C-:B------:R-:W-:Y:S01]  /*0830*/  IMAD.WIDE R12, R13, 0x4, R18.reuse ;  /* 0x000000040d0c7825 */ /* 0x100fe200078e0212 */
[----:B------:R-:W5:Y:S03]  /*0840*/  LDG.E.CONSTANT R10, desc[UR6][R16.64] ;  /* 0x00000006100a7981 */ /* 0x000f66000c1e9900 */
[----:B------:R-:W-:Y:S01]  /*0850*/  IMAD.WIDE R18, R27, 0x4, R18 ;  /* 0x000000041b127825 */ /* 0x000fe200078e0212 */
[----:B------:R0:W5:Y:S04]  /*0860*/  LDG.E.CONSTANT R23, desc[UR6][R16.64+0x8] ;  /* 0x0000080610177981 */ /* 0x000168000c1e9900 */
[----:B------:R-:W5:Y:S04]  /*0870*/  LDG.E.CONSTANT R25, desc[UR6][R12.64] ;  /* 0x000000060c197981 */ /* 0x000f68000c1e9900 */
[----:B------:R-:W5:Y:S01]  /*0880*/  LDG.E.CONSTANT R27, desc[UR6][R12.64+0x4] ;  /* 0x000004060c1b7981 */ /* 0x000f62000c1e9900 */
[----:B0-----:R-:W0:Y:S03]  /*0890*/  LDC.64 R16, c[0x0][0x3a0] ;  /* 0x0000e800ff107b82 */ /* 0x001e260000000a00 */
[----:B------:R1:W5:Y:S04]  /*08a0*/  LDG.E.CONSTANT R29, desc[UR6][R12.64+0x8] ;  /* 0x000008060c1d7981 */ /* 0x000368000c1e9900 */
[----:B------:R-:W5:Y:S04]  /*08b0*/  LDG.E.CONSTANT R20, desc[UR6][R18.64] ;  /* 0x0000000612147981 */ /* 0x000f68000c1e9900 */
[----:B------:R-:W5:Y:S04]  /*08c0*/  LDG.E.CONSTANT R22, desc[UR6][R18.64+0x4] ;  /* 0x0000040612167981 */ /* 0x000f68000c1e9900 */
[----:B------:R1:W5:Y:S01]  /*08d0*/  LDG.E.CONSTANT R24, desc[UR6][R18.64+0x8] ;  /* 0x0000080612187981 */ /* 0x000362000c1e9900 */
[----:B------:R-:W-:-:S04]  /*08e0*/  IMAD R14, R14, 0x3, RZ ;  /* 0x000000030e0e7824 */ /* 0x000fc800078e02ff */
[----:B0-----:R-:W-:-:S03]  /*08f0*/  IMAD.WIDE R16, R14, 0x4, R16 ;  /* 0x000000040e107825 */ /* 0x001fc600078e0210 */
[C---:B------:R-:W-:Y:S02]  /*0900*/  IADD3 R14, P0, PT, R8.reuse, R16, RZ ;  /* 0x00000010080e7210 */ /* 0x040fe40007f1e0ff */
[----:B------:R-:W-:Y:S01]  /*0910*/  IADD3 R11, PT, PT, R9, R11, RZ ;  /* 0x0000000b090b7210 */ /* 0x000fe20007ffe0ff */
[----:B--2---:R0:W-:Y:S02]  /*0920*/  STG.E desc[UR6][R16.64], R15 ;  /* 0x0000000f10007986 */ /* 0x0041e4000c101906 */
[----:B0-----:R-:W-:Y:S02]  /*0930*/  IADD3.X R15, PT, PT, RZ, R17, RZ, P0, !PT ;  /* 0x00000011ff0f7210 */ /* 0x001fe400007fe4ff */
[----:B-1----:R-:W-:-:S05]  /*0940*/  IADD3 R12, P0, PT, R8, R14, RZ ;  /* 0x0000000e080c7210 */ /* 0x002fca0007f1e0ff */
[----:B------:R-:W-:Y:S01]  /*0950*/  IMAD.X R13, RZ, RZ, R15, P0 ;  /* 0x000000ffff0d7224 */ /* 0x000fe200000e060f */
[----:B------:R-:W-:Y:S01]  /*0960*/  IADD3 R18, P0, PT, R8, R12, RZ ;  /* 0x0000000c08127210 */ /* 0x000fe20007f1e0ff */
[----:B---3--:R2:W-:Y:S03]  /*0970*/  STG.E desc[UR6][R16.64+0x4], R28 ;  /* 0x0000041c10007986 */ /* 0x0085e6000c101906 */
[----:B------:R-:W-:Y:S01]  /*0980*/  IADD3.X R19, PT, PT, RZ, R13, RZ, P0, !PT ;  /* 0x0000000dff137210 */ /* 0x000fe200007fe4ff */
[----:B----4-:R2:W-:Y:S04]  /*0990*/  STG.E desc[UR6][R16.64+0x8], R26 ;  /* 0x0000081a10007986 */ /* 0x0105e8000c101906 */
[----:B-----5:R2:W-:Y:S04]  /*09a0*/  STG.E desc[UR6][R14.64], R10 ;  /* 0x0000000a0e007986 */ /* 0x0205e8000c101906 */
[----:B------:R2:W-:Y:S04]  /*09b0*/  STG.E desc[UR6][R14.64+0x4], R21 ;  /* 0x000004150e007986 */ /* 0x0005e8000c101906 */
[----:B------:R2:W-:Y:S04]  /*09c0*/  STG.E desc[UR6][R14.64+0x8], R23 ;  /* 0x000008170e007986 */ /* 0x0005e8000c101906 */
[----:B------:R2:W-:Y:S04]  /*09d0*/  STG.E desc[UR6][R12.64], R25 ;  /* 0x000000190c007986 */ /* 0x0005e8000c101906 */
[----:B------:R2:W-:Y:S04]  /*09e0*/  STG.E desc[UR6][R12.64+0x4], R27 ;  /* 0x0000041b0c007986 */ /* 0x0005e8000c101906 */
[----:B------:R2:W-:Y:S04]  /*09f0*/  STG.E desc[UR6][R12.64+0x8], R29 ;  /* 0x0000081d0c007986 */ /* 0x0005e8000c101906 */
[----:B------:R2:W-:Y:S04]  /*0a00*/  STG.E desc[UR6][R18.64], R20 ;  /* 0x0000001412007986 */ /* 0x0005e8000c101906 */
[----:B------:R2:W-:Y:S04]  /*0a10*/  STG.E desc[UR6][R18.64+0x4], R22 ;  /* 0x0000041612007986 */ /* 0x0005e8000c101906 */
[----:B------:R2:W-:Y:S01]  /*0a20*/  STG.E desc[UR6][R18.64+0x8], R24 ;  /* 0x0000081812007986 */ /* 0x0005e2000c101906 */
[----:B------:R-:W-:-:S13]  /*0a30*/  ISETP.GE.AND P0, PT, R11, R6, PT ;  /* 0x000000060b00720c */ /* 0x000fda0003f06270 */
[----:B--2---:R-:W-:Y:S05]  /*0a40*/  @!P0 BRA `(.L_x_249) ;  /* 0xfffffffc00048947 */ /* 0x004fea000383ffff */
.L_x_246:
[----:B------:R-:W-:Y:S05]  /*0a50*/  BSYNC.RECONVERGENT B0 ;  /* 0x0000000000007941 */ /* 0x000fea0003800200 */
.L_x_245:
[----:B------:R-:W2:Y:S01]  /*0a60*/  LDCU UR5, c[0x0][0x370] ;  /* 0x00006e00ff0577ac */ /* 0x000ea20008000800 */
[----:B------:R-:W3:Y:S01]  /*0a70*/  LDCU UR8, c[0x0][0x380] ;  /* 0x00007000ff0877ac */ /* 0x000ee20008000800 */
[----:B--2---:R-:W-:-:S04]  /*0a80*/  UIADD3 UR4, UPT, UPT, UR5, UR4, URZ ;  /* 0x0000000405047290 */ /* 0x004fc8000fffe0ff */
[----:B---3--:R-:W-:-:S09]  /*0a90*/  UISETP.GE.AND UP0, UPT, UR4, UR8, UPT ;  /* 0x000000080400728c */ /* 0x008fd2000bf06270 */
[----:B------:R-:W-:Y:S05]  /*0aa0*/  BRA.U !UP0, `(.L_x_250) ;  /* 0xfffffff508e07547 */ /* 0x000fea000b83ffff */
[----:B------:R-:W-:Y:S05]  /*0ab0*/  EXIT ;  /* 0x000000000000794d */ /* 0x000fea0003800000 */
.L_x_251:
        /* <DEDUP_REMOVED lines=12> */
.L_x_311:


//--------------------- .text._Z18binarysearchKerneliiiPKfS0_Pi --------------------------
	.section	.text._Z18binarysearchKerneliiiPKfS0_Pi,"ax",@progbits
	.align	128
        .global         _Z18binarysearchKerneliiiPKfS0_Pi
        .type           _Z18binarysearchKerneliiiPKfS0_Pi,@function
        .size           _Z18binarysearchKerneliiiPKfS0_Pi,(.L_x_312 - _Z18binarysearchKerneliiiPKfS0_Pi)
        .other          _Z18binarysearchKerneliiiPKfS0_Pi,@"STO_CUDA_ENTRY STV_DEFAULT"
_Z18binarysearchKerneliiiPKfS0_Pi:
.text._Z18binarysearchKerneliiiPKfS0_Pi:
[----:B------:R-:W-:Y:S08]  /*0000*/  LDC R1, c[0x0][0x37c] ;  /* 0x0000df00ff017b82 */ /* 0x000ff00000000800 */
[----:B------:R-:W0:Y:S01]  /*0010*/  LDC R0, c[0x0][0x384] ;  /* 0x0000e100ff007b82 */ /* 0x000e220000000800 */
[----:B------:R-:W-:-:S05]  /*0020*/  UMOV UR4, 0x1 ;  /* 0x0000000100047882 */ /* 0x000fca0000000000 */
.L_x_252:
[----:B0-----:R-:W-:Y:S01]  /*0030*/  ISETP.LE.AND P0, PT, R0, UR4, PT ;  /* 0x0000000400007c0c */ /* 0x001fe2000bf03270 */
[----:B------:R-:W-:Y:S01]  /*0040*/  UMOV UR5, UR4 ;  /* 0x0000000400057c82 */ /* 0x000fe20008000000 */
[----:B------:R-:W-:-:S11]  /*0050*/  USHF.L.U32 UR4, UR4, 0x1, URZ ;  /* 0x0000000104047899 */ /* 0x000fd600080006ff */
[----:B------:R-:W-:Y:S05]  /*0060*/  @!P0 BRA `(.L_x_252) ;  /* 0xfffffffc00f08947 */ /* 0x000fea000383ffff */
[----:B------:R-:W0:Y:S08]  /*0070*/  S2UR UR4, SR_CTAID.X ;  /* 0x00000000000479c3 */ /* 0x000e300000002500 */
[----:B------:R-:W0:Y:S02]  /*0080*/  LDC R2, c[0x0][0x380] ;  /* 0x0000e000ff027b82 */ /* 0x000e240000000800 */
[----:B0-----:R-:W-:-:S13]  /*0090*/  ISETP.LE.AND P0, PT, R2, UR4, PT ;  /* 0x0000000402007c0c */ /* 0x001fda000bf03270 */
[----:B------:R-:W-:Y:S05]  /*00a0*/  @P0 EXIT ;  /* 0x000000000000094d */ /* 0x000fea0003800000 */
[----:B------:R-:W0:Y:S01]  /*00b0*/  S2R R2, SR_TID.X ;  /* 0x0000000000027919 */ /* 0x000e220000002100 */
[----:B------:R-:W0:Y:S01]  /*00c0*/  S2UR UR6, SR_CTAID.Y ;  /* 0x00000000000679c3 */ /* 0x000e220000002600 */
[----:B------:R-:W-:Y:S01]  /*00d0*/  UISETP.GT.AND UP0, UPT, UR5, URZ, UPT ;  /* 0x000000ff0500728c */ /* 0x000fe2000bf04270 */
[----:B------:R-:W-:Y:S01]  /*00e0*/  IADD3 R0, PT, PT, R0, -0x1, RZ ;  /* 0xffffffff00007810 */ /* 0x000fe20007ffe0ff */
[----:B------:R-:W1:Y:S05]  /*00f0*/  LDCU.64 UR10, c[0x0][0x358] ;  /* 0x00006b00ff0a77ac */ /* 0x000e6a0008000a00 */
[----:B------:R-:W0:Y:S01]  /*0100*/  LDC R3, c[0x0][0x360] ;  /* 0x0000d800ff037b82 */ /* 0x000e220000000800 */
[----:B------:R-:W2:Y:S01]  /*0110*/  LDCU UR7, c[0x0][0x374] ;  /* 0x00006e80ff0777ac */ /* 0x000ea20008000800 */
[----:B------:R-:W3:Y:S01]  /*0120*/  LDCU UR8, c[0x0][0x370] ;  /* 0x00006e00ff0877ac */ /* 0x000ee20008000800 */
[----:B0-----:R-:W-:-:S02]  /*0130*/  IMAD R2, R3, UR6, R2 ;  /* 0x0000000603027c24 */ /* 0x001fc4000f8e0202 */
[----:B--2---:R-:W-:Y:S01]  /*0140*/  IMAD R3, R3, UR7, RZ ;  /* 0x0000000703037c24 */ /* 0x004fe2000f8e02ff */
[----:B-1-3--:R-:W-:Y:S06]  /*0150*/  BRA.U UP0, `(.L_x_253) ;  /* 0x0000000100487547 */ /* 0x00afec000b800000 */
.L_x_257:
[----:B------:R-:W0:Y:S01]  /*0160*/  LDC R9, c[0x0][0x388] ;  /* 0x0000e200ff097b82 */ /* 0x000e220000000800 */
[----:B------:R-:W-:Y:S01]  /*0170*/  BSSY.RECONVERGENT B0, `(.L_x_254) ;  /* 0x000000b000007945 */ /* 0x000fe20003800200 */
[----:B0-----:R-:W-:-:S13]  /*0180*/  ISETP.GE.AND P0, PT, R2, R9, PT ;  /* 0x000000090200720c */ /* 0x001fda0003f06270 */
[----:B-1----:R-:W-:Y:S05]  /*0190*/  @P0 BRA `(.L_x_255) ;  /* 0x0000000000200947 */ /* 0x002fea0003800000 */
[----:B------:R-:W0:Y:S01]  /*01a0*/  LDC.64 R6, c[0x0][0x3a0] ;  /* 0x0000e800ff067b82 */ /* 0x000e220000000a00 */
[----:B------:R-:W-:-:S07]  /*01b0*/  MOV R8, R2 ;  /* 0x0000000200087202 */ /* 0x000fce0000000f00 */
.L_x_256:
[--C-:B-1----:R-:W-:Y:S02]  /*01c0*/  IMAD R5, R9, UR4, R8.reuse ;  /* 0x0000000409057c24 */ /* 0x102fe4000f8e0208 */
[----:B------:R-:W-:Y:S02]  /*01d0*/  IMAD.IADD R8, R3, 0x1, R8 ;  /* 0x0000000103087824 */ /* 0x000fe400078e0208 */
[----:B0-----:R-:W-:-:S03]  /*01e0*/  IMAD.WIDE R4, R5, 0x4, R6 ;  /* 0x0000000405047825 */ /* 0x001fc600078e0206 */
[----:B------:R-:W-:Y:S02]  /*01f0*/  ISETP.GE.AND P0, PT, R8, R9, PT ;  /* 0x000000090800720c */ /* 0x000fe40003f06270 */
[----:B------:R1:W-:Y:S11]  /*0200*/  STG.E desc[UR10][R4.64], R0 ;  /* 0x0000000004007986 */ /* 0x0003f6000c10190a */
[----:B------:R-:W-:Y:S05]  /*0210*/  @!P0 BRA `(.L_x_256) ;  /* 0xfffffffc00e88947 */ /* 0x000fea000383ffff */
.L_x_255:
[----:B------:R-:W-:Y:S05]  /*0220*/  BSYNC.RECONVERGENT B0 ;  /* 0x0000000000007941 */ /* 0x000fea0003800200 */
.L_x_254:
[----:B------:R-:W0:Y:S01]  /*0230*/  LDCU UR5, c[0x0][0x380] ;  /* 0x00007000ff0577ac */ /* 0x000e220008000800 */
[----:B------:R-:W-:-:S04]  /*0240*/  UIADD3 UR4, UPT, UPT, UR8, UR4, URZ ;  /* 0x0000000408047290 */ /* 0x000fc8000fffe0ff */
[----:B0-----:R-:W-:-:S09]  /*0250*/  UISETP.GE.AND UP0, UPT, UR4, UR5, UPT ;  /* 0x000000050400728c */ /* 0x001fd2000bf06270 */
[----:B------:R-:W-:Y:S05]  /*0260*/  BRA.U !UP0, `(.L_x_257) ;  /* 0xfffffffd08bc7547 */ /* 0x000fea000b83ffff */
[----:B------:R-:W-:Y:S05]  /*0270*/  EXIT ;  /* 0x000000000000794d */ /* 0x000fea0003800000 */
.L_x_253:
[----:B------:R-:W0:Y:S01]  /*0280*/  LDCU UR6, c[0x0][0x388] ;  /* 0x00007100ff0677ac */ /* 0x000e220008000800 */
[----:B------:R-:W-:Y:S01]  /*0290*/  BSSY.RECONVERGENT B0, `(.L_x_258) ;  /* 0x0000029000007945 */ /* 0x000fe20003800200 */
[----:B0-----:R-:W-:-:S13]  /*02a0*/  ISETP.GE.AND P0, PT, R2, UR6, PT ;  /* 0x0000000602007c0c */ /* 0x001fda000bf06270 */
[----:B-1----:R-:W-:Y:S05]  /*02b0*/  @P0 BRA `(.L_x_259) ;  /* 0x0000000000980947 */ /* 0x002fea0003800000 */
[----:B------:R-:W0:Y:S08]  /*02c0*/  LDC R7, c[0x0][0x384] ;  /* 0x0000e100ff077b82 */ /* 0x000e300000000800 */
[----:B------:R-:W1:Y:S01]  /*02d0*/  LDC.64 R4, c[0x0][0x390] ;  /* 0x0000e400ff047b82 */ /* 0x000e620000000a00 */
[----:B0-----:R-:W-:-:S04]  /*02e0*/  IMAD R7, R7, UR4, R0 ;  /* 0x0000000407077c24 */ /* 0x001fc8000f8e0200 */
[----:B-1----:R-:W-:-:S05]  /*02f0*/  IMAD.WIDE R4, R7, 0x4, R4 ;  /* 0x0000000407047825 */ /* 0x002fca00078e0204 */
[----:B------:R0:W5:Y:S01]  /*0300*/  LDG.E.CONSTANT R13, desc[UR10][R4.64] ;  /* 0x0000000a040d7981 */ /* 0x000162000c1e9900 */
[----:B------:R-:W-:-:S07]  /*0310*/  MOV R8, R2 ;  /* 0x0000000200087202 */ /* 0x000fce0000000f00 */
.L_x_263:
[----:B-1----:R-:W1:Y:S08]  /*0320*/  LDC R9, c[0x0][0x388] ;  /* 0x0000e200ff097b82 */ /* 0x002e700000000800 */
[----:B------:R-:W2:Y:S08]  /*0330*/  LDC.64 R6, c[0x0][0x398] ;  /* 0x0000e600ff067b82 */ /* 0x000eb00000000a00 */
[----:B------:R-:W3:Y:S01]  /*0340*/  LDC R19, c[0x0][0x384] ;  /* 0x0000e100ff137b82 */ /* 0x000ee20000000800 */
[----:B-1----:R-:W-:-:S07]  /*0350*/  IMAD R15, R9, UR4, R8 ;  /* 0x00000004090f7c24 */ /* 0x002fce000f8e0208 */
[----:B0-----:R-:W0:Y:S01]  /*0360*/  LDC.64 R4, c[0x0][0x390] ;  /* 0x0000e400ff047b82 */ /* 0x001e220000000a00 */
[----:B--2---:R-:W-:-:S06]  /*0370*/  IMAD.WIDE R6, R15, 0x4, R6 ;  /* 0x000000040f067825 */ /* 0x004fcc00078e0206 */
[----:B------:R-:W2:Y:S01]  /*0380*/  LDG.E.CONSTANT R6, desc[UR10][R6.64] ;  /* 0x0000000a06067981 */ /* 0x000ea2000c1e9900 */
[----:B------:R-:W-:Y:S02]  /*0390*/  IMAD.IADD R8, R3, 0x1, R8 ;  /* 0x0000000103087824 */ /* 0x000fe400078e0208 */
[----:B------:R-:W-:-:S03]  /*03a0*/  IMAD.MOV.U32 R10, RZ, RZ, R0 ;  /* 0x000000ffff0a7224 */ /* 0x000fc600078e0000 */
[----:B------:R-:W-:Y:S02]  /*03b0*/  ISETP.GE.AND P1, PT, R8, R9, PT ;  /* 0x000000090800720c */ /* 0x000fe40003f26270 */
[----:B------:R-:W-:Y:S01]  /*03c0*/  MOV R9, UR5 ;  /* 0x0000000500097c02 */ /* 0x000fe20008000f00 */
[----:B0-23-5:R-:W-:-:S10]  /*03d0*/  FMUL R17, R13, R6 ;  /* 0x000000060d117220 */ /* 0x02dfd40000400000 */
.L_x_262:
[----:B------:R-:W-:Y:S01]  /*03e0*/  ISETP.GE.AND P2, PT, R10, R9, PT ;  /* 0x000000090a00720c */ /* 0x000fe20003f46270 */
[----:B------:R-:W-:Y:S01]  /*03f0*/  BSSY.RECONVERGENT B1, `(.L_x_260) ;  /* 0x000000b000017945 */ /* 0x000fe20003800200 */
[----:B------:R-:W-:Y:S01]  /*0400*/  HFMA2 R11, -RZ, RZ, 0, 0 ;  /* 0x00000000ff0b7431 */ /* 0x000fe200000001ff */
[----:B------:R-:W-:Y:S02]  /*0410*/  ISETP.GT.U32.AND P0, PT, R9, 0x1, PT ;  /* 0x000000010900780c */ /* 0x000fe40003f04070 */
[----:B------:R-:W-:-:S08]  /*0420*/  SHF.R.U32.HI R12, RZ, 0x1, R9 ;  /* 0x00000001ff0c7819 */ /* 0x000fd00000011609 */
[----:B------:R-:W-:Y:S05]  /*0430*/  @!P2 BRA `(.L_x_261) ;  /* 0x000000000018a947 */ /* 0x000fea0003800000 */
[----:B------:R-:W-:-:S04]  /*0440*/  IMAD R6, R19, UR4, R10 ;  /* 0x0000000413067c24 */ /* 0x000fc8000f8e020a */
[----:B------:R-:W-:-:S04]  /*0450*/  IMAD.IADD R7, R6, 0x1, -R9 ;  /* 0x0000000106077824 */ /* 0x000fc800078e0a09 */
[----:B------:R-:W-:-:S06]  /*0460*/  IMAD.WIDE R6, R7, 0x4, R4 ;  /* 0x0000000407067825 */ /* 0x000fcc00078e0204 */
[----:B------:R-:W2:Y:S02]  /*0470*/  LDG.E.CONSTANT R6, desc[UR10][R6.64] ;  /* 0x0000000a06067981 */ /* 0x000ea4000c1e9900 */
[----:B--2---:R-:W-:-:S04]  /*0480*/  FSETP.GE.AND P2, PT, R6, R17, PT ;  /* 0x000000110600720b */ /* 0x004fc80003f46000 */
[----:B------:R-:W-:-:S09]  /*0490*/  SEL R11, R9, RZ, P2 ;  /* 0x000000ff090b7207 */ /* 0x000fd20001000000 */
.L_x_261:
[----:B------:R-:W-:Y:S05]  /*04a0*/  BSYNC.RECONVERGENT B1 ;  /* 0x0000000000017941 */ /* 0x000fea0003800200 */
.L_x_260:
[----:B------:R-:W-:Y:S01]  /*04b0*/  IADD3 R10, PT, PT, -R11, R10, RZ ;  /* 0x0000000a0b0a7210 */ /* 0x000fe20007ffe1ff */
[----:B------:R-:W-:Y:S01]  /*04c0*/  IMAD.MOV.U32 R9, RZ, RZ, R12 ;  /* 0x000000ffff097224 */ /* 0x000fe200078e000c */
[----:B------:R-:W-:Y:S06]  /*04d0*/  @P0 BRA `(.L_x_262) ;  /* 0xfffffffc00c00947 */ /* 0x000fec000383ffff */
[----:B------:R-:W0:Y:S02]  /*04e0*/  LDC.64 R4, c[0x0][0x3a0] ;  /* 0x0000e800ff047b82 */ /* 0x000e240000000a00 */
[----:B0-----:R-:W-:-:S05]  /*04f0*/  IMAD.WIDE R4, R15, 0x4, R4 ;  /* 0x000000040f047825 */ /* 0x001fca00078e0204 */
[----:B------:R1:W-:Y:S01]  /*0500*/  STG.E desc[UR10][R4.64], R10 ;  /* 0x0000000a04007986 */ /* 0x0003e2000c10190a */
[----:B------:R-:W-:Y:S05]  /*0510*/  @!P1 BRA `(.L_x_263) ;  /* 0xfffffffc00809947 */ /* 0x000fea000383ffff */
.L_x_259:
[----:B------:R-:W-:Y:S05]  /*0520*/  BSYNC.RECONVERGENT B0 ;  /* 0x0000000000007941 */ /* 0x000fea0003800200 */
.L_x_258:
[----:B------:R-:W0:Y:S01]  /*0530*/  LDCU UR6, c[0x0][0x380] ;  /* 0x00007000ff0677ac */ /* 0x000e220008000800 */
[----:B------:R-:W-:-:S04]  /*0540*/  UIADD3 UR4, UPT, UPT, UR8, UR4, URZ ;  /* 0x0000000408047290 */ /* 0x000fc8000fffe0ff */
[----:B0-----:R-:W-:-:S09]  /*0550*/  UISETP.GE.AND UP0, UPT, UR4, UR6, UPT ;  /* 0x000000060400728c */ /* 0x001fd2000bf06270 */
[----:B------:R-:W-:Y:S05]  /*0560*/  BRA.U !UP0, `(.L_x_253) ;  /* 0xfffffffd08447547 */ /* 0x000fea000b83ffff */
[----:B------:R-:W-:Y:S05]  /*0570*/  EXIT ;  /* 0x000000000000794d */ /* 0x000fea0003800000 */
.L_x_264:
        /* <DEDUP_REMOVED lines=16> */
.L_x_312:


//--------------------- .text._Z12cumsumKerneliiPKfPf --------------------------
	.section	.text._Z12cumsumKerneliiPKfPf,"ax",@progbits
	.align	128
        .global         _Z12cumsumKerneliiPKfPf
        .type           _Z12cumsumKerneliiPKfPf,@function
        .size           _Z12cumsumKerneliiPKfPf,(.L_x_313 - _Z12cumsumKerneliiPKfPf)
        .other          _Z12cumsumKerneliiPKfPf,@"STO_CUDA_ENTRY STV_DEFAULT"
_Z12cumsumKerneliiPKfPf:
.text._Z12cumsumKerneliiPKfPf:
[----:B------:R-:W-:Y:S08]  /*0000*/  LDC R1, c[0x0][0x37c] ;  /* 0x0000df00ff017b82 */ /* 0x000ff00000000800 */
[----:B------:R-:W0:Y:S08]  /*0010*/  S2UR UR5, SR_CTAID.X ;  /* 0x00000000000579c3 */ /* 0x000e300000002500 */
[----:B------:R-:W0:Y:S02]  /*0020*/  LDC R0, c[0x0][0x380] ;  /* 0x0000e000ff007b82 */ /* 0x000e240000000800 */
[----:B0-----:R-:W-:-:S13]  /*0030*/  ISETP.LE.AND P0, PT, R0, UR5, PT ;  /* 0x0000000500007c0c */ /* 0x001fda000bf03270 */
[----:B------:R-:W-:Y:S05]  /*0040*/  @P0 EXIT ;  /* 0x000000000000094d */ /* 0x000fea0003800000 */
[----:B------:R-:W0:Y:S01]  /*0050*/  LDC R0, c[0x0][0x360] ;  /* 0x0000d800ff007b82 */ /* 0x000e220000000800 */
[----:B------:R-:W1:Y:S02]  /*0060*/  LDCU.64 UR8, c[0x0][0x358] ;  /* 0x00006b00ff0877ac */ /* 0x000e640008000a00 */
.L_x_297:
[----:B--2---:R-:W2:Y:S02]  /*0070*/  LDCU UR4, c[0x0][0x384] ;  /* 0x00007080ff0477ac */ /* 0x004ea40008000800 */
[----:B--2---:R-:W-:-:S09]  /*0080*/  UISETP.GE.AND UP0, UPT, UR4, 0x1, UPT ;  /* 0x000000010400788c */ /* 0x004fd2000bf06270 */
[----:B-1--4-:R-:W-:Y:S05]  /*0090*/  BRA.U !UP0, `(.L_x_265) ;  /* 0x0000001508687547 */ /* 0x012fea000b800000 */
[----:B------:R-:W-:Y:S02]  /*00a0*/  CS2R R2, SRZ ;  /* 0x0000000000027805 */ /* 0x000fe4000001ff00 */
[----:B------:R-:W-:-:S07]  /*00b0*/  CS2R R4, SRZ ;  /* 0x0000000000047805 */ /* 0x000fce000001ff00 */
.L_x_296:
[----:B-12-4-:R-:W2:Y:S01]  /*00c0*/  S2R R15, SR_TID.X ;  /* 0x00000000000f7919 */ /* 0x016ea20000002100 */
[----:B------:R-:W3:Y:S01]  /*00d0*/  LDC R8, c[0x0][0x384] ;  /* 0x0000e100ff087b82 */ /* 0x000ee20000000800 */
[----:B------:R-:W-:Y:S01]  /*00e0*/  BSSY.RECONVERGENT B0, `(.L_x_266) ;  /* 0x00000b6000007945 */ /* 0x000fe20003800200 */
[----:B---3--:R-:W-:Y:S02]  /*00f0*/  IMAD.IADD R6, R8, 0x1, -R5 ;  /* 0x0000000108067824 */ /* 0x008fe400078e0a05 */
[----:B------:R-:W-:-:S03]  /*0100*/  IMAD R7, R3, -0x2000, R8 ;  /* 0xffffe00003077824 */ /* 0x000fc600078e0208 */
[----:B------:R-:W-:Y:S01]  /*0110*/  VIMNMX R6, PT, PT, R6, 0x2000, PT ;  /* 0x0000200006067848 */ /* 0x000fe20003fe0100 */
[----:B--2---:R-:W-:Y:S01]  /*0120*/  IMAD.SHL.U32 R15, R15, 0x4, RZ ;  /* 0x000000040f0f7824 */ /* 0x004fe200078e00ff */
[----:B------:R-:W-:-:S04]  /*0130*/  VIMNMX R13, PT, PT, R7, 0x2000, PT ;  /* 0x00002000070d7848 */ /* 0x000fc80003fe0100 */
[----:B------:R-:W-:Y:S01]  /*0140*/  ISETP.GE.AND P0, PT, R15, R6, PT ;  /* 0x000000060f00720c */ /* 0x000fe20003f06270 */
[----:B------:R-:W-:-:S05]  /*0150*/  VIADD R8, R13, 0x3 ;  /* 0x000000030d087836 */ /* 0x000fca0000000000 */
[----:B------:R-:W-:-:S07]  /*0160*/  LOP3.LUT R7, R8, 0xfffffffc, RZ, 0xc0, !PT ;  /* 0xfffffffc08077812 */ /* 0x000fce00078ec0ff */
[----:B------:R-:W-:Y:S05]  /*0170*/  @P0 BRA `(.L_x_267) ;  /* 0x0000000800b00947 */ /* 0x000fea0003800000 */
[C---:B------:R-:W-:Y:S01]  /*0180*/  LOP3.LUT R12, R8.reuse, 0xc, RZ, 0xc0, !PT ;  /* 0x0000000c080c7812 */ /* 0x040fe200078ec0ff */
[C---:B------:R-:W-:Y:S01]  /*0190*/  IMAD.IADD R10, R13.reuse, 0x1, -R7 ;  /* 0x000000010d0a7824 */ /* 0x040fe200078e0a07 */
[----:B------:R-:W-:Y:S02]  /*01a0*/  LOP3.LUT R8, R8, 0x4, RZ, 0xc0, !PT ;  /* 0x0000000408087812 */ /* 0x000fe400078ec0ff */
[----:B------:R-:W-:Y:S02]  /*01b0*/  IADD3 R12, PT, PT, -R13, R12, RZ ;  /* 0x0000000c0d0c7210 */ /* 0x000fe40007ffe1ff */
[----:B------:R-:W-:Y:S02]  /*01c0*/  IADD3 R18, PT, PT, RZ, -R13, -R8 ;  /* 0x8000000dff127210 */ /* 0x000fe40007ffe808 */
[----:B------:R-:W-:Y:S02]  /*01d0*/  LOP3.LUT R8, R12, 0xf, RZ, 0xc0, !PT ;  /* 0x0000000f0c087812 */ /* 0x000fe400078ec0ff */
[----:B------:R-:W-:-:S02]  /*01e0*/  LOP3.LUT R9, R18, 0x7, RZ, 0xc0, !PT ;  /* 0x0000000712097812 */ /* 0x000fc400078ec0ff */
[----:B------:R-:W-:Y:S01]  /*01f0*/  IADD3 R13, PT, PT, -R13, R7, RZ ;  /* 0x000000070d0d7210 */ /* 0x000fe20007ffe1ff */
[----:B------:R-:W-:Y:S01]  /*0200*/  VIADD R8, R8, 0xffffffff ;  /* 0xffffffff08087836 */ /* 0x000fe20000000000 */
[----:B------:R-:W-:Y:S01]  /*0210*/  ISETP.GT.U32.AND P1, PT, R10, -0x10, PT ;  /* 0xfffffff00a00780c */ /* 0x000fe20003f24070 */
[----:B------:R-:W-:Y:S01]  /*0220*/  VIADD R9, R9, 0xffffffff ;  /* 0xffffffff09097836 */ /* 0x000fe20000000000 */
[----:B------:R-:W-:Y:S02]  /*0230*/  LOP3.LUT R14, R13, 0xfffffff0, RZ, 0xc0, !PT ;  /* 0xfffffff00d0e7812 */ /* 0x000fe400078ec0ff */
[----:B------:R-:W-:Y:S02]  /*0240*/  ISETP.GE.U32.AND P2, PT, R8, 0x7, PT ;  /* 0x000000070800780c */ /* 0x000fe40003f46070 */
[----:B------:R-:W-:Y:S02]  /*0250*/  ISETP.GE.U32.AND P3, PT, R9, 0x3, PT ;  /* 0x000000030900780c */ /* 0x000fe40003f66070 */
[----:B------:R-:W-:-:S11]  /*0260*/  LOP3.LUT R18, R18, 0x3, RZ, 0xc0, !PT ;  /* 0x0000000312127812 */ /* 0x000fd600078ec0ff */
.L_x_277:
[----:B------:R-:W-:Y:S01]  /*0270*/  VIADD R9, R15, 0x3 ;  /* 0x000000030f097836 */ /* 0x000fe20000000000 */
[----:B------:R-:W-:Y:S04]  /*0280*/  BSSY.RECONVERGENT B1, `(.L_x_268) ;  /* 0x0000092000017945 */ /* 0x000fe80003800200 */
[----:B------:R-:W-:-:S13]  /*0290*/  ISETP.GE.AND P0, PT, R9, R6, PT ;  /* 0x000000060900720c */ /* 0x000fda0003f06270 */
[----:B----4-:R-:W-:Y:S05]  /*02a0*/  @!P0 BRA `(.L_x_269) ;  /* 0x0000000400ec8947 */ /* 0x010fea0003800000 */
[----:B------:R-:W2:Y:S01]  /*02b0*/  S2UR UR6, SR_CgaCtaId ;  /* 0x00000000000679c3 */ /* 0x000ea20000008800 */
[--C-:B------:R-:W-:Y:S01]  /*02c0*/  IMAD.IADD R9, R6, 0x1, -R15.reuse ;  /* 0x0000000106097824 */ /* 0x100fe200078e0a0f */
[----:B------:R-:W-:Y:S01]  /*02d0*/  UMOV UR4, 0x400 ;  /* 0x0000040000047882 */ /* 0x000fe20000000000 */
[----:B------:R-:W-:Y:S01]  /*02e0*/  BSSY.RECONVERGENT B2, `(.L_x_270) ;  /* 0x0000026000027945 */ /* 0x000fe20003800200 */
[----:B------:R-:W-:Y:S01]  /*02f0*/  IMAD.U32 R19, RZ, RZ, UR4 ;  /* 0x00000004ff137e24 */ /* 0x000fe2000f8e00ff */
[----:B------:R-:W-:Y:S01]  /*0300*/  PLOP3.LUT P0, PT, PT, PT, PT, 0x80, 0x8 ;  /* 0x000000000008781c */ /* 0x000fe20003f0f070 */
[----:B------:R-:W-:Y:S01]  /*0310*/  IMAD.MOV.U32 R27, RZ, RZ, R15 ;  /* 0x000000ffff1b7224 */ /* 0x000fe200078e000f */
[----:B------:R-:W-:Y:S01]  /*0320*/  ISETP.GT.AND P4, PT, R9, 0x3, PT ;  /* 0x000000030900780c */ /* 0x000fe20003f84270 */
[----:B------:R-:W3:Y:S01]  /*0330*/  LDC R8, c[0x0][0x384] ;  /* 0x0000e100ff087b82 */ /* 0x000ee20000000800 */
[----:B------:R-:W-:Y:S01]  /*0340*/  IMAD.MOV.U32 R11, RZ, RZ, RZ ;  /* 0x000000ffff0b7224 */ /* 0x000fe200078e00ff */
[----:B--2---:R-:W-:-:S04]  /*0350*/  MOV R20, UR6 ;  /* 0x0000000600147c02 */ /* 0x004fc80008000f00 */
[----:B------:R-:W-:Y:S01]  /*0360*/  LEA R26, R20, R19, 0x18 ;  /* 0x00000013141a7211 */ /* 0x000fe200078ec0ff */
[----:B---3--:R-:W-:-:S03]  /*0370*/  IMAD R8, R8, UR5, R5 ;  /* 0x0000000508087c24 */ /* 0x008fc6000f8e0205 */
[----:B------:R-:W-:Y:S01]  /*0380*/  LEA R24, R15, R26, 0x2 ;  /* 0x0000001a0f187211 */ /* 0x000fe200078e10ff */
[----:B------:R-:W-:Y:S01]  /*0390*/  IMAD.IADD R21, R8, 0x1, R15 ;  /* 0x0000000108157824 */ /* 0x000fe200078e020f */
[----:B------:R-:W-:Y:S06]  /*03a0*/  @!P4 BRA `(.L_x_271) ;  /* 0x000000000064c947 */ /* 0x000fec0003800000 */
[----:B------:R-:W-:Y:S01]  /*03b0*/  PLOP3.LUT P0, PT, PT, PT, PT, 0x8, 0x80 ;  /* 0x000000000080781c */ /* 0x000fe20003f0e170 */
[----:B------:R-:W-:-:S12]  /*03c0*/  VIADD R25, R6, 0xfffffffd ;  /* 0xfffffffd06197836 */ /* 0x000fd80000000000 */
.L_x_272:
[----:B------:R-:W2:Y:S01]  /*03d0*/  LDC.64 R8, c[0x0][0x388] ;  /* 0x0000e200ff087b82 */ /* 0x000ea20000000a00 */
[C---:B------:R-:W-:Y:S02]  /*03e0*/  VIADD R17, R21.reuse, 0x2 ;  /* 0x0000000215117836 */ /* 0x040fe40000000000 */
[C---:B------:R-:W-:Y:S02]  /*03f0*/  VIADD R23, R21.reuse, 0x1 ;  /* 0x0000000115177836 */ /* 0x040fe40000000000 */
[----:B--2---:R-:W-:-:S04]  /*0400*/  IMAD.WIDE R28, R21, 0x4, R8 ;  /* 0x00000004151c7825 */ /* 0x004fc800078e0208 */
[--C-:B------:R-:W-:Y:S02]  /*0410*/  IMAD.WIDE R16, R17, 0x4, R8.reuse ;  /* 0x0000000411107825 */ /* 0x100fe400078e0208 */
[----:B-1----:R-:W2:Y:S02]  /*0420*/  LDG.E.CONSTANT R28, desc[UR8][R28.64] ;  /* 0x000000081c1c7981 */ /* 0x002ea4000c1e9900 */
[----:B------:R-:W-:Y:S02]  /*0430*/  IMAD.WIDE R22, R23, 0x4, R8 ;  /* 0x0000000417167825 */ /* 0x000fe400078e0208 */
[----:B------:R1:W3:Y:S04]  /*0440*/  LDG.E.CONSTANT R10, desc[UR8][R16.64] ;  /* 0x00000008100a7981 */ /* 0x0002e8000c1e9900 */
[----:B------:R-:W4:Y:S01]  /*0450*/  LDG.E.CONSTANT R23, desc[UR8][R22.64] ;  /* 0x0000000816177981 */ /* 0x000f22000c1e9900 */
[----:B-1----:R-:W-:-:S05]  /*0460*/  IADD3 R17, PT, PT, R21, 0x3, RZ ;  /* 0x0000000315117810 */ /* 0x002fca0007ffe0ff */
[----:B------:R-:W-:-:S06]  /*0470*/  IMAD.WIDE R16, R17, 0x4, R8 ;  /* 0x0000000411107825 */ /* 0x000fcc00078e0208 */
[----:B------:R-:W5:Y:S01]  /*0480*/  LDG.E.CONSTANT R17, desc[UR8][R16.64] ;  /* 0x0000000810117981 */ /* 0x000f62000c1e9900 */
[----:B------:R-:W-:-:S05]  /*0490*/  VIADD R27, R27, 0x4 ;  /* 0x000000041b1b7836 */ /* 0x000fca0000000000 */
[----:B------:R-:W-:Y:S01]  /*04a0*/  ISETP.GE.AND P4, PT, R27, R25, PT ;  /* 0x000000191b00720c */ /* 0x000fe20003f86270 */
[----:B------:R-:W-:Y:S02]  /*04b0*/  VIADD R21, R21, 0x4 ;  /* 0x0000000415157836 */ /* 0x000fe40000000000 */
[----:B--2---:R-:W-:-:S04]  /*04c0*/  FADD R8, R28, R11 ;  /* 0x0000000b1c087221 */ /* 0x004fc80000000000 */
[----:B----4-:R-:W-:-:S04]  /*04d0*/  FADD R9, R8, R23 ;  /* 0x0000001708097221 */ /* 0x010fc80000000000 */
[----:B---3--:R-:W-:Y:S01]  /*04e0*/  FADD R10, R9, R10 ;  /* 0x0000000a090a7221 */ /* 0x008fe20000000000 */
[----:B------:R-:W-:Y:S03]  /*04f0*/  STS.64 [R24], R8 ;  /* 0x0000000818007388 */ /* 0x000fe60000000a00 */
[----:B-----5:R-:W-:-:S05]  /*0500*/  FADD R11, R10, R17 ;  /* 0x000000110a0b7221 */ /* 0x020fca0000000000 */
[----:B------:R1:W-:Y:S02]  /*0510*/  STS.64 [R24+0x8], R10 ;  /* 0x0000080a18007388 */ /* 0x0003e40000000a00 */
[----:B-1----:R-:W-:Y:S01]  /*0520*/  VIADD R24, R24, 0x10 ;  /* 0x0000001018187836 */ /* 0x002fe20000000000 */
[----:B------:R-:W-:Y:S06]  /*0530*/  @!P4 BRA `(.L_x_272) ;  /* 0xfffffffc00a4c947 */ /* 0x000fec000383ffff */
.L_x_271:
[----:B-1----:R-:W-:Y:S05]  /*0540*/  BSYNC.RECONVERGENT B2 ;  /* 0x0000000000027941 */ /* 0x002fea0003800200 */
.L_x_270:
[----:B------:R-:W-:-:S04]  /*0550*/  IADD3 R8, PT, PT, R6, -R27, RZ ;  /* 0x8000001b06087210 */ /* 0x000fc80007ffe0ff */
[----:B------:R-:W-:-:S13]  /*0560*/  ISETP.GT.AND P4, PT, R8, 0x1, PT ;  /* 0x000000010800780c */ /* 0x000fda0003f84270 */
[----:B------:R-:W-:Y:S01]  /*0570*/  @P4 VIADD R27, R27, 0x2 ;  /* 0x000000021b1b4836 */ /* 0x000fe20000000000 */
[----:B------:R-:W-:Y:S01]  /*0580*/  @P4 PLOP3.LUT P0, PT, PT, PT, PT, 0x8, 0x80 ;  /* 0x000000000080481c */ /* 0x000fe20003f0e170 */
[----:B------:R-:W1:Y:S01]  /*0590*/  @P4 LDC.64 R8, c[0x0][0x388] ;  /* 0x0000e200ff084b82 */ /* 0x000e620000000a00 */
[----:B------:R-:W-:Y:S02]  /*05a0*/  @P4 VIADD R29, R21, 0x1 ;  /* 0x00000001151d4836 */ /* 0x000fe40000000000 */
[----:B------:R-:W-:-:S13]  /*05b0*/  ISETP.LT.OR P0, PT, R27, R6, P0 ;  /* 0x000000061b00720c */ /* 0x000fda0000701670 */
[----:B------:R-:W2:Y:S01]  /*05c0*/  @P0 LDC.64 R16, c[0x0][0x388] ;  /* 0x0000e200ff100b82 */ /* 0x000ea20000000a00 */
[----:B-1----:R-:W-:-:S04]  /*05d0*/  @P4 IMAD.WIDE R22, R21, 0x4, R8 ;  /* 0x0000000415164825 */ /* 0x002fc800078e0208 */
[----:B------:R-:W-:Y:S02]  /*05e0*/  @P4 IMAD.WIDE R28, R29, 0x4, R8 ;  /* 0x000000041d1c4825 */ /* 0x000fe400078e0208 */
[----:B------:R-:W3:Y:S02]  /*05f0*/  @P4 LDG.E.CONSTANT R8, desc[UR8][R22.64] ;  /* 0x0000000816084981 */ /* 0x000ee4000c1e9900 */
[----:B------:R-:W-:Y:S02]  /*0600*/  @P4 VIADD R21, R21, 0x2 ;  /* 0x0000000215154836 */ /* 0x000fe40000000000 */
[----:B------:R-:W4:Y:S02]  /*0610*/  @P4 LDG.E.CONSTANT R29, desc[UR8][R28.64] ;  /* 0x000000081c1d4981 */ /* 0x000f24000c1e9900 */
[----:B--2---:R-:W-:-:S06]  /*0620*/  @P0 IMAD.WIDE R16, R21, 0x4, R16 ;  /* 0x0000000415100825 */ /* 0x004fcc00078e0210 */
[----:B------:R-:W2:Y:S01]  /*0630*/  @P0 LDG.E.CONSTANT R16, desc[UR8][R16.64] ;  /* 0x0000000810100981 */ /* 0x000ea2000c1e9900 */
[----:B---3--:R-:W-:-:S04]  /*0640*/  @P4 FADD R8, R11, R8 ;  /* 0x000000080b084221 */ /* 0x008fc80000000000 */
[----:B----4-:R-:W-:-:S05]  /*0650*/  @P4 FADD R11, R8, R29 ;  /* 0x0000001d080b4221 */ /* 0x010fca0000000000 */
[----:B------:R-:W-:-:S05]  /*0660*/  MOV R9, R11 ;  /* 0x0000000b00097202 */ /* 0x000fca0000000f00 */
[----:B------:R1:W-:Y:S01]  /*0670*/  @P4 STS.64 [R24], R8 ;  /* 0x0000000818004388 */ /* 0x0003e20000000a00 */
[----:B--2---:R-:W-:Y:S01]  /*0680*/  @P0 FADD R11, R11, R16 ;  /* 0x000000100b0b0221 */ /* 0x004fe20000000000 */
[----:B-1----:R-:W-:-:S05]  /*0690*/  @P4 VIADD R24, R24, 0x8 ;  /* 0x0000000818184836 */ /* 0x002fca0000000000 */
[----:B------:R2:W-:Y:S01]  /*06a0*/  @P0 STS [R24], R11 ;  /* 0x0000000b18000388 */ /* 0x0005e20000000800 */
[----:B------:R-:W-:-:S13]  /*06b0*/  ISETP.GE.AND P0, PT, R6, R7, PT ;  /* 0x000000070600720c */ /* 0x000fda0003f06270 */
[----:B--2---:R-:W-:Y:S05]  /*06c0*/  @P0 BRA `(.L_x_273) ;  /* 0x0000000400340947 */ /* 0x004fea0003800000 */
[----:B------:R-:W-:Y:S01]  /*06d0*/  LOP3.LUT P4, RZ, R13, 0xf, RZ, 0xc0, !PT ;  /* 0x0000000f0dff7812 */ /* 0x000fe2000788c0ff */
[----:B------:R-:W-:Y:S01]  /*06e0*/  IMAD.MOV.U32 R9, RZ, RZ, R6 ;  /* 0x000000ffff097224 */ /* 0x000fe200078e0006 */
[----:B------:R-:W-:Y:S11]  /*06f0*/  @P1 BRA `(.L_x_274) ;  /* 0x00000000005c1947 */ /* 0x000ff60003800000 */
[----:B------:R-:W-:Y:S01]  /*0700*/  IMAD.MOV.U32 R9, RZ, RZ, R6 ;  /* 0x000000ffff097224 */ /* 0x000fe200078e0006 */
[----:B------:R-:W-:-:S06]  /*0710*/  UMOV UR4, URZ ;  /* 0x000000ff00047c82 */ /* 0x000fcc0008000000 */
.L_x_275:
[C---:B-1----:R-:W-:Y:S01]  /*0720*/  LEA R8, R9.reuse, R26, 0x2 ;  /* 0x0000001a09087211 */ /* 0x042fe200078e10ff */
[----:B------:R-:W-:Y:S01]  /*0730*/  UIADD3 UR4, UPT, UPT, UR4, 0x10, URZ ;  /* 0x0000001004047890 */ /* 0x000fe2000fffe0ff */
[----:B------:R-:W-:-:S03]  /*0740*/  VIADD R9, R9, 0x10 ;  /* 0x0000001009097836 */ /* 0x000fc60000000000 */
[----:B------:R1:W-:Y:S02]  /*0750*/  STS [R8], R11 ;  /* 0x0000000b08007388 */ /* 0x0003e40000000800 */
[----:B------:R-:W-:Y:S02]  /*0760*/  ISETP.NE.AND P0, PT, R14, UR4, PT ;  /* 0x000000040e007c0c */ /* 0x000fe4000bf05270 */
[----:B------:R1:W-:Y:S04]  /*0770*/  STS [R8+0x4], R11 ;  /* 0x0000040b08007388 */ /* 0x0003e80000000800 */
        /* <DEDUP_REMOVED lines=13> */
[----:B------:R1:W-:Y:S01]  /*0850*/  STS [R8+0x3c], R11 ;  /* 0x00003c0b08007388 */ /* 0x0003e20000000800 */
[----:B------:R-:W-:Y:S05]  /*0860*/  @P0 BRA `(.L_x_275) ;  /* 0xfffffffc00ac0947 */ /* 0x000fea000383ffff */
.L_x_274:
[----:B------:R-:W-:Y:S05]  /*0870*/  @!P4 BRA `(.L_x_273) ;  /* 0x0000000000c8c947 */ /* 0x000fea0003800000 */
[----:B------:R-:W-:Y:S01]  /*0880*/  LOP3.LUT P0, RZ, R12, 0x7, RZ, 0xc0, !PT ;  /* 0x000000070cff7812 */ /* 0x000fe2000780c0ff */
[----:B------:R-:W-:-:S12]  /*0890*/  @!P2 BRA `(.L_x_276) ;  /* 0x000000000028a947 */ /* 0x000fd80003800000 */
[C---:B-1----:R-:W-:Y:S02]  /*08a0*/  IMAD R8, R9.reuse, 0x4, R26 ;  /* 0x0000000409087824 */ /* 0x042fe400078e021a */
[----:B------:R-:W-:-:S03]  /*08b0*/  VIADD R9, R9, 0x8 ;  /* 0x0000000809097836 */ /* 0x000fc60000000000 */
[----:B------:R2:W-:Y:S04]  /*08c0*/  STS [R8], R11 ;  /* 0x0000000b08007388 */ /* 0x0005e80000000800 */
[----:B------:R2:W-:Y:S04]  /*08d0*/  STS [R8+0x4], R11 ;  /* 0x0000040b08007388 */ /* 0x0005e80000000800 */
[----:B------:R2:W-:Y:S04]  /*08e0*/  STS [R8+0x8], R11 ;  /* 0x0000080b08007388 */ /* 0x0005e80000000800 */
[----:B------:R2:W-:Y:S04]  /*08f0*/  STS [R8+0xc], R11 ;  /* 0x00000c0b08007388 */ /* 0x0005e80000000800 */
[----:B------:R2:W-:Y:S04]  /*0900*/  STS [R8+0x10], R11 ;  /* 0x0000100b08007388 */ /* 0x0005e80000000800 */
[----:B------:R2:W-:Y:S04]  /*0910*/  STS [R8+0x14], R11 ;  /* 0x0000140b08007388 */ /* 0x0005e80000000800 */
[----:B------:R2:W-:Y:S04]  /*0920*/  STS [R8+0x18], R11 ;  /* 0x0000180b08007388 */ /* 0x0005e80000000800 */
[----:B------:R2:W-:Y:S02]  /*0930*/  STS [R8+0x1c], R11 ;  /* 0x00001c0b08007388 */ /* 0x0005e40000000800 */
.L_x_276:
[----:B------:R-:W-:Y:S05]  /*0940*/  @!P0 BRA `(.L_x_273) ;  /* 0x0000000000948947 */ /* 0x000fea0003800000 */
[C---:B-12---:R-:W-:Y:S01]  /*0950*/  @P3 LEA R8, R9.reuse, R26, 0x2 ;  /* 0x0000001a09083211 */ /* 0x046fe200078e10ff */
[----:B------:R-:W-:Y:S01]  /*0960*/  @P3 VIADD R9, R9, 0x4 ;  /* 0x0000000409093836 */ /* 0x000fe20000000000 */
[----:B------:R-:W-:-:S03]  /*0970*/  ISETP.NE.AND P0, PT, R18, RZ, PT ;  /* 0x000000ff1200720c */ /* 0x000fc60003f05270 */
[----:B------:R3:W-:Y:S04]  /*0980*/  @P3 STS [R8], R11 ;  /* 0x0000000b08003388 */ /* 0x0007e80000000800 */
[----:B------:R3:W-:Y:S04]  /*0990*/  @P3 STS [R8+0x4], R11 ;  /* 0x0000040b08003388 */ /* 0x0007e80000000800 */
[----:B------:R3:W-:Y:S04]  /*09a0*/  @P3 STS [R8+0x8], R11 ;  /* 0x0000080b08003388 */ /* 0x0007e80000000800 */
[----:B------:R3:W-:Y:S01]  /*09b0*/  @P3 STS [R8+0xc], R11 ;  /* 0x00000c0b08003388 */ /* 0x0007e20000000800 */
[----:B------:R-:W-:Y:S05]  /*09c0*/  @!P0 BRA `(.L_x_273) ;  /* 0x0000000000748947 */ /* 0x000fea0003800000 */
[----:B------:R-:W-:Y:S01]  /*09d0*/  IMAD R26, R9, 0x4, R26 ;  /* 0x00000004091a7824 */ /* 0x000fe200078e021a */
[----:B------:R-:W-:-:S04]  /*09e0*/  ISETP.NE.AND P0, PT, R18, 0x1, PT ;  /* 0x000000011200780c */ /* 0x000fc80003f05270 */
[----:B------:R4:W-:Y:S09]  /*09f0*/  STS [R26], R11 ;  /* 0x0000000b1a007388 */ /* 0x0009f20000000800 */
[----:B------:R-:W-:Y:S05]  /*0a00*/  @!P0 BRA `(.L_x_273) ;  /* 0x0000000000648947 */ /* 0x000fea0003800000 */
[----:B------:R1:W-:Y:S01]  /*0a10*/  STS [R26+0x4], R11 ;  /* 0x0000040b1a007388 */ /* 0x0003e20000000800 */
[----:B------:R-:W-:-:S13]  /*0a20*/  ISETP.NE.AND P0, PT, R18, 0x2, PT ;  /* 0x000000021200780c */ /* 0x000fda0003f05270 */
[----:B-1----:R-:W-:Y:S05]  /*0a30*/  @!P0 BRA `(.L_x_273) ;  /* 0x0000000000588947 */ /* 0x002fea0003800000 */
[----:B------:R1:W-:Y:S01]  /*0a40*/  STS [R26+0x8], R11 ;  /* 0x0000080b1a007388 */ /* 0x0003e20000000800 */
[----:B------:R-:W-:Y:S05]  /*0a50*/  BRA `(.L_x_273) ;  /* 0x0000000000507947 */ /* 0x000fea0003800000 */
.L_x_269:
[----:B------:R-:W2:Y:S08]  /*0a60*/  LDC R8, c[0x0][0x384] ;  /* 0x0000e100ff087b82 */ /* 0x000eb00000000800 */
[----:B------:R-:W3:Y:S01]  /*0a70*/  LDC.64 R16, c[0x0][0x388] ;  /* 0x0000e200ff107b82 */ /* 0x000ee20000000a00 */
[----:B--2---:R-:W-:-:S04]  /*0a80*/  IMAD R8, R8, UR5, R5 ;  /* 0x0000000508087c24 */ /* 0x004fc8000f8e0205 */
[----:B------:R-:W-:-:S04]  /*0a90*/  IMAD.IADD R9, R8, 0x1, R15 ;  /* 0x0000000108097824 */ /* 0x000fc800078e020f */
[----:B---3--:R-:W-:-:S05]  /*0aa0*/  IMAD.WIDE R16, R9, 0x4, R16 ;  /* 0x0000000409107825 */ /* 0x008fca00078e0210 */
[----:B-1----:R-:W2:Y:S04]  /*0ab0*/  LDG.E.CONSTANT R9, desc[UR8][R16.64+0x4] ;  /* 0x0000040810097981 */ /* 0x002ea8000c1e9900 */
[----:B------:R-:W3:Y:S04]  /*0ac0*/  LDG.E.CONSTANT R10, desc[UR8][R16.64+0x8] ;  /* 0x00000808100a7981 */ /* 0x000ee8000c1e9900 */
[----:B------:R-:W3:Y:S04]  /*0ad0*/  LDG.E.CONSTANT R11, desc[UR8][R16.64+0xc] ;  /* 0x00000c08100b7981 */ /* 0x000ee8000c1e9900 */
[----:B------:R-:W2:Y:S01]  /*0ae0*/  LDG.E.CONSTANT R8, desc[UR8][R16.64] ;  /* 0x0000000810087981 */ /* 0x000ea2000c1e9900 */
[----:B------:R-:W1:Y:S01]  /*0af0*/  S2UR UR6, SR_CgaCtaId ;  /* 0x00000000000679c3 */ /* 0x000e620000008800 */
[----:B------:R-:W-:-:S02]  /*0b00*/  UMOV UR4, 0x400 ;  /* 0x0000040000047882 */ /* 0x000fc40000000000 */
[----:B------:R-:W-:Y:S01]  /*0b10*/  MOV R19, UR4 ;  /* 0x0000000400137c02 */ /* 0x000fe20008000f00 */
[----:B-1----:R-:W-:-:S05]  /*0b20*/  IMAD.U32 R20, RZ, RZ, UR6 ;  /* 0x00000006ff147e24 */ /* 0x002fca000f8e00ff */
[----:B------:R-:W-:-:S05]  /*0b30*/  LEA R24, R20, R19, 0x18 ;  /* 0x0000001314187211 */ /* 0x000fca00078ec0ff */
[----:B------:R-:W-:Y:S02]  /*0b40*/  IMAD R24, R15, 0x4, R24 ;  /* 0x000000040f187824 */ /* 0x000fe400078e0218 */
[----:B---3--:R-:W-:Y:S01]  /*0b50*/  FADD R22, R10, R11 ;  /* 0x0000000b0a167221 */ /* 0x008fe20000000000 */
[----:B--2---:R-:W-:-:S04]  /*0b60*/  FADD R9, R8, R9 ;  /* 0x0000000908097221 */ /* 0x004fc80000000000 */
[C---:B------:R-:W-:Y:S01]  /*0b70*/  FADD R11, R9.reuse, R22 ;  /* 0x00000016090b7221 */ /* 0x040fe20000000000 */
[----:B------:R-:W-:-:S05]  /*0b80*/  FADD R10, R9, R10 ;  /* 0x0000000a090a7221 */ /* 0x000fca0000000000 */
[----:B------:R1:W-:Y:S02]  /*0b90*/  STS.128 [R24], R8 ;  /* 0x0000000818007388 */ /* 0x0003e40000000c00 */
.L_x_273:
[----:B------:R-:W-:Y:S05]  /*0ba0*/  BSYNC.RECONVERGENT B1 ;  /* 0x0000000000017941 */ /* 0x000fea0003800200 */
.L_x_268:
[----:B------:R-:W-:Y:S01]  /*0bb0*/  VIADD R19, R19, 0x8000 ;  /* 0x0000800013137836 */ /* 0x000fe20000000000 */
[----:B-123--:R-:W-:-:S04]  /*0bc0*/  SHF.R.U32.HI R8, RZ, 0x7, R15 ;  /* 0x00000007ff087819 */ /* 0x00efc8000001160f */
[----:B------:R-:W-:Y:S02]  /*0bd0*/  LEA R19, R20, R19, 0x18 ;  /* 0x0000001314137211 */ /* 0x000fe400078ec0ff */
[----:B------:R-:W-:Y:S01]  /*0be0*/  LEA.HI R8, R15, R8, RZ, 0x1e ;  /* 0x000000080f087211 */ /* 0x000fe200078ff0ff */
[----:B0-----:R-:W-:-:S03]  /*0bf0*/  IMAD R15, R0, 0x4, R15 ;  /* 0x00000004000f7824 */ /* 0x001fc600078e020f */
[----:B------:R-:W-:Y:S02]  /*0c00*/  LEA R8, R8, R19, 0x2 ;  /* 0x0000001308087211 */ /* 0x000fe400078e10ff */
[----:B------:R-:W-:-:S03]  /*0c10*/  ISETP.GE.AND P0, PT, R15, R6, PT ;  /* 0x000000060f00720c */ /* 0x000fc60003f06270 */
[----:B------:R2:W-:Y:S10]  /*0c20*/  STS [R8], R11 ;  /* 0x0000000b08007388 */ /* 0x0005f40000000800 */
[----:B--2---:R-:W-:Y:S05]  /*0c30*/  @!P0 BRA `(.L_x_277) ;  /* 0xfffffff4008c8947 */ /* 0x004fea000383ffff */
.L_x_267:
[----:B-1----:R-:W-:Y:S05]  /*0c40*/  BSYNC.RECONVERGENT B0 ;  /* 0x0000000000007941 */ /* 0x002fea0003800200 */
.L_x_266:
[----:B------:R-:W1:Y:S01]  /*0c50*/  LDC R10, c[0x0][0x384] ;  /* 0x0000e100ff0a7b82 */ /* 0x000e620000000800 */
[----:B------:R-:W2:Y:S01]  /*0c60*/  S2R R9, SR_TID.X ;  /* 0x0000000000097919 */ /* 0x000ea20000002100 */
[----:B----4-:R-:W-:Y:S02]  /*0c70*/  IMAD.MOV.U32 R11, RZ, RZ, RZ ;  /* 0x000000ffff0b7224 */ /* 0x010fe400078e00ff */
[----:B-1----:R-:W-:-:S05]  /*0c80*/  IMAD R8, R3, -0x2000, R10 ;  /* 0xffffe00003087824 */ /* 0x002fca00078e020a */
[----:B------:R-:W-:-:S05]  /*0c90*/  VIMNMX R8, PT, PT, R8, 0x2000, PT ;  /* 0x0000200008087848 */ /* 0x000fca0003fe0100 */
[----:B------:R-:W-:-:S05]  /*0ca0*/  VIADD R8, R8, 0x3 ;  /* 0x0000000308087836 */ /* 0x000fca0000000000 */
[----:B------:R-:W-:-:S04]  /*0cb0*/  SHF.R.S32.HI R8, RZ, 0x2, R8 ;  /* 0x00000002ff087819 */ /* 0x000fc80000011408 */
[----:B------:R-:W-:-:S13]  /*0cc0*/  ISETP.GE.AND P0, PT, R8, 0x2, PT ;  /* 0x000000020800780c */ /* 0x000fda0003f06270 */
[----:B--2---:R-:W-:Y:S05]  /*0cd0*/  @!P0 BRA `(.L_x_278) ;  /* 0x0000000000908947 */ /* 0x004fea0003800000 */
[----:B------:R-:W-:-:S07]  /*0ce0*/  HFMA2 R11, -RZ, RZ, 0, 0 ;  /* 0x00000000ff0b7431 */ /* 0x000fce00000001ff */
.L_x_282:
[----:B------:R-:W-:Y:S01]  /*0cf0*/  IMAD.MOV.U32 R13, RZ, RZ, R11 ;  /* 0x000000ffff0d7224 */ /* 0x000fe200078e000b */
[----:B------:R-:W-:Y:S01]  /*0d00*/  BAR.SYNC.DEFER_BLOCKING 0x0 ;  /* 0x0000000000007b1d */ /* 0x000fe20000010000 */
[----:B------:R-:W-:Y:S02]  /*0d10*/  VIADD R11, R11, 0x1 ;  /* 0x000000010b0b7836 */ /* 0x000fe40000000000 */
[----:B-1----:R-:W-:-:S03]  /*0d20*/  IMAD.MOV.U32 R14, RZ, RZ, 0x4 ;  /* 0x00000004ff0e7424 */ /* 0x002fc600078e00ff */
[----:B------:R-:W-:Y:S01]  /*0d30*/  SHF.R.U32.HI R12, RZ, R11, R8 ;  /* 0x0000000bff0c7219 */ /* 0x000fe20000011608 */
[----:B------:R-:W-:Y:S01]  /*0d40*/  BSSY.RECONVERGENT B0, `(.L_x_279) ;  /* 0x000001c000007945 */ /* 0x000fe20003800200 */
[----:B------:R-:W-:Y:S02]  /*0d50*/  SHF.L.U32 R15, R14, R13, RZ ;  /* 0x0000000d0e0f7219 */ /* 0x000fe400000006ff */
[----:B------:R-:W-:Y:S02]  /*0d60*/  ISETP.GE.AND P0, PT, R9, R12, PT ;  /* 0x0000000c0900720c */ /* 0x000fe40003f06270 */
[----:B------:R-:W-:-:S11]  /*0d70*/  ISETP.GT.AND P1, PT, R15, R8, PT ;  /* 0x000000080f00720c */ /* 0x000fd60003f24270 */
[----:B------:R-:W-:Y:S05]  /*0d80*/  @P0 BRA `(.L_x_280) ;  /* 0x00000000005c0947 */ /* 0x000fea0003800000 */
[----:B------:R-:W1:Y:S01]  /*0d90*/  S2R R17, SR_CgaCtaId ;  /* 0x0000000000117919 */ /* 0x000e620000008800 */
[----:B------:R-:W-:Y:S01]  /*0da0*/  MOV R14, 0x400 ;  /* 0x00000400000e7802 */ /* 0x000fe20000000f00 */
[----:B------:R-:W-:-:S03]  /*0db0*/  IMAD.MOV.U32 R15, RZ, RZ, R9 ;  /* 0x000000ffff0f7224 */ /* 0x000fc600078e0009 */
[----:B------:R-:W-:-:S04]  /*0dc0*/  IADD3 R14, PT, PT, R14, 0x8000, RZ ;  /* 0x000080000e0e7810 */ /* 0x000fc80007ffe0ff */
[----:B-1----:R-:W-:-:S07]  /*0dd0*/  LEA R18, R17, R14, 0x18 ;  /* 0x0000000e11127211 */ /* 0x002fce00078ec0ff */
.L_x_281:
[----:B-1----:R-:W-:Y:S02]  /*0de0*/  IMAD.SHL.U32 R14, R15, 0x2, RZ ;  /* 0x000000020f0e7824 */ /* 0x002fe400078e00ff */
[----:B0-----:R-:W-:Y:S02]  /*0df0*/  IMAD.IADD R15, R0, 0x1, R15 ;  /* 0x00000001000f7824 */ /* 0x001fe400078e020f */
[C---:B------:R-:W-:Y:S01]  /*0e00*/  VIADD R16, R14.reuse, 0x1 ;  /* 0x000000010e107836 */ /* 0x040fe20000000000 */
[----:B------:R-:W-:Y:S02]  /*0e10*/  IADD3 R14, PT, PT, R14, 0x2, RZ ;  /* 0x000000020e0e7810 */ /* 0x000fe40007ffe0ff */
[----:B------:R-:W-:Y:S02]  /*0e20*/  ISETP.GE.AND P0, PT, R15, R12, PT ;  /* 0x0000000c0f00720c */ /* 0x000fe40003f06270 */
[-C--:B------:R-:W-:Y:S02]  /*0e30*/  SHF.L.U32 R16, R16, R13.reuse, RZ ;  /* 0x0000000d10107219 */ /* 0x080fe400000006ff */
[----:B------:R-:W-:-:S03]  /*0e40*/  SHF.L.U32 R14, R14, R13, RZ ;  /* 0x0000000d0e0e7219 */ /* 0x000fc600000006ff */
[----:B------:R-:W-:Y:S02]  /*0e50*/  VIADD R19, R16, 0xffffffff ;  /* 0xffffffff10137836 */ /* 0x000fe40000000000 */
[----:B------:R-:W-:-:S03]  /*0e60*/  VIADD R17, R14, 0xffffffff ;  /* 0xffffffff0e117836 */ /* 0x000fc60000000000 */
[----:B------:R-:W-:Y:S02]  /*0e70*/  LEA.HI.SX32 R19, R19, R16, 0x1b ;  /* 0x0000001013137211 */ /* 0x000fe400078fdaff */
[----:B------:R-:W-:-:S03]  /*0e80*/  LEA.HI.SX32 R17, R17, R14, 0x1b ;  /* 0x0000000e11117211 */ /* 0x000fc600078fdaff */
[----:B------:R-:W-:Y:S01]  /*0e90*/  IMAD R19, R19, 0x4, R18 ;  /* 0x0000000413137824 */ /* 0x000fe200078e0212 */
[----:B------:R-:W-:-:S05]  /*0ea0*/  LEA R17, R17, R18, 0x2 ;  /* 0x0000001211117211 */ /* 0x000fca00078e10ff */
[----:B------:R-:W-:Y:S04]  /*0eb0*/  LDS R19, [R19+-0x4] ;  /* 0xfffffc0013137984 */ /* 0x000fe80000000800 */
[----:B------:R-:W0:Y:S02]  /*0ec0*/  LDS R14, [R17+-0x4] ;  /* 0xfffffc00110e7984 */ /* 0x000e240000000800 */
[----:B0-----:R-:W-:-:S05]  /*0ed0*/  FADD R14, R19, R14 ;  /* 0x0000000e130e7221 */ /* 0x001fca0000000000 */
[----:B------:R1:W-:Y:S01]  /*0ee0*/  STS [R17+-0x4], R14 ;  /* 0xfffffc0e11007388 */ /* 0x0003e20000000800 */
[----:B------:R-:W-:Y:S05]  /*0ef0*/  @!P0 BRA `(.L_x_281) ;  /* 0xfffffffc00b88947 */ /* 0x000fea000383ffff */
.L_x_280:
[----:B------:R-:W-:Y:S05]  /*0f00*/  BSYNC.RECONVERGENT B0 ;  /* 0x0000000000007941 */ /* 0x000fea0003800200 */
.L_x_279:
[----:B------:R-:W-:Y:S05]  /*0f10*/  @!P1 BRA `(.L_x_282) ;  /* 0xfffffffc00749947 */ /* 0x000fea000383ffff */
.L_x_278:
[----:B------:R-:W-:-:S13]  /*0f20*/  ISETP.GE.AND P0, PT, R11, 0x1, PT ;  /* 0x000000010b00780c */ /* 0x000fda0003f06270 */
[----:B------:R-:W-:Y:S05]  /*0f30*/  @!P0 BRA `(.L_x_283) ;  /* 0x0000000000908947 */ /* 0x000fea0003800000 */
.L_x_287:
[----:B--2---:R-:W-:Y:S01]  /*0f40*/  IMAD.MOV.U32 R15, RZ, RZ, R11 ;  /* 0x000000ffff0f7224 */ /* 0x004fe200078e000b */
[----:B------:R-:W-:Y:S01]  /*0f50*/  MOV R12, 0xffffffff ;  /* 0xffffffff000c7802 */ /* 0x000fe20000000f00 */
[----:B------:R-:W-:Y:S01]  /*0f60*/  VIADD R11, R11, 0xffffffff ;  /* 0xffffffff0b0b7836 */ /* 0x000fe20000000000 */
[----:B------:R-:W-:Y:S02]  /*0f70*/  BAR.SYNC.DEFER_BLOCKING 0x0 ;  /* 0x0000000000007b1d */ /* 0x000fe40000010000 */
[----:B------:R-:W-:Y:S02]  /*0f80*/  ISETP.GE.U32.AND P1, PT, R15, 0x2, PT ;  /* 0x000000020f00780c */ /* 0x000fe40003f26070 */
[----:B------:R-:W-:Y:S02]  /*0f90*/  SHF.L.U32 R13, R12, R11, RZ ;  /* 0x0000000b0c0d7219 */ /* 0x000fe400000006ff */
[----:B------:R-:W-:Y:S03]  /*0fa0*/  BSSY.RECONVERGENT B0, `(.L_x_284) ;  /* 0x000001c000007945 */ /* 0x000fe60003800200 */
[----:B------:R-:W-:-:S05]  /*0fb0*/  IMAD.IADD R12, R8, 0x1, R13 ;  /* 0x00000001080c7824 */ /* 0x000fca00078e020d */
[----:B------:R-:W-:-:S04]  /*0fc0*/  SHF.R.S32.HI R12, RZ, R15, R12 ;  /* 0x0000000fff0c7219 */ /* 0x000fc8000001140c */
[----:B------:R-:W-:-:S13]  /*0fd0*/  ISETP.GE.AND P0, PT, R9, R12, PT ;  /* 0x0000000c0900720c */ /* 0x000fda0003f06270 */
[----:B------:R-:W-:Y:S05]  /*0fe0*/  @P0 BRA `(.L_x_285) ;  /* 0x00000000005c0947 */ /* 0x000fea0003800000 */
[----:B------:R-:W2:Y:S01]  /*0ff0*/  S2R R15, SR_CgaCtaId ;  /* 0x00000000000f7919 */ /* 0x000ea20000008800 */
[----:B------:R-:W-:-:S04]  /*1000*/  MOV R13, 0x400 ;  /* 0x00000400000d7802 */ /* 0x000fc80000000f00 */
[----:B-1----:R-:W-:Y:S01]  /*1010*/  IADD3 R14, PT, PT, R13, 0x8000, RZ ;  /* 0x000080000d0e7810 */ /* 0x002fe20007ffe0ff */
[----:B------:R-:W-:-:S03]  /*1020*/  IMAD.MOV.U32 R13, RZ, RZ, R9 ;  /* 0x000000ffff0d7224 */ /* 0x000fc600078e0009 */
[----:B--2---:R-:W-:-:S07]  /*1030*/  LEA R18, R15, R14, 0x18 ;  /* 0x0000000e0f127211 */ /* 0x004fce00078ec0ff */
.L_x_286:
[----:B--2---:R-:W-:Y:S01]  /*1040*/  IMAD.SHL.U32 R14, R13, 0x2, RZ ;  /* 0x000000020d0e7824 */ /* 0x004fe200078e00ff */
[----:B0-----:R-:W-:-:S04]  /*1050*/  IADD3 R13, PT, PT, R0, R13, RZ ;  /* 0x0000000d000d7210 */ /* 0x001fc80007ffe0ff */
[C---:B------:R-:W-:Y:S01]  /*1060*/  IADD3 R16, PT, PT, R14.reuse, 0x2, RZ ;  /* 0x000000020e107810 */ /* 0x040fe20007ffe0ff */
[----:B------:R-:W-:Y:S01]  /*1070*/  VIADD R14, R14, 0x3 ;  /* 0x000000030e0e7836 */ /* 0x000fe20000000000 */
[----:B------:R-:W-:Y:S02]  /*1080*/  ISETP.GE.AND P0, PT, R13, R12, PT ;  /* 0x0000000c0d00720c */ /* 0x000fe40003f06270 */
[-C--:B------:R-:W-:Y:S02]  /*1090*/  SHF.L.U32 R16, R16, R11.reuse, RZ ;  /* 0x0000000b10107219 */ /* 0x080fe400000006ff */
[----:B------:R-:W-:-:S03]  /*10a0*/  SHF.L.U32 R14, R14, R11, RZ ;  /* 0x0000000b0e0e7219 */ /* 0x000fc600000006ff */
[----:B------:R-:W-:Y:S01]  /*10b0*/  VIADD R17, R16, 0xffffffff ;  /* 0xffffffff10117836 */ /* 0x000fe20000000000 */
[----:B------:R-:W-:-:S04]  /*10c0*/  IADD3 R15, PT, PT, R14, -0x1, RZ ;  /* 0xffffffff0e0f7810 */ /* 0x000fc80007ffe0ff */
[----:B------:R-:W-:Y:S02]  /*10d0*/  LEA.HI.SX32 R17, R17, R16, 0x1b ;  /* 0x0000001011117211 */ /* 0x000fe400078fdaff */
[----:B------:R-:W-:-:S03]  /*10e0*/  LEA.HI.SX32 R15, R15, R14, 0x1b ;  /* 0x0000000e0f0f7211 */ /* 0x000fc600078fdaff */
[--C-:B------:R-:W-:Y:S02]  /*10f0*/  IMAD R17, R17, 0x4, R18.reuse ;  /* 0x0000000411117824 */ /* 0x100fe400078e0212 */
[----:B------:R-:W-:-:S04]  /*1100*/  IMAD R15, R15, 0x4, R18 ;  /* 0x000000040f0f7824 */ /* 0x000fc800078e0212 */
[----:B------:R-:W-:Y:S04]  /*1110*/  LDS R17, [R17+-0x4] ;  /* 0xfffffc0011117984 */ /* 0x000fe80000000800 */
[----:B------:R-:W0:Y:S02]  /*1120*/  LDS R14, [R15+-0x4] ;  /* 0xfffffc000f0e7984 */ /* 0x000e240000000800 */
[----:B0-----:R-:W-:-:S05]  /*1130*/  FADD R14, R17, R14 ;  /* 0x0000000e110e7221 */ /* 0x001fca0000000000 */
[----:B------:R2:W-:Y:S01]  /*1140*/  STS [R15+-0x4], R14 ;  /* 0xfffffc0e0f007388 */ /* 0x0005e20000000800 */
[----:B------:R-:W-:Y:S05]  /*1150*/  @!P0 BRA `(.L_x_286) ;  /* 0xfffffffc00b88947 */ /* 0x000fea000383ffff */
.L_x_285:
[----:B------:R-:W-:Y:S05]  /*1160*/  BSYNC.RECONVERGENT B0 ;  /* 0x0000000000007941 */ /* 0x000fea0003800200 */
.L_x_284:
[----:B------:R-:W-:Y:S05]  /*1170*/  @P1 BRA `(.L_x_287) ;  /* 0xfffffffc00701947 */ /* 0x000fea000383ffff */
.L_x_283:
[----:B------:R-:W-:Y:S01]  /*1180*/  IMAD.SHL.U32 R11, R9, 0x4, RZ ;  /* 0x00000004090b7824 */ /* 0x000fe200078e00ff */
[----:B------:R-:W-:Y:S04]  /*1190*/  BAR.SYNC.DEFER_BLOCKING 0x0 ;  /* 0x0000000000007b1d */ /* 0x000fe80000010000 */
[----:B------:R-:W-:Y:S02]  /*11a0*/  ISETP.GE.AND P0, PT, R11, R7, PT ;  /* 0x000000070b00720c */ /* 0x000fe40003f06270 */
[----:B------:R-:W-:Y:S11]  /*11b0*/  BSSY.RECONVERGENT B0, `(.L_x_288) ;  /* 0x0000020000007945 */ /* 0x000ff60003800200 */
[----:B------:R-:W-:Y:S05]  /*11c0*/  @P0 BRA `(.L_x_289) ;  /* 0x0000000000780947 */ /* 0x000fea0003800000 */
.L_x_292:
[----:B------:R-:W-:Y:S01]  /*11d0*/  ISETP.NE.AND P0, PT, R11, RZ, PT ;  /* 0x000000ff0b00720c */ /* 0x000fe20003f05270 */
[----:B------:R-:W-:-:S12]  /*11e0*/  BSSY.RECONVERGENT B1, `(.L_x_290) ;  /* 0x0000019000017945 */ /* 0x000fd80003800200 */
[----:B-1----:R-:W-:Y:S05]  /*11f0*/  @!P0 BRA `(.L_x_291) ;  /* 0x00000000005c8947 */ /* 0x002fea0003800000 */
[----:B------:R-:W3:Y:S01]  /*1200*/  S2UR UR7, SR_CgaCtaId ;  /* 0x00000000000779c3 */ /* 0x000ee20000008800 */
[----:B------:R-:W-:Y:S01]  /*1210*/  SHF.R.S32.HI R12, RZ, 0x2, R11 ;  /* 0x00000002ff0c7819 */ /* 0x000fe2000001140b */
[----:B------:R-:W-:Y:S02]  /*1220*/  UMOV UR4, 0x400 ;  /* 0x0000040000047882 */ /* 0x000fe40000000000 */
[----:B------:R-:W-:Y:S02]  /*1230*/  UIADD3 UR6, UPT, UPT, UR4, 0x8000, URZ ;  /* 0x0000800004067890 */ /* 0x000fe4000fffe0ff */
[----:B------:R-:W-:-:S05]  /*1240*/  VIADD R13, R12, 0xffffffff ;  /* 0xffffffff0c0d7836 */ /* 0x000fca0000000000 */
[----:B------:R-:W-:Y:S01]  /*1250*/  LEA.HI.SX32 R13, R13, R12, 0x1b ;  /* 0x0000000c0d0d7211 */ /* 0x000fe200078fdaff */
[----:B---3--:R-:W-:Y:S02]  /*1260*/  ULEA UR6, UR7, UR6, 0x18 ;  /* 0x0000000607067291 */ /* 0x008fe4000f8ec0ff */
[----:B------:R-:W-:-:S04]  /*1270*/  ULEA UR4, UR7, UR4, 0x18 ;  /* 0x0000000407047291 */ /* 0x000fc8000f8ec0ff */
[----:B------:R-:W-:Y:S02]  /*1280*/  LEA R13, R13, UR6, 0x2 ;  /* 0x000000060d0d7c11 */ /* 0x000fe4000f8e10ff */
[----:B------:R-:W-:-:S04]  /*1290*/  LEA R12, R11, UR4, 0x2 ;  /* 0x000000040b0c7c11 */ /* 0x000fc8000f8e10ff */
[----:B------:R-:W-:Y:S04]  /*12a0*/  LDS R13, [R13+-0x4] ;  /* 0xfffffc000d0d7984 */ /* 0x000fe80000000800 */
[----:B-12---:R-:W1:Y:S04]  /*12b0*/  LDS R14, [R12] ;  /* 0x000000000c0e7984 */ /* 0x006e680000000800 */
[----:B------:R-:W2:Y:S04]  /*12c0*/  LDS R16, [R12+0x4] ;  /* 0x000004000c107984 */ /* 0x000ea80000000800 */
[----:B------:R-:W3:Y:S04]  /*12d0*/  LDS R18, [R12+0x8] ;  /* 0x000008000c127984 */ /* 0x000ee80000000800 */
[----:B------:R-:W4:Y:S01]  /*12e0*/  LDS R20, [R12+0xc] ;  /* 0x00000c000c147984 */ /* 0x000f220000000800 */
[C---:B-1----:R-:W-:Y:S01]  /*12f0*/  FADD R15, R13.reuse, R14 ;  /* 0x0000000e0d0f7221 */ /* 0x042fe20000000000 */
[----:B--2---:R-:W-:-:S04]  /*1300*/  FADD R17, R13, R16 ;  /* 0x000000100d117221 */ /* 0x004fc80000000000 */
[----:B------:R1:W-:Y:S01]  /*1310*/  STS [R12], R15 ;  /* 0x0000000f0c007388 */ /* 0x0003e20000000800 */
[----:B---3--:R-:W-:-:S03]  /*1320*/  FADD R19, R13, R18 ;  /* 0x000000120d137221 */ /* 0x008fc60000000000 */
[----:B------:R1:W-:Y:S01]  /*1330*/  STS [R12+0x4], R17 ;  /* 0x000004110c007388 */ /* 0x0003e20000000800 */
[----:B----4-:R-:W-:-:S03]  /*1340*/  FADD R21, R13, R20 ;  /* 0x000000140d157221 */ /* 0x010fc60000000000 */
[----:B------:R1:W-:Y:S04]  /*1350*/  STS [R12+0x8], R19 ;  /* 0x000008130c007388 */ /* 0x0003e80000000800 */
[----:B------:R1:W-:Y:S02]  /*1360*/  STS [R12+0xc], R21 ;  /* 0x00000c150c007388 */ /* 0x0003e40000000800 */
.L_x_291:
[----:B------:R-:W-:Y:S05]  /*1370*/  BSYNC.RECONVERGENT B1 ;  /* 0x0000000000017941 */ /* 0x000fea0003800200 */
.L_x_290:
[----:B0-----:R-:W-:-:S04]  /*1380*/  LEA R11, R0, R11, 0x2 ;  /* 0x0000000b000b7211 */ /* 0x001fc800078e10ff */
[----:B------:R-:W-:-:S13]  /*1390*/  ISETP.GE.AND P0, PT, R11, R7, PT ;  /* 0x000000070b00720c */ /* 0x000fda0003f06270 */
[----:B------:R-:W-:Y:S05]  /*13a0*/  @!P0 BRA `(.L_x_292) ;  /* 0xfffffffc00888947 */ /* 0x000fea000383ffff */
.L_x_289:
[----:B------:R-:W-:Y:S05]  /*13b0*/  BSYNC.RECONVERGENT B0 ;  /* 0x0000000000007941 */ /* 0x000fea0003800200 */
.L_x_288:
[----:B------:R-:W-:Y:S01]  /*13c0*/  IMAD.IADD R10, R10, 0x1, -R5 ;  /* 0x000000010a0a7824 */ /* 0x000fe200078e0a05 */
[----:B------:R-:W-:Y:S04]  /*13d0*/  BAR.SYNC.DEFER_BLOCKING 0x0 ;  /* 0x0000000000007b1d */ /* 0x000fe80000010000 */
[----:B------:R-:W-:Y:S02]  /*13e0*/  ISETP.GT.AND P0, PT, R10, R9, PT ;  /* 0x000000090a00720c */ /* 0x000fe40003f04270 */
[----:B------:R-:W-:Y:S11]  /*13f0*/  BSSY.RECONVERGENT B0, `(.L_x_293) ;  /* 0x0000011000007945 */ /* 0x000ff60003800200 */
[----:B------:R-:W-:Y:S05]  /*1400*/  @!P0 BRA `(.L_x_294) ;  /* 0x00000000003c8947 */ /* 0x000fea0003800000 */
[----:B-12---:R-:W1:Y:S01]  /*1410*/  S2R R14, SR_CgaCtaId ;  /* 0x00000000000e7919 */ /* 0x006e620000008800 */
[----:B------:R-:W2:Y:S01]  /*1420*/  LDC R12, c[0x0][0x384] ;  /* 0x0000e100ff0c7b82 */ /* 0x000ea20000000800 */
[----:B------:R-:W-:-:S07]  /*1430*/  MOV R7, 0x400 ;  /* 0x0000040000077802 */ /* 0x000fce0000000f00 */
[----:B------:R-:W3:Y:S01]  /*1440*/  LDC.64 R10, c[0x0][0x390] ;  /* 0x0000e400ff0a7b82 */ /* 0x000ee20000000a00 */
[----:B-1----:R-:W-:Y:S01]  /*1450*/  LEA R16, R14, R7, 0x18 ;  /* 0x000000070e107211 */ /* 0x002fe200078ec0ff */
[----:B--2---:R-:W-:-:S07]  /*1460*/  IMAD R14, R12, UR5, R5 ;  /* 0x000000050c0e7c24 */ /* 0x004fce000f8e0205 */
.L_x_295:
[----:B------:R-:W-:Y:S01]  /*1470*/  IMAD R7, R9, 0x4, R16 ;  /* 0x0000000409077824 */ /* 0x000fe200078e0210 */
[----:B----4-:R-:W-:Y:S01]  /*1480*/  IADD3 R13, PT, PT, R14, R9, RZ ;  /* 0x000000090e0d7210 */ /* 0x010fe20007ffe0ff */
[----:B0-----:R-:W-:-:S04]  /*1490*/  IMAD.IADD R9, R0, 0x1, R9 ;  /* 0x0000000100097824 */ /* 0x001fc800078e0209 */
[----:B------:R-:W0:Y:S01]  /*14a0*/  LDS R7, [R7] ;  /* 0x0000000007077984 */ /* 0x000e220000000800 */
[----:B---3--:R-:W-:Y:S01]  /*14b0*/  IMAD.WIDE R12, R13, 0x4, R10 ;  /* 0x000000040d0c7825 */ /* 0x008fe200078e020a */
[----:B------:R-:W-:-:S03]  /*14c0*/  ISETP.GE.AND P0, PT, R9, R6, PT ;  /* 0x000000060900720c */ /* 0x000fc60003f06270 */
[----:B0-----:R-:W-:-:S05]  /*14d0*/  FADD R15, R7, R2 ;  /* 0x00000002070f7221 */ /* 0x001fca0000000000 */
[----:B------:R4:W-:Y:S05]  /*14e0*/  STG.E desc[UR8][R12.64], R15 ;  /* 0x0000000f0c007986 */ /* 0x0009ea000c101908 */
[----:B------:R-:W-:Y:S05]  /*14f0*/  @!P0 BRA `(.L_x_295) ;  /* 0xfffffffc00dc8947 */ /* 0x000fea000383ffff */
.L_x_294:
[----:B------:R-:W-:Y:S05]  /*1500*/  BSYNC.RECONVERGENT B0 ;  /* 0x0000000000007941 */ /* 0x000fea0003800200 */
.L_x_293:
[----:B------:R-:W3:Y:S01]  /*1510*/  S2R R9, SR_CgaCtaId ;  /* 0x0000000000097919 */ /* 0x000ee20000008800 */
[----:B------:R-:W-:Y:S01]  /*1520*/  MOV R6, 0x400 ;  /* 0x0000040000067802 */ /* 0x000fe20000000f00 */
[----:B------:R-:W-:Y:S01]  /*1530*/  VIADD R7, R8, 0xffffffff ;  /* 0xffffffff08077836 */ /* 0x000fe20000000000 */
[----:B------:R-:W5:Y:S01]  /*1540*/  LDCU UR4, c[0x0][0x384] ;  /* 0x00007080ff0477ac */ /* 0x000f620008000800 */
[----:B------:R-:W-:Y:S01]  /*1550*/  VIADD R5, R5, 0x2000 ;  /* 0x0000200005057836 */ /* 0x000fe20000000000 */
[----:B------:R-:W-:Y:S02]  /*1560*/  IADD3 R6, PT, PT, R6, 0x8000, RZ ;  /* 0x0000800006067810 */ /* 0x000fe40007ffe0ff */
[----:B------:R-:W-:Y:S02]  /*1570*/  LEA.HI.SX32 R7, R7, R8, 0x1b ;  /* 0x0000000807077211 */ /* 0x000fe400078fdaff */
[----:B------:R-:W-:Y:S02]  /*1580*/  IADD3 R3, PT, PT, R3, 0x1, RZ ;  /* 0x0000000103037810 */ /* 0x000fe40007ffe0ff */
[----:B-----5:R-:W-:-:S02]  /*1590*/  ISETP.GE.AND P0, PT, R5, UR4, PT ;  /* 0x0000000405007c0c */ /* 0x020fc4000bf06270 */
[----:B---3--:R-:W-:-:S05]  /*15a0*/  LEA R6, R9, R6, 0x18 ;  /* 0x0000000609067211 */ /* 0x008fca00078ec0ff */
[----:B------:R-:W-:-:S06]  /*15b0*/  IMAD R7, R7, 0x4, R6 ;  /* 0x0000000407077824 */ /* 0x000fcc00078e0206 */
[----:B------:R-:W3:Y:S02]  /*15c0*/  LDS R7, [R7+-0x4] ;  /* 0xfffffc0007077984 */ /* 0x000ee40000000800 */
[----:B---3--:R-:W-:-:S04]  /*15d0*/  FADD R9, R7, R4 ;  /* 0x0000000407097221 */ /* 0x008fc80000000000 */
[----:B------:R-:W-:-:S04]  /*15e0*/  FADD R11, R9, R2 ;  /* 0x00000002090b7221 */ /* 0x000fc80000000000 */
[----:B------:R-:W-:Y:S01]  /*15f0*/  FADD R4, R11, -R2 ;  /* 0x800000020b047221 */ /* 0x000fe20000000000 */
[----:B------:R-:W-:-:S03]  /*1600*/  IMAD.MOV.U32 R2, RZ, RZ, R11 ;  /* 0x000000ffff027224 */ /* 0x000fc600078e000b */
[----:B------:R-:W-:Y:S01]  /*1610*/  FADD R4, R9, -R4 ;  /* 0x8000000409047221 */ /* 0x000fe20000000000 */
[----:B------:R-:W-:Y:S06]  /*1620*/  BAR.SYNC.DEFER_BLOCKING 0x0 ;  /* 0x0000000000007b1d */ /* 0x000fec0000010000 */
[----:B------:R-:W-:Y:S05]  /*1630*/  @!P0 BRA `(.L_x_296) ;  /* 0xffffffe800a08947 */ /* 0x000fea000383ffff */
.L_x_265:
[----:B------:R-:W3:Y:S01]  /*1640*/  LDCU UR4, c[0x0][0x370] ;  /* 0x00006e00ff0477ac */ /* 0x000ee20008000800 */
[----:B------:R-:W5:Y:S01]  /*1650*/  LDCU UR6, c[0x0][0x380] ;  /* 0x00007000ff0677ac */ /* 0x000f620008000800 */
[----:B---3--:R-:W-:-:S04]  /*1660*/  UIADD3 UR5, UPT, UPT, UR4, UR5, URZ ;  /* 0x0000000504057290 */ /* 0x008fc8000fffe0ff */
[----:B-----5:R-:W-:-:S09]  /*1670*/  UISETP.GE.AND UP0, UPT, UR5, UR6, UPT ;  /* 0x000000060500728c */ /* 0x020fd2000bf06270 */
[----:B------:R-:W-:Y:S05]  /*1680*/  BRA.U !UP0, `(.L_x_297) ;  /* 0xffffffe908787547 */ /* 0x000fea000b83ffff */
[----:B-1----:R-:W-:Y:S05]  /*1690*/  EXIT ;  /* 0x000000000000794d */ /* 0x002fea0003800000 */
.L_x_298:
        /* <DEDUP_REMOVED lines=14> */
.L_x_313:


//--------------------- .nv.shared._Z27farthestpointsamplingKernelILj1EEviiiPKfPfPi --------------------------
	.section	.nv.shared._Z27farthestpointsamplingKernelILj1EEviiiPKfPfPi,"aw",@nobits
	.sectionflags	@""
	.align	4
.nv.shared._Z27farthestpointsamplingKernelILj1EEviiiPKfPfPi:
	.zero		1028


//--------------------- .nv.shared.reserved.0     --------------------------
	.section	.nv.shared.reserved.0,"aw",@nobits
	.weak		__nv_reservedSMEM_offset_0_alias
	.size		__nv_reservedSMEM_offset_0_alias, 0, 64
	.other		__nv_reservedSMEM_offset_0_alias,@"STO_CUDA_RESERVED_SHARED STV_DEFAULT"
__nv_reservedSMEM_offset_0_alias:
	.zero		0
	.zero		64


//--------------------- .nv.shared._Z27farthestpointsamplingKernelILj2EEviiiPKfPfPi --------------------------
	.section	.nv.shared._Z27farthestpointsamplingKernelILj2EEviiiPKfPfPi,"aw",@nobits
	.sectionflags	@""
	.align	4
.nv.shared._Z27farthestpointsamplingKernelILj2EEviiiPKfPfPi:
	.zero		1040


//--------------------- .nv.shared._Z27farthestpointsamplingKernelILj4EEviiiPKfPfPi --------------------------
	.section	.nv.shared._Z27farthestpointsamplingKernelILj4EEviiiPKfPfPi,"aw",@nobits
	.sectionflags	@""
	.align	4
.nv.shared._Z27farthestpointsamplingKernelILj4EEviiiPKfPfPi:
	.zero		1056


//--------------------- .nv.shared._Z27farthestpointsamplingKernelILj8EEviiiPKfPfPi --------------------------
	.section	.nv.shared._Z27farthestpointsamplingKernelILj8EEviiiPKfPfPi,"aw",@nobits
	.sectionflags	@""
	.align	4
.nv.shared._Z27farthestpointsamplingKernelILj8EEviiiPKfPfPi:
	.zero		1088


//--------------------- .nv.shared._Z27farthestpointsamplingKernelILj16EEviiiPKfPfPi --------------------------
	.section	.nv.shared._Z27farthestpointsamplingKernelILj16EEviiiPKfPfPi,"aw",@nobits
	.sectionflags	@""
	.align	4
.nv.shared._Z27farthestpointsamplingKernelILj16EEviiiPKfPfPi:
	.zero		1152


//--------------------- .nv.shared._Z27farthestpointsamplingKernelILj32EEviiiPKfPfPi --------------------------
	.section	.nv.shared._Z27farthestpointsamplingKernelILj32EEviiiPKfPfPi,"aw",@nobits
	.sectionflags	@""
	.align	4
.nv.shared._Z27farthestpointsamplingKernelILj32EEviiiPKfPfPi:
	.zero		1280


//--------------------- .nv.shared._Z27farthestpointsamplingKernelILj64EEviiiPKfPfPi --------------------------
	.section	.nv.shared._Z27farthestpointsamplingKernelILj64EEviiiPKfPfPi,"aw",@nobits
	.sectionflags	@""
	.align	4
.nv.shared._Z27farthestpointsamplingKernelILj64EEviiiPKfPfPi:
	.zero		1536


//--------------------- .nv.shared._Z27farthestpointsamplingKernelILj128EEviiiPKfPfPi --------------------------
	.section	.nv.shared._Z27farthestpointsamplingKernelILj128EEviiiPKfPfPi,"aw",@nobits
	.sectionflags	@""
	.align	4
.nv.shared._Z27farthestpointsamplingKernelILj128EEviiiPKfPfPi:
	.zero		2048


//--------------------- .nv.shared._Z27farthestpointsamplingKernelILj256EEviiiPKfPfPi --------------------------
	.section	.nv.shared._Z27farthestpointsamplingKernelILj256EEviiiPKfPfPi,"aw",@nobits
	.sectionflags	@""
	.align	4
.nv.shared._Z27farthestpointsamplingKernelILj256EEviiiPKfPfPi:
	.zero		3072


//--------------------- .nv.shared._Z27farthestpointsamplingKernelILj512EEviiiPKfPfPi --------------------------
	.section	.nv.shared._Z27farthestpointsamplingKernelILj512EEviiiPKfPfPi,"aw",@nobits
	.sectionflags	@""
	.align	4
.nv.shared._Z27farthestpointsamplingKernelILj512EEviiiPKfPfPi:
	.zero		5120


//--------------------- .nv.shared._Z27farthestpointsamplingKernelILj1024EEviiiPKfPfPi --------------------------
	.section	.nv.shared._Z27farthestpointsamplingKernelILj1024EEviiiPKfPfPi,"aw",@nobits
	.sectionflags	@""
	.align	4
.nv.shared._Z27farthestpointsamplingKernelILj1024EEviiiPKfPfPi:
	.zero		9216


//--------------------- .nv.shared._Z12cumsumKerneliiPKfPf --------------------------
	.section	.nv.shared._Z12cumsumKerneliiPKfPf,"aw",@nobits
	.sectionflags	@""
	.align	4
.nv.shared._Z12cumsumKerneliiPKfPf:
	.zero		42240


//--------------------- .nv.constant0._Z27farthestpointsamplingKernelILj1EEviiiPKfPfPi --------------------------
	.section	.nv.constant0._Z27farthestpointsamplingKernelILj1EEviiiPKfPfPi,"a",@progbits
	.sectionflags	@""
	.align	4
.nv.constant0._Z27farthestpointsamplingKernelILj1EEviiiPKfPfPi:
	.zero		936


//--------------------- .nv.constant0._Z27farthestpointsamplingKernelILj2EEviiiPKfPfPi --------------------------
	.section	.nv.constant0._Z27farthestpointsamplingKernelILj2EEviiiPKfPfPi,"a",@progbits
	.sectionflags	@""
	.align	4
.nv.constant0._Z27farthestpointsamplingKernelILj2EEviiiPKfPfPi:
	.zero		936


//--------------------- .nv.constant0._Z27farthestpointsamplingKernelILj4EEviiiPKfPfPi --------------------------
	.section	.nv.constant0._Z27farthestpointsamplingKernelILj4EEviiiPKfPfPi,"a",@progbits
	.sectionflags	@""
	.align	4
.nv.constant0._Z27farthestpointsamplingKernelILj4EEviiiPKfPfPi:
	.zero		936


//--------------------- .nv.constant0._Z27farthestpointsamplingKernelILj8EEviiiPKfPfPi --------------------------
	.section	.nv.constant0._Z27farthestpointsamplingKernelILj8EEviiiPKfPfPi,"a",@progbits
	.sectionflags	@""
	.align	4
.nv.constant0._Z27farthestpointsamplingKernelILj8EEviiiPKfPfPi:
	.zero		936


//--------------------- .nv.constant0._Z27farthestpointsamplingKernelILj16EEviiiPKfPfPi --------------------------
	.section	.nv.constant0._Z27farthestpointsamplingKernelILj16EEviiiPKfPfPi,"a",@progbits
	.sectionflags	@""
	.align	4
.nv.constant0._Z27farthestpointsamplingKernelILj16EEviiiPKfPfPi:
	.zero		936


//--------------------- .nv.constant0._Z27farthestpointsamplingKernelILj32EEviiiPKfPfPi --------------------------
	.section	.nv.constant0._Z27farthestpointsamplingKernelILj32EEviiiPKfPfPi,"a",@progbits
	.sectionflags	@""
	.align	4
.nv.constant0._Z27farthestpointsamplingKernelILj32EEviiiPKfPfPi:
	.zero		936


//--------------------- .nv.constant0._Z27farthestpointsamplingKernelILj64EEviiiPKfPfPi --------------------------
	.section	.nv.constant0._Z27farthestpointsamplingKernelILj64EEviiiPKfPfPi,"a",@progbits
	.sectionflags	@""
	.align	4
.nv.constant0._Z27farthestpointsamplingKernelILj64EEviiiPKfPfPi:
	.zero		936


//--------------------- .nv.constant0._Z27farthestpointsamplingKernelILj128EEviiiPKfPfPi --------------------------
	.section	.nv.constant0._Z27farthestpointsamplingKernelILj128EEviiiPKfPfPi,"a",@progbits
	.sectionflags	@""
	.align	4
.nv.constant0._Z27farthestpointsamplingKernelILj128EEviiiPKfPfPi:
	.zero		936


//--------------------- .nv.constant0._Z27farthestpointsamplingKernelILj256EEviiiPKfPfPi --------------------------
	.section	.nv.constant0._Z27farthestpointsamplingKernelILj256EEviiiPKfPfPi,"a",@progbits
	.sectionflags	@""
	.align	4
.nv.constant0._Z27farthestpointsamplingKernelILj256EEviiiPKfPfPi:
	.zero		936


//--------------------- .nv.constant0._Z27farthestpointsamplingKernelILj512EEviiiPKfPfPi --------------------------
	.section	.nv.constant0._Z27farthestpointsamplingKernelILj512EEviiiPKfPfPi,"a",@progbits
	.sectionflags	@""
	.align	4
.nv.constant0._Z27farthestpointsamplingKernelILj512EEviiiPKfPfPi:
	.zero		936


//--------------------- .nv.constant0._Z27farthestpointsamplingKernelILj1024EEviiiPKfPfPi --------------------------
	.section	.nv.constant0._Z27farthestpointsamplingKernelILj1024EEviiiPKfPfPi,"a",@progbits
	.sectionflags	@""
	.align	4
.nv.constant0._Z27farthestpointsamplingKernelILj1024EEviiiPKfPfPi:
	.zero		936


//--------------------- .nv.constant0._Z21scatteraddpointKerneliiiPKfPKiPf --------------------------
	.section	.nv.constant0._Z21scatteraddpointKerneliiiPKfPKiPf,"a",@progbits
	.sectionflags	@""
	.align	4
.nv.constant0._Z21scatteraddpointKerneliiiPKfPKiPf:
	.zero		936


//--------------------- .nv.constant0._Z17gatherpointKerneliiiPKfPKiPf --------------------------
	.section	.nv.constant0._Z17gatherpointKerneliiiPKfPKiPf,"a",@progbits
	.sectionflags	@""
	.align	4
.nv.constant0._Z17gatherpointKerneliiiPKfPKiPf:
	.zero		936


//--------------------- .nv.constant0._Z18binarysearchKerneliiiPKfS0_Pi --------------------------
	.section	.nv.constant0._Z18binarysearchKerneliiiPKfS0_Pi,"a",@progbits
	.sectionflags	@""
	.align	4
.nv.constant0._Z18binarysearchKerneliiiPKfS0_Pi:
	.zero		936


//--------------------- .nv.constant0._Z12cumsumKerneliiPKfPf --------------------------
	.section	.nv.constant0._Z12cumsumKerneliiPKfPf,"a",@progbits
	.sectionflags	@""
	.align	4
.nv.constant0._Z12cumsumKerneliiPKfPf:
	.zero		920


//--------------------- SYMBOLS --------------------------

	.type		.nv.reservedSmem.offset0,@object
	.size		.nv.reservedSmem.offset0,0x4
	.type		.nv.reservedSmem.cap,@object
	.size		.nv.reservedSmem.cap,0x4
